	.target	sm_90

	.elftype	@"ET_EXEC"


//--------------------- .note.nv.tkinfo           --------------------------
	.section	.note.nv.tkinfo,"",@"SHT_NOTE"
	.sectionflags	@"SHF_NOTE_NV_TKINFO"
	.tkinfo
        /*0018*/ 	.word	0x00000002
        /*0030*/ 	.string	""
        /*0030*/ 	.string	"ptxas"
        /*0030*/ 	.string	"Cuda compilation tools, release 13.0, V13.0.88"
        /*0030*/ 	.string	"Build cuda_13.0.r13.0/compiler.36424714_0"
        /*0030*/ 	.string	"-arch sm_90 -m 64 "



//--------------------- .note.nv.cuinfo           --------------------------
	.section	.note.nv.cuinfo,"",@"SHT_NOTE"
	.sectionflags	@"SHF_NOTE_NV_CUINFO"
        /*0018*/ 	.short	0x0002
        /*001a*/ 	.short	0x005a
        /*001c*/ 	.short	0x0082
	.zero		2


//--------------------- .nv.info                  --------------------------
	.section	.nv.info,"",@"SHT_CUDA_INFO"
	.align	4


	//----- nvinfo : EIATTR_REGCOUNT
	.align		4
        /*0000*/ 	.byte	0x04, 0x2f
        /*0002*/ 	.short	(.L_29 - .L_28)
	.align		4
.L_28:
        /*0004*/ 	.word	index@(_Z30focal_loss_forward_cuda_kernelILb0ELi2EdldfEvPT4_PT1_PKS2_PKT2_PKflllfff)
        /*0008*/ 	.word	0x00000046


	//----- nvinfo : EIATTR_FRAME_SIZE
	.align		4
.L_29:
        /*000c*/ 	.byte	0x04, 0x11
        /*000e*/ 	.short	(.L_31 - .L_30)
	.align		4
.L_30:
        /*0010*/ 	.word	index@($_Z30focal_loss_forward_cuda_kernelILb0ELi2EdldfEvPT4_PT1_PKS2_PKT2_PKflllfff$__internal_accurate_pow)
        /*0014*/ 	.word	0x00000000


	//----- nvinfo : EIATTR_FRAME_SIZE
	.align		4
.L_31:
        /*0018*/ 	.byte	0x04, 0x11
        /*001a*/ 	.short	(.L_33 - .L_32)
	.align		4
.L_32:
        /*001c*/ 	.word	index@($__internal_8_$__cuda_sm20_div_s64)
        /*0020*/ 	.word	0x00000000


	//----- nvinfo : EIATTR_FRAME_SIZE
	.align		4
.L_33:
        /*0024*/ 	.byte	0x04, 0x11
        /*0026*/ 	.short	(.L_35 - .L_34)
	.align		4
.L_34:
        /*0028*/ 	.word	index@($__internal_7_$__cuda_sm20_dblrcp_rn_slowpath_v3)
        /*002c*/ 	.word	0x00000000


	//----- nvinfo : EIATTR_FRAME_SIZE
	.align		4
.L_35:
        /*0030*/ 	.byte	0x04, 0x11
        /*0032*/ 	.short	(.L_37 - .L_36)
	.align		4
.L_36:
        /*0034*/ 	.word	index@(_Z30focal_loss_forward_cuda_kernelILb0ELi2EdldfEvPT4_PT1_PKS2_PKT2_PKflllfff)
        /*0038*/ 	.word	0x00000000


	//----- nvinfo : EIATTR_REGCOUNT
	.align		4
.L_37:
        /*003c*/ 	.byte	0x04, 0x2f
        /*003e*/ 	.short	(.L_39 - .L_38)
	.align		4
.L_38:
        /*0040*/ 	.word	index@(_Z30focal_loss_forward_cuda_kernelILb0ELi4EflffEvPT4_PT1_PKS2_PKT2_PKflllfff)
        /*0044*/ 	.word	0x00000020


	//----- nvinfo : EIATTR_FRAME_SIZE
	.align		4
.L_39:
        /*0048*/ 	.byte	0x04, 0x11
        /*004a*/ 	.short	(.L_41 - .L_40)
	.align		4
.L_40:
        /*004c*/ 	.word	index@($__internal_6_$__cuda_sm20_div_s64)
        /*0050*/ 	.word	0x00000000


	//----- nvinfo : EIATTR_FRAME_SIZE
	.align		4
.L_41:
        /*0054*/ 	.byte	0x04, 0x11
        /*0056*/ 	.short	(.L_43 - .L_42)
	.align		4
.L_42:
        /*0058*/ 	.word	index@(_Z30focal_loss_forward_cuda_kernelILb0ELi4EflffEvPT4_PT1_PKS2_PKT2_PKflllfff)
        /*005c*/ 	.word	0x00000000


	//----- nvinfo : EIATTR_REGCOUNT
	.align		4
.L_43:
        /*0060*/ 	.byte	0x04, 0x2f
        /*0062*/ 	.short	(.L_45 - .L_44)
	.align		4
.L_44:
        /*0064*/ 	.word	index@(_Z30focal_loss_forward_cuda_kernelILb0ELi8EN3c104HalfElffEvPT4_PT1_PKS4_PKT2_PKflllfff)
        /*0068*/ 	.word	0x00000020


	//----- nvinfo : EIATTR_FRAME_SIZE
	.align		4
.L_45:
        /*006c*/ 	.byte	0x04, 0x11
        /*006e*/ 	.short	(.L_47 - .L_46)
	.align		4
.L_46:
        /*0070*/ 	.word	index@($__internal_5_$__cuda_sm20_div_s64)
        /*0074*/ 	.word	0x00000000


	//----- nvinfo : EIATTR_FRAME_SIZE
	.align		4
.L_47:
        /*0078*/ 	.byte	0x04, 0x11
        /*007a*/ 	.short	(.L_49 - .L_48)
	.align		4
.L_48:
        /*007c*/ 	.word	index@(_Z30focal_loss_forward_cuda_kernelILb0ELi8EN3c104HalfElffEvPT4_PT1_PKS4_PKT2_PKflllfff)
        /*0080*/ 	.word	0x00000000


	//----- nvinfo : EIATTR_REGCOUNT
	.align		4
.L_49:
        /*0084*/ 	.byte	0x04, 0x2f
        /*0086*/ 	.short	(.L_51 - .L_50)
	.align		4
.L_50:
        /*0088*/ 	.word	index@(_Z30focal_loss_forward_cuda_kernelILb1ELi2EdldfEvPT4_PT1_PKS2_PKT2_PKflllfff)
        /*008c*/ 	.word	0x0000004c


	//----- nvinfo : EIATTR_FRAME_SIZE
	.align		4
.L_51:
        /*0090*/ 	.byte	0x04, 0x11
        /*0092*/ 	.short	(.L_53 - .L_52)
	.align		4
.L_52:
        /*0094*/ 	.word	index@($_Z30focal_loss_forward_cuda_kernelILb1ELi2EdldfEvPT4_PT1_PKS2_PKT2_PKflllfff$__internal_accurate_pow)
        /*0098*/ 	.word	0x00000000


	//----- nvinfo : EIATTR_FRAME_SIZE
	.align		4
.L_53:
        /*009c*/ 	.byte	0x04, 0x11
        /*009e*/ 	.short	(.L_55 - .L_54)
	.align		4
.L_54:
        /*00a0*/ 	.word	index@($__internal_4_$__cuda_sm20_div_s64)
        /*00a4*/ 	.word	0x00000000


	//----- nvinfo : EIATTR_FRAME_SIZE
	.align		4
.L_55:
        /*00a8*/ 	.byte	0x04, 0x11
        /*00aa*/ 	.short	(.L_57 - .L_56)
	.align		4
.L_56:
        /*00ac*/ 	.word	index@($__internal_3_$__cuda_sm20_dblrcp_rn_slowpath_v3)
        /*00b0*/ 	.word	0x00000000


	//----- nvinfo : EIATTR_FRAME_SIZE
	.align		4
.L_57:
        /*00b4*/ 	.byte	0x04, 0x11
        /*00b6*/ 	.short	(.L_59 - .L_58)
	.align		4
.L_58:
        /*00b8*/ 	.word	index@(_Z30focal_loss_forward_cuda_kernelILb1ELi2EdldfEvPT4_PT1_PKS2_PKT2_PKflllfff)
        /*00bc*/ 	.word	0x00000000


	//----- nvinfo : EIATTR_REGCOUNT
	.align		4
.L_59:
        /*00c0*/ 	.byte	0x04, 0x2f
        /*00c2*/ 	.short	(.L_61 - .L_60)
	.align		4
.L_60:
        /*00c4*/ 	.word	index@(_Z30focal_loss_forward_cuda_kernelILb1ELi4EflffEvPT4_PT1_PKS2_PKT2_PKflllfff)
        /*00c8*/ 	.word	0x00000026


	//----- nvinfo : EIATTR_FRAME_SIZE
	.align		4
.L_61:
        /*00cc*/ 	.byte	0x04, 0x11
        /*00ce*/ 	.short	(.L_63 - .L_62)
	.align		4
.L_62:
        /*00d0*/ 	.word	index@($__internal_2_$__cuda_sm20_div_s64)
        /*00d4*/ 	.word	0x00000000


	//----- nvinfo : EIATTR_FRAME_SIZE
	.align		4
.L_63:
        /*00d8*/ 	.byte	0x04, 0x11
        /*00da*/ 	.short	(.L_65 - .L_64)
	.align		4
.L_64:
        /*00dc*/ 	.word	index@(_Z30focal_loss_forward_cuda_kernelILb1ELi4EflffEvPT4_PT1_PKS2_PKT2_PKflllfff)
        /*00e0*/ 	.word	0x00000000


	//----- nvinfo : EIATTR_REGCOUNT
	.align		4
.L_65:
        /*00e4*/ 	.byte	0x04, 0x2f
        /*00e6*/ 	.short	(.L_67 - .L_66)
	.align		4
.L_66:
        /*00e8*/ 	.word	index@(_Z30focal_loss_forward_cuda_kernelILb1ELi8EN3c104HalfElffEvPT4_PT1_PKS4_PKT2_PKflllfff)
        /*00ec*/ 	.word	0x00000024


	//----- nvinfo : EIATTR_FRAME_SIZE
	.align		4
.L_67:
        /*00f0*/ 	.byte	0x04, 0x11
        /*00f2*/ 	.short	(.L_69 - .L_68)
	.align		4
.L_68:
        /*00f4*/ 	.word	index@($__internal_1_$__cuda_sm20_div_s64)
        /*00f8*/ 	.word	0x00000000


	//----- nvinfo : EIATTR_FRAME_SIZE
	.align		4
.L_69:
        /*00fc*/ 	.byte	0x04, 0x11
        /*00fe*/ 	.short	(.L_71 - .L_70)
	.align		4
.L_70:
        /*0100*/ 	.word	index@(_Z30focal_loss_forward_cuda_kernelILb1ELi8EN3c104HalfElffEvPT4_PT1_PKS4_PKT2_PKflllfff)
        /*0104*/ 	.word	0x00000000


	//----- nvinfo : EIATTR_REGCOUNT
	.align		4
.L_71:
        /*0108*/ 	.byte	0x04, 0x2f
        /*010a*/ 	.short	(.L_73 - .L_72)
	.align		4
.L_72:
        /*010c*/ 	.word	index@(_Z31focal_loss_backward_cuda_kernelILi2EddfEvPT0_PKT2_PKfm)
        /*0110*/ 	.word	0x00000019


	//----- nvinfo : EIATTR_FRAME_SIZE
	.align		4
.L_73:
        /*0114*/ 	.byte	0x04, 0x11
        /*0116*/ 	.short	(.L_75 - .L_74)
	.align		4
.L_74:
        /*0118*/ 	.word	index@($__internal_0_$__cuda_sm20_div_rn_f64_full)
        /*011c*/ 	.word	0x00000000


	//----- nvinfo : EIATTR_FRAME_SIZE
	.align		4
.L_75:
        /*0120*/ 	.byte	0x04, 0x11
        /*0122*/ 	.short	(.L_77 - .L_76)
	.align		4
.L_76:
        /*0124*/ 	.word	index@(_Z31focal_loss_backward_cuda_kernelILi2EddfEvPT0_PKT2_PKfm)
        /*0128*/ 	.word	0x00000000


	//----- nvinfo : EIATTR_REGCOUNT
	.align		4
.L_77:
        /*012c*/ 	.byte	0x04, 0x2f
        /*012e*/ 	.short	(.L_79 - .L_78)
	.align		4
.L_78:
        /*0130*/ 	.word	index@(_Z31focal_loss_backward_cuda_kernelILi4EfffEvPT0_PKT2_PKfm)
        /*0134*/ 	.word	0x00000010


	//----- nvinfo : EIATTR_FRAME_SIZE
	.align		4
.L_79:
        /*0138*/ 	.byte	0x04, 0x11
        /*013a*/ 	.short	(.L_81 - .L_80)
	.align		4
.L_80:
        /*013c*/ 	.word	index@(_Z31focal_loss_backward_cuda_kernelILi4EfffEvPT0_PKT2_PKfm)
        /*0140*/ 	.word	0x00000000


	//----- nvinfo : EIATTR_REGCOUNT
	.align		4
.L_81:
        /*0144*/ 	.byte	0x04, 0x2f
        /*0146*/ 	.short	(.L_83 - .L_82)
	.align		4
.L_82:
        /*0148*/ 	.word	index@(_Z31focal_loss_backward_cuda_kernelILi8EN3c104HalfEffEvPT0_PKT2_PKfm)
        /*014c*/ 	.word	0x0000001a


	//----- nvinfo : EIATTR_FRAME_SIZE
	.align		4
.L_83:
        /*0150*/ 	.byte	0x04, 0x11
        /*0152*/ 	.short	(.L_85 - .L_84)
	.align		4
.L_84:
        /*0154*/ 	.word	index@(_Z31focal_loss_backward_cuda_kernelILi8EN3c104HalfEffEvPT0_PKT2_PKfm)
        /*0158*/ 	.word	0x00000000


	//----- nvinfo : EIATTR_MIN_STACK_SIZE
	.align		4
.L_85:
        /*015c*/ 	.byte	0x04, 0x12
        /*015e*/ 	.short	(.L_87 - .L_86)
	.align		4
.L_86:
        /*0160*/ 	.word	index@(_Z31focal_loss_backward_cuda_kernelILi8EN3c104HalfEffEvPT0_PKT2_PKfm)
        /*0164*/ 	.word	0x00000000


	//----- nvinfo : EIATTR_MIN_STACK_SIZE
	.align		4
.L_87:
        /*0168*/ 	.byte	0x04, 0x12
        /*016a*/ 	.short	(.L_89 - .L_88)
	.align		4
.L_88:
        /*016c*/ 	.word	index@(_Z31focal_loss_backward_cuda_kernelILi4EfffEvPT0_PKT2_PKfm)
        /*0170*/ 	.word	0x00000000


	//----- nvinfo : EIATTR_MIN_STACK_SIZE
	.align		4
.L_89:
        /*0174*/ 	.byte	0x04, 0x12
        /*0176*/ 	.short	(.L_91 - .L_90)
	.align		4
.L_90:
        /*0178*/ 	.word	index@(_Z31focal_loss_backward_cuda_kernelILi2EddfEvPT0_PKT2_PKfm)
        /*017c*/ 	.word	0x00000000


	//----- nvinfo : EIATTR_MIN_STACK_SIZE
	.align		4
.L_91:
        /*0180*/ 	.byte	0x04, 0x12
        /*0182*/ 	.short	(.L_93 - .L_92)
	.align		4
.L_92:
        /*0184*/ 	.word	index@(_Z30focal_loss_forward_cuda_kernelILb1ELi8EN3c104HalfElffEvPT4_PT1_PKS4_PKT2_PKflllfff)
        /*0188*/ 	.word	0x00000000


	//----- nvinfo : EIATTR_MIN_STACK_SIZE
	.align		4
.L_93:
        /*018c*/ 	.byte	0x04, 0x12
        /*018e*/ 	.short	(.L_95 - .L_94)
	.align		4
.L_94:
        /*0190*/ 	.word	index@(_Z30focal_loss_forward_cuda_kernelILb1ELi4EflffEvPT4_PT1_PKS2_PKT2_PKflllfff)
        /*0194*/ 	.word	0x00000000


	//----- nvinfo : EIATTR_MIN_STACK_SIZE
	.align		4
.L_95:
        /*0198*/ 	.byte	0x04, 0x12
        /*019a*/ 	.short	(.L_97 - .L_96)
	.align		4
.L_96:
        /*019c*/ 	.word	index@(_Z30focal_loss_forward_cuda_kernelILb1ELi2EdldfEvPT4_PT1_PKS2_PKT2_PKflllfff)
        /*01a0*/ 	.word	0x00000000


	//----- nvinfo : EIATTR_MIN_STACK_SIZE
	.align		4
.L_97:
        /*01a4*/ 	.byte	0x04, 0x12
        /*01a6*/ 	.short	(.L_99 - .L_98)
	.align		4
.L_98:
        /*01a8*/ 	.word	index@(_Z30focal_loss_forward_cuda_kernelILb0ELi8EN3c104HalfElffEvPT4_PT1_PKS4_PKT2_PKflllfff)
        /*01ac*/ 	.word	0x00000000


	//----- nvinfo : EIATTR_MIN_STACK_SIZE
	.align		4
.L_99:
        /*01b0*/ 	.byte	0x04, 0x12
        /*01b2*/ 	.short	(.L_101 - .L_100)
	.align		4
.L_100:
        /*01b4*/ 	.word	index@(_Z30focal_loss_forward_cuda_kernelILb0ELi4EflffEvPT4_PT1_PKS2_PKT2_PKflllfff)
        /*01b8*/ 	.word	0x00000000


	//----- nvinfo : EIATTR_MIN_STACK_SIZE
	.align		4
.L_101:
        /*01bc*/ 	.byte	0x04, 0x12
        /*01be*/ 	.short	(.L_103 - .L_102)
	.align		4
.L_102:
        /*01c0*/ 	.word	index@(_Z30focal_loss_forward_cuda_kernelILb0ELi2EdldfEvPT4_PT1_PKS2_PKT2_PKflllfff)
        /*01c4*/ 	.word	0x00000000
.L_103:


//--------------------- .nv.compat                --------------------------
	.section	.nv.compat,"",@"SHT_CUDA_COMPAT_INFO"
	.align	4
        /*0000*/ 	.byte	0x02, 0x09, 0x00, 0x00, 0x02, 0x02, 0x01, 0x00, 0x02, 0x05, 0x05, 0x00, 0x03, 0x07, 0x01, 0x01
        /*0010*/ 	.byte	0x02, 0x03, 0x00, 0x00, 0x02, 0x06, 0x01, 0x00, 0x04, 0x0b, 0x08, 0x00, 0x00, 0x00, 0x00, 0x00
        /*0020*/ 	.byte	0x00, 0x00, 0x00, 0x00


//--------------------- .nv.info._Z31focal_loss_backward_cuda_kernelILi8EN3c104HalfEffEvPT0_PKT2_PKfm --------------------------
	.section	.nv.info._Z31focal_loss_backward_cuda_kernelILi8EN3c104HalfEffEvPT0_PKT2_PKfm,"",@"SHT_CUDA_INFO"
	.sectionflags	@""
	.align	4


	//----- nvinfo : EIATTR_CUDA_API_VERSION
	.align		4
        /*0000*/ 	.byte	0x04, 0x37
        /*0002*/ 	.short	(.L_105 - .L_104)
.L_104:
        /*0004*/ 	.word	0x00000082


	//----- nvinfo : EIATTR_KPARAM_INFO
	.align		4
.L_105:
        /*0008*/ 	.byte	0x04, 0x17
        /*000a*/ 	.short	(.L_107 - .L_106)
.L_106:
        /*000c*/ 	.word	0x00000000
        /*0010*/ 	.short	0x0003
        /*0012*/ 	.short	0x0018
        /*0014*/ 	.byte	0x00, 0xf0, 0x21, 0x00


	//----- nvinfo : EIATTR_KPARAM_INFO
	.align		4
.L_107:
        /*0018*/ 	.byte	0x04, 0x17
        /*001a*/ 	.short	(.L_109 - .L_108)
.L_108:
        /*001c*/ 	.word	0x00000000
        /*0020*/ 	.short	0x0002
        /*0022*/ 	.short	0x0010
        /*0024*/ 	.byte	0x00, 0xf0, 0x21, 0x00


	//----- nvinfo : EIATTR_KPARAM_INFO
	.align		4
.L_109:
        /*0028*/ 	.byte	0x04, 0x17
        /*002a*/ 	.short	(.L_111 - .L_110)
.L_110:
        /*002c*/ 	.word	0x00000000
        /*0030*/ 	.short	0x0001
        /*0032*/ 	.short	0x0008
        /*0034*/ 	.byte	0x00, 0xf0, 0x21, 0x00


	//----- nvinfo : EIATTR_KPARAM_INFO
	.align		4
.L_111:
        /*0038*/ 	.byte	0x04, 0x17
        /*003a*/ 	.short	(.L_113 - .L_112)
.L_112:
        /*003c*/ 	.word	0x00000000
        /*0040*/ 	.short	0x0000
        /*0042*/ 	.short	0x0000
        /*0044*/ 	.byte	0x00, 0xf0, 0x21, 0x00


	//----- nvinfo : EIATTR_SPARSE_MMA_MASK
	.align		4
.L_113:
        /*0048*/ 	.byte	0x03, 0x50
        /*004a*/ 	.short	0x0000


	//----- nvinfo : EIATTR_MAXREG_COUNT
	.align		4
        /*004c*/ 	.byte	0x03, 0x1b
        /*004e*/ 	.short	0x00ff


	//----- nvinfo : EIATTR_MERCURY_ISA_VERSION
	.align		4
        /*0050*/ 	.byte	0x03, 0x5f
        /*0052*/ 	.short	0x0101


	//----- nvinfo : EIATTR_EXIT_INSTR_OFFSETS
	.align		4
        /*0054*/ 	.byte	0x04, 0x1c
        /*0056*/ 	.short	(.L_115 - .L_114)


	//   ....[0]....
.L_114:
        /*0058*/ 	.word	0x00000090


	//   ....[1]....
        /*005c*/ 	.word	0x000002a0


	//----- nvinfo : EIATTR_CBANK_PARAM_SIZE
	.align		4
.L_115:
        /*0060*/ 	.byte	0x03, 0x19
        /*0062*/ 	.short	0x0020


	//----- nvinfo : EIATTR_PARAM_CBANK
	.align		4
        /*0064*/ 	.byte	0x04, 0x0a
        /*0066*/ 	.short	(.L_117 - .L_116)
	.align		4
.L_116:
        /*0068*/ 	.word	index@(.nv.constant0._Z31focal_loss_backward_cuda_kernelILi8EN3c104HalfEffEvPT0_PKT2_PKfm)
        /*006c*/ 	.short	0x0210
        /*006e*/ 	.short	0x0020


	//----- nvinfo : EIATTR_SW_WAR
	.align		4
.L_117:
        /*0070*/ 	.byte	0x04, 0x36
        /*0072*/ 	.short	(.L_119 - .L_118)
.L_118:
        /*0074*/ 	.word	0x00000008
.L_119:


//--------------------- .nv.info._Z31focal_loss_backward_cuda_kernelILi4EfffEvPT0_PKT2_PKfm --------------------------
	.section	.nv.info._Z31focal_loss_backward_cuda_kernelILi4EfffEvPT0_PKT2_PKfm,"",@"SHT_CUDA_INFO"
	.sectionflags	@""
	.align	4


	//----- nvinfo : EIATTR_CUDA_API_VERSION
	.align		4
        /*0000*/ 	.byte	0x04, 0x37
        /*0002*/ 	.short	(.L_121 - .L_120)
.L_120:
        /*0004*/ 	.word	0x00000082


	//----- nvinfo : EIATTR_KPARAM_INFO
	.align		4
.L_121:
        /*0008*/ 	.byte	0x04, 0x17
        /*000a*/ 	.short	(.L_123 - .L_122)
.L_122:
        /*000c*/ 	.word	0x00000000
        /*0010*/ 	.short	0x0003
        /*0012*/ 	.short	0x0018
        /*0014*/ 	.byte	0x00, 0xf0, 0x21, 0x00


	//----- nvinfo : EIATTR_KPARAM_INFO
	.align		4
.L_123:
        /*0018*/ 	.byte	0x04, 0x17
        /*001a*/ 	.short	(.L_125 - .L_124)
.L_124:
        /*001c*/ 	.word	0x00000000
        /*0020*/ 	.short	0x0002
        /*0022*/ 	.short	0x0010
        /*0024*/ 	.byte	0x00, 0xf0, 0x21, 0x00


	//----- nvinfo : EIATTR_KPARAM_INFO
	.align		4
.L_125:
        /*0028*/ 	.byte	0x04, 0x17
        /*002a*/ 	.short	(.L_127 - .L_126)
.L_126:
        /*002c*/ 	.word	0x00000000
        /*0030*/ 	.short	0x0001
        /*0032*/ 	.short	0x0008
        /*0034*/ 	.byte	0x00, 0xf0, 0x21, 0x00


	//----- nvinfo : EIATTR_KPARAM_INFO
	.align		4
.L_127:
        /*0038*/ 	.byte	0x04, 0x17
        /*003a*/ 	.short	(.L_129 - .L_128)
.L_128:
        /*003c*/ 	.word	0x00000000
        /*0040*/ 	.short	0x0000
        /*0042*/ 	.short	0x0000
        /*0044*/ 	.byte	0x00, 0xf0, 0x21, 0x00


	//----- nvinfo : EIATTR_SPARSE_MMA_MASK
	.align		4
.L_129:
        /*0048*/ 	.byte	0x03, 0x50
        /*004a*/ 	.short	0x0000


	//----- nvinfo : EIATTR_MAXREG_COUNT
	.align		4
        /*004c*/ 	.byte	0x03, 0x1b
        /*004e*/ 	.short	0x00ff


	//----- nvinfo : EIATTR_MERCURY_ISA_VERSION
	.align		4
        /*0050*/ 	.byte	0x03, 0x5f
        /*0052*/ 	.short	0x0101


	//----- nvinfo : EIATTR_EXIT_INSTR_OFFSETS
	.align		4
        /*0054*/ 	.byte	0x04, 0x1c
        /*0056*/ 	.short	(.L_131 - .L_130)


	//   ....[0]....
.L_130:
        /*0058*/ 	.word	0x00000090


	//   ....[1]....
        /*005c*/ 	.word	0x000001a0


	//----- nvinfo : EIATTR_CBANK_PARAM_SIZE
	.align		4
.L_131:
        /*0060*/ 	.byte	0x03, 0x19
        /*0062*/ 	.short	0x0020


	//----- nvinfo : EIATTR_PARAM_CBANK
	.align		4
        /*0064*/ 	.byte	0x04, 0x0a
        /*0066*/ 	.short	(.L_133 - .L_132)
	.align		4
.L_132:
        /*0068*/ 	.word	index@(.nv.constant0._Z31focal_loss_backward_cuda_kernelILi4EfffEvPT0_PKT2_PKfm)
        /*006c*/ 	.short	0x0210
        /*006e*/ 	.short	0x0020


	//----- nvinfo : EIATTR_SW_WAR
	.align		4
.L_133:
        /*0070*/ 	.byte	0x04, 0x36
        /*0072*/ 	.short	(.L_135 - .L_134)
.L_134:
        /*0074*/ 	.word	0x00000008
.L_135:


//--------------------- .nv.info._Z31focal_loss_backward_cuda_kernelILi2EddfEvPT0_PKT2_PKfm --------------------------
	.section	.nv.info._Z31focal_loss_backward_cuda_kernelILi2EddfEvPT0_PKT2_PKfm,"",@"SHT_CUDA_INFO"
	.sectionflags	@""
	.align	4


	//----- nvinfo : EIATTR_CUDA_API_VERSION
	.align		4
        /*0000*/ 	.byte	0x04, 0x37
        /*0002*/ 	.short	(.L_137 - .L_136)
.L_136:
        /*0004*/ 	.word	0x00000082


	//----- nvinfo : EIATTR_KPARAM_INFO
	.align		4
.L_137:
        /*0008*/ 	.byte	0x04, 0x17
        /*000a*/ 	.short	(.L_139 - .L_138)
.L_138:
        /*000c*/ 	.word	0x00000000
        /*0010*/ 	.short	0x0003
        /*0012*/ 	.short	0x0018
        /*0014*/ 	.byte	0x00, 0xf0, 0x21, 0x00


	//----- nvinfo : EIATTR_KPARAM_INFO
	.align		4
.L_139:
        /*0018*/ 	.byte	0x04, 0x17
        /*001a*/ 	.short	(.L_141 - .L_140)
.L_140:
        /*001c*/ 	.word	0x00000000
        /*0020*/ 	.short	0x0002
        /*0022*/ 	.short	0x0010
        /*0024*/ 	.byte	0x00, 0xf0, 0x21, 0x00


	//----- nvinfo : EIATTR_KPARAM_INFO
	.align		4
.L_141:
        /*0028*/ 	.byte	0x04, 0x17
        /*002a*/ 	.short	(.L_143 - .L_142)
.L_142:
        /*002c*/ 	.word	0x00000000
        /*0030*/ 	.short	0x0001
        /*0032*/ 	.short	0x0008
        /*0034*/ 	.byte	0x00, 0xf0, 0x21, 0x00


	//----- nvinfo : EIATTR_KPARAM_INFO
	.align		4
.L_143:
        /*0038*/ 	.byte	0x04, 0x17
        /*003a*/ 	.short	(.L_145 - .L_144)
.L_144:
        /*003c*/ 	.word	0x00000000
        /*0040*/ 	.short	0x0000
        /*0042*/ 	.short	0x0000
        /*0044*/ 	.byte	0x00, 0xf0, 0x21, 0x00


	//----- nvinfo : EIATTR_SPARSE_MMA_MASK
	.align		4
.L_145:
        /*0048*/ 	.byte	0x03, 0x50
        /*004a*/ 	.short	0x0000


	//----- nvinfo : EIATTR_MAXREG_COUNT
	.align		4
        /*004c*/ 	.byte	0x03, 0x1b
        /*004e*/ 	.short	0x00ff


	//----- nvinfo : EIATTR_MERCURY_ISA_VERSION
	.align		4
        /*0050*/ 	.byte	0x03, 0x5f
        /*0052*/ 	.short	0x0101


	//----- nvinfo : EIATTR_EXIT_INSTR_OFFSETS
	.align		4
        /*0054*/ 	.byte	0x04, 0x1c
        /*0056*/ 	.short	(.L_147 - .L_146)


	//   ....[0]....
.L_146:
        /*0058*/ 	.word	0x00000090


	//   ....[1]....
        /*005c*/ 	.word	0x000002a0


	//----- nvinfo : EIATTR_CRS_STACK_SIZE
	.align		4
.L_147:
        /*0060*/ 	.byte	0x04, 0x1e
        /*0062*/ 	.short	(.L_149 - .L_148)
.L_148:
        /*0064*/ 	.word	0x00000000


	//----- nvinfo : EIATTR_CBANK_PARAM_SIZE
	.align		4
.L_149:
        /*0068*/ 	.byte	0x03, 0x19
        /*006a*/ 	.short	0x0020


	//----- nvinfo : EIATTR_PARAM_CBANK
	.align		4
        /*006c*/ 	.byte	0x04, 0x0a
        /*006e*/ 	.short	(.L_151 - .L_150)
	.align		4
.L_150:
        /*0070*/ 	.word	index@(.nv.constant0._Z31focal_loss_backward_cuda_kernelILi2EddfEvPT0_PKT2_PKfm)
        /*0074*/ 	.short	0x0210
        /*0076*/ 	.short	0x0020


	//----- nvinfo : EIATTR_SW_WAR
	.align		4
.L_151:
        /*0078*/ 	.byte	0x04, 0x36
        /*007a*/ 	.short	(.L_153 - .L_152)
.L_152:
        /*007c*/ 	.word	0x00000008
.L_153:


//--------------------- .nv.info._Z30focal_loss_forward_cuda_kernelILb1ELi8EN3c104HalfElffEvPT4_PT1_PKS4_PKT2_PKflllfff --------------------------
	.section	.nv.info._Z30focal_loss_forward_cuda_kernelILb1ELi8EN3c104HalfElffEvPT4_PT1_PKS4_PKT2_PKflllfff,"",@"SHT_CUDA_INFO"
	.sectionflags	@""
	.align	4


	//----- nvinfo : EIATTR_CUDA_API_VERSION
	.align		4
        /*0000*/ 	.byte	0x04, 0x37
        /*0002*/ 	.short	(.L_155 - .L_154)
.L_154:
        /*0004*/ 	.word	0x00000082


	//----- nvinfo : EIATTR_KPARAM_INFO
	.align		4
.L_155:
        /*0008*/ 	.byte	0x04, 0x17
        /*000a*/ 	.short	(.L_157 - .L_156)
.L_156:
        /*000c*/ 	.word	0x00000000
        /*0010*/ 	.short	0x000a
        /*0012*/ 	.short	0x0048
        /*0014*/ 	.byte	0x00, 0xf0, 0x11, 0x00


	//----- nvinfo : EIATTR_KPARAM_INFO
	.align		4
.L_157:
        /*0018*/ 	.byte	0x04, 0x17
        /*001a*/ 	.short	(.L_159 - .L_158)
.L_158:
        /*001c*/ 	.word	0x00000000
        /*0020*/ 	.short	0x0009
        /*0022*/ 	.short	0x0044
        /*0024*/ 	.byte	0x00, 0xf0, 0x11, 0x00


	//----- nvinfo : EIATTR_KPARAM_INFO
	.align		4
.L_159:
        /*0028*/ 	.byte	0x04, 0x17
        /*002a*/ 	.short	(.L_161 - .L_160)
.L_160:
        /*002c*/ 	.word	0x00000000
        /*0030*/ 	.short	0x0008
        /*0032*/ 	.short	0x0040
        /*0034*/ 	.byte	0x00, 0xf0, 0x11, 0x00


	//----- nvinfo : EIATTR_KPARAM_INFO
	.align		4
.L_161:
        /*0038*/ 	.byte	0x04, 0x17
        /*003a*/ 	.short	(.L_163 - .L_162)
.L_162:
        /*003c*/ 	.word	0x00000000
        /*0040*/ 	.short	0x0007
        /*0042*/ 	.short	0x0038
        /*0044*/ 	.byte	0x00, 0xf0, 0x21, 0x00


	//----- nvinfo : EIATTR_KPARAM_INFO
	.align		4
.L_163:
        /*0048*/ 	.byte	0x04, 0x17
        /*004a*/ 	.short	(.L_165 - .L_164)
.L_164:
        /*004c*/ 	.word	0x00000000
        /*0050*/ 	.short	0x0006
        /*0052*/ 	.short	0x0030
        /*0054*/ 	.byte	0x00, 0xf0, 0x21, 0x00


	//----- nvinfo : EIATTR_KPARAM_INFO
	.align		4
.L_165:
        /*0058*/ 	.byte	0x04, 0x17
        /*005a*/ 	.short	(.L_167 - .L_166)
.L_166:
        /*005c*/ 	.word	0x00000000
        /*0060*/ 	.short	0x0005
        /*0062*/ 	.short	0x0028
        /*0064*/ 	.byte	0x00, 0xf0, 0x21, 0x00


	//----- nvinfo : EIATTR_KPARAM_INFO
	.align		4
.L_167:
        /*0068*/ 	.byte	0x04, 0x17
        /*006a*/ 	.short	(.L_169 - .L_168)
.L_168:
        /*006c*/ 	.word	0x00000000
        /*0070*/ 	.short	0x0004
        /*0072*/ 	.short	0x0020
        /*0074*/ 	.byte	0x00, 0xf0, 0x21, 0x00


	//----- nvinfo : EIATTR_KPARAM_INFO
	.align		4
.L_169:
        /*0078*/ 	.byte	0x04, 0x17
        /*007a*/ 	.short	(.L_171 - .L_170)
.L_170:
        /*007c*/ 	.word	0x00000000
        /*0080*/ 	.short	0x0003
        /*0082*/ 	.short	0x0018
        /*0084*/ 	.byte	0x00, 0xf0, 0x21, 0x00


	//----- nvinfo : EIATTR_KPARAM_INFO
	.align		4
.L_171:
        /*0088*/ 	.byte	0x04, 0x17
        /*008a*/ 	.short	(.L_173 - .L_172)
.L_172:
        /*008c*/ 	.word	0x00000000
        /*0090*/ 	.short	0x0002
        /*0092*/ 	.short	0x0010
        /*0094*/ 	.byte	0x00, 0xf0, 0x21, 0x00


	//----- nvinfo : EIATTR_KPARAM_INFO
	.align		4
.L_173:
        /*0098*/ 	.byte	0x04, 0x17
        /*009a*/ 	.short	(.L_175 - .L_174)
.L_174:
        /*009c*/ 	.word	0x00000000
        /*00a0*/ 	.short	0x0001
        /*00a2*/ 	.short	0x0008
        /*00a4*/ 	.byte	0x00, 0xf0, 0x21, 0x00


	//----- nvinfo : EIATTR_KPARAM_INFO
	.align		4
.L_175:
        /*00a8*/ 	.byte	0x04, 0x17
        /*00aa*/ 	.short	(.L_177 - .L_176)
.L_176:
        /*00ac*/ 	.word	0x00000000
        /*00b0*/ 	.short	0x0000
        /*00b2*/ 	.short	0x0000
        /*00b4*/ 	.byte	0x00, 0xf0, 0x21, 0x00


	//----- nvinfo : EIATTR_SPARSE_MMA_MASK
	.align		4
.L_177:
        /*00b8*/ 	.byte	0x03, 0x50
        /*00ba*/ 	.short	0x0000


	//----- nvinfo : EIATTR_MAXREG_COUNT
	.align		4
        /*00bc*/ 	.byte	0x03, 0x1b
        /*00be*/ 	.short	0x00ff


	//----- nvinfo : EIATTR_NUM_BARRIERS
	.align		4
        /*00c0*/ 	.byte	0x02, 0x4c
        /*00c2*/ 	.byte	0x01
	.zero		1


	//----- nvinfo : EIATTR_MERCURY_ISA_VERSION
	.align		4
        /*00c4*/ 	.byte	0x03, 0x5f
        /*00c6*/ 	.short	0x0101


	//----- nvinfo : EIATTR_EXIT_INSTR_OFFSETS
	.align		4
        /*00c8*/ 	.byte	0x04, 0x1c
        /*00ca*/ 	.short	(.L_179 - .L_178)


	//   ....[0]....
.L_178:
        /*00cc*/ 	.word	0x00002070


	//   ....[1]....
        /*00d0*/ 	.word	0x00002100


	//----- nvinfo : EIATTR_CRS_STACK_SIZE
	.align		4
.L_179:
        /*00d4*/ 	.byte	0x04, 0x1e
        /*00d6*/ 	.short	(.L_181 - .L_180)
.L_180:
        /*00d8*/ 	.word	0x00000000


	//----- nvinfo : EIATTR_CBANK_PARAM_SIZE
	.align		4
.L_181:
        /*00dc*/ 	.byte	0x03, 0x19
        /*00de*/ 	.short	0x004c


	//----- nvinfo : EIATTR_PARAM_CBANK
	.align		4
        /*00e0*/ 	.byte	0x04, 0x0a
        /*00e2*/ 	.short	(.L_183 - .L_182)
	.align		4
.L_182:
        /*00e4*/ 	.word	index@(.nv.constant0._Z30focal_loss_forward_cuda_kernelILb1ELi8EN3c104HalfElffEvPT4_PT1_PKS4_PKT2_PKflllfff)
        /*00e8*/ 	.short	0x0210
        /*00ea*/ 	.short	0x004c


	//----- nvinfo : EIATTR_SW_WAR
	.align		4
.L_183:
        /*00ec*/ 	.byte	0x04, 0x36
        /*00ee*/ 	.short	(.L_185 - .L_184)
.L_184:
        /*00f0*/ 	.word	0x00000008
.L_185:


//--------------------- .nv.info._Z30focal_loss_forward_cuda_kernelILb1ELi4EflffEvPT4_PT1_PKS2_PKT2_PKflllfff --------------------------
	.section	.nv.info._Z30focal_loss_forward_cuda_kernelILb1ELi4EflffEvPT4_PT1_PKS2_PKT2_PKflllfff,"",@"SHT_CUDA_INFO"
	.sectionflags	@""
	.align	4


	//----- nvinfo : EIATTR_CUDA_API_VERSION
	.align		4
        /*0000*/ 	.byte	0x04, 0x37
        /*0002*/ 	.short	(.L_187 - .L_186)
.L_186:
        /*0004*/ 	.word	0x00000082


	//----- nvinfo : EIATTR_KPARAM_INFO
	.align		4
.L_187:
        /*0008*/ 	.byte	0x04, 0x17
        /*000a*/ 	.short	(.L_189 - .L_188)
.L_188:
        /*000c*/ 	.word	0x00000000
        /*0010*/ 	.short	0x000a
        /*0012*/ 	.short	0x0048
        /*0014*/ 	.byte	0x00, 0xf0, 0x11, 0x00


	//----- nvinfo : EIATTR_KPARAM_INFO
	.align		4
.L_189:
        /*0018*/ 	.byte	0x04, 0x17
        /*001a*/ 	.short	(.L_191 - .L_190)
.L_190:
        /*001c*/ 	.word	0x00000000
        /*0020*/ 	.short	0x0009
        /*0022*/ 	.short	0x0044
        /*0024*/ 	.byte	0x00, 0xf0, 0x11, 0x00


	//----- nvinfo : EIATTR_KPARAM_INFO
	.align		4
.L_191:
        /*0028*/ 	.byte	0x04, 0x17
        /*002a*/ 	.short	(.L_193 - .L_192)
.L_192:
        /*002c*/ 	.word	0x00000000
        /*0030*/ 	.short	0x0008
        /*0032*/ 	.short	0x0040
        /*0034*/ 	.byte	0x00, 0xf0, 0x11, 0x00


	//----- nvinfo : EIATTR_KPARAM_INFO
	.align		4
.L_193:
        /*0038*/ 	.byte	0x04, 0x17
        /*003a*/ 	.short	(.L_195 - .L_194)
.L_194:
        /*003c*/ 	.word	0x00000000
        /*0040*/ 	.short	0x0007
        /*0042*/ 	.short	0x0038
        /*0044*/ 	.byte	0x00, 0xf0, 0x21, 0x00


	//----- nvinfo : EIATTR_KPARAM_INFO
	.align		4
.L_195:
        /*0048*/ 	.byte	0x04, 0x17
        /*004a*/ 	.short	(.L_197 - .L_196)
.L_196:
        /*004c*/ 	.word	0x00000000
        /*0050*/ 	.short	0x0006
        /*0052*/ 	.short	0x0030
        /*0054*/ 	.byte	0x00, 0xf0, 0x21, 0x00


	//----- nvinfo : EIATTR_KPARAM_INFO
	.align		4
.L_197:
        /*0058*/ 	.byte	0x04, 0x17
        /*005a*/ 	.short	(.L_199 - .L_198)
.L_198:
        /*005c*/ 	.word	0x00000000
        /*0060*/ 	.short	0x0005
        /*0062*/ 	.short	0x0028
        /*0064*/ 	.byte	0x00, 0xf0, 0x21, 0x00


	//----- nvinfo : EIATTR_KPARAM_INFO
	.align		4
.L_199:
        /*0068*/ 	.byte	0x04, 0x17
        /*006a*/ 	.short	(.L_201 - .L_200)
.L_200:
        /*006c*/ 	.word	0x00000000
        /*0070*/ 	.short	0x0004
        /*0072*/ 	.short	0x0020
        /*0074*/ 	.byte	0x00, 0xf0, 0x21, 0x00


	//----- nvinfo : EIATTR_KPARAM_INFO
	.align		4
.L_201:
        /*0078*/ 	.byte	0x04, 0x17
        /*007a*/ 	.short	(.L_203 - .L_202)
.L_202:
        /*007c*/ 	.word	0x00000000
        /*0080*/ 	.short	0x0003
        /*0082*/ 	.short	0x0018
        /*0084*/ 	.byte	0x00, 0xf0, 0x21, 0x00


	//----- nvinfo : EIATTR_KPARAM_INFO
	.align		4
.L_203:
        /*0088*/ 	.byte	0x04, 0x17
        /*008a*/ 	.short	(.L_205 - .L_204)
.L_204:
        /*008c*/ 	.word	0x00000000
        /*0090*/ 	.short	0x0002
        /*0092*/ 	.short	0x0010
        /*0094*/ 	.byte	0x00, 0xf0, 0x21, 0x00


	//----- nvinfo : EIATTR_KPARAM_INFO
	.align		4
.L_205:
        /*0098*/ 	.byte	0x04, 0x17
        /*009a*/ 	.short	(.L_207 - .L_206)
.L_206:
        /*009c*/ 	.word	0x00000000
        /*00a0*/ 	.short	0x0001
        /*00a2*/ 	.short	0x0008
        /*00a4*/ 	.byte	0x00, 0xf0, 0x21, 0x00


	//----- nvinfo : EIATTR_KPARAM_INFO
	.align		4
.L_207:
        /*00a8*/ 	.byte	0x04, 0x17
        /*00aa*/ 	.short	(.L_209 - .L_208)
.L_208:
        /*00ac*/ 	.word	0x00000000
        /*00b0*/ 	.short	0x0000
        /*00b2*/ 	.short	0x0000
        /*00b4*/ 	.byte	0x00, 0xf0, 0x21, 0x00


	//----- nvinfo : EIATTR_SPARSE_MMA_MASK
	.align		4
.L_209:
        /*00b8*/ 	.byte	0x03, 0x50
        /*00ba*/ 	.short	0x0000


	//----- nvinfo : EIATTR_MAXREG_COUNT
	.align		4
        /*00bc*/ 	.byte	0x03, 0x1b
        /*00be*/ 	.short	0x00ff


	//----- nvinfo : EIATTR_NUM_BARRIERS
	.align		4
        /*00c0*/ 	.byte	0x02, 0x4c
        /*00c2*/ 	.byte	0x01
	.zero		1


	//----- nvinfo : EIATTR_MERCURY_ISA_VERSION
	.align		4
        /*00c4*/ 	.byte	0x03, 0x5f
        /*00c6*/ 	.short	0x0101


	//----- nvinfo : EIATTR_EXIT_INSTR_OFFSETS
	.align		4
        /*00c8*/ 	.byte	0x04, 0x1c
        /*00ca*/ 	.short	(.L_211 - .L_210)


	//   ....[0]....
.L_210:
        /*00cc*/ 	.word	0x00001400


	//   ....[1]....
        /*00d0*/ 	.word	0x00001490


	//----- nvinfo : EIATTR_CRS_STACK_SIZE
	.align		4
.L_211:
        /*00d4*/ 	.byte	0x04, 0x1e
        /*00d6*/ 	.short	(.L_213 - .L_212)
.L_212:
        /*00d8*/ 	.word	0x00000000


	//----- nvinfo : EIATTR_CBANK_PARAM_SIZE
	.align		4
.L_213:
        /*00dc*/ 	.byte	0x03, 0x19
        /*00de*/ 	.short	0x004c


	//----- nvinfo : EIATTR_PARAM_CBANK
	.align		4
        /*00e0*/ 	.byte	0x04, 0x0a
        /*00e2*/ 	.short	(.L_215 - .L_214)
	.align		4
.L_214:
        /*00e4*/ 	.word	index@(.nv.constant0._Z30focal_loss_forward_cuda_kernelILb1ELi4EflffEvPT4_PT1_PKS2_PKT2_PKflllfff)
        /*00e8*/ 	.short	0x0210
        /*00ea*/ 	.short	0x004c


	//----- nvinfo : EIATTR_SW_WAR
	.align		4
.L_215:
        /*00ec*/ 	.byte	0x04, 0x36
        /*00ee*/ 	.short	(.L_217 - .L_216)
.L_216:
        /*00f0*/ 	.word	0x00000008
.L_217:


//--------------------- .nv.info._Z30focal_loss_forward_cuda_kernelILb1ELi2EdldfEvPT4_PT1_PKS2_PKT2_PKflllfff --------------------------
	.section	.nv.info._Z30focal_loss_forward_cuda_kernelILb1ELi2EdldfEvPT4_PT1_PKS2_PKT2_PKflllfff,"",@"SHT_CUDA_INFO"
	.sectionflags	@""
	.align	4


	//----- nvinfo : EIATTR_CUDA_API_VERSION
	.align		4
        /*0000*/ 	.byte	0x04, 0x37
        /*0002*/ 	.short	(.L_219 - .L_218)
.L_218:
        /*0004*/ 	.word	0x00000082


	//----- nvinfo : EIATTR_KPARAM_INFO
	.align		4
.L_219:
        /*0008*/ 	.byte	0x04, 0x17
        /*000a*/ 	.short	(.L_221 - .L_220)
.L_220:
        /*000c*/ 	.word	0x00000000
        /*0010*/ 	.short	0x000a
        /*0012*/ 	.short	0x0048
        /*0014*/ 	.byte	0x00, 0xf0, 0x11, 0x00


	//----- nvinfo : EIATTR_KPARAM_INFO
	.align		4
.L_221:
        /*0018*/ 	.byte	0x04, 0x17
        /*001a*/ 	.short	(.L_223 - .L_222)
.L_222:
        /*001c*/ 	.word	0x00000000
        /*0020*/ 	.short	0x0009
        /*0022*/ 	.short	0x0044
        /*0024*/ 	.byte	0x00, 0xf0, 0x11, 0x00


	//----- nvinfo : EIATTR_KPARAM_INFO
	.align		4
.L_223:
        /*0028*/ 	.byte	0x04, 0x17
        /*002a*/ 	.short	(.L_225 - .L_224)
.L_224:
        /*002c*/ 	.word	0x00000000
        /*0030*/ 	.short	0x0008
        /*0032*/ 	.short	0x0040
        /*0034*/ 	.byte	0x00, 0xf0, 0x11, 0x00


	//----- nvinfo : EIATTR_KPARAM_INFO
	.align		4
.L_225:
        /*0038*/ 	.byte	0x04, 0x17
        /*003a*/ 	.short	(.L_227 - .L_226)
.L_226:
        /*003c*/ 	.word	0x00000000
        /*0040*/ 	.short	0x0007
        /*0042*/ 	.short	0x0038
        /*0044*/ 	.byte	0x00, 0xf0, 0x21, 0x00


	//----- nvinfo : EIATTR_KPARAM_INFO
	.align		4
.L_227:
        /*0048*/ 	.byte	0x04, 0x17
        /*004a*/ 	.short	(.L_229 - .L_228)
.L_228:
        /*004c*/ 	.word	0x00000000
        /*0050*/ 	.short	0x0006
        /*0052*/ 	.short	0x0030
        /*0054*/ 	.byte	0x00, 0xf0, 0x21, 0x00


	//----- nvinfo : EIATTR_KPARAM_INFO
	.align		4
.L_229:
        /*0058*/ 	.byte	0x04, 0x17
        /*005a*/ 	.short	(.L_231 - .L_230)
.L_230:
        /*005c*/ 	.word	0x00000000
        /*0060*/ 	.short	0x0005
        /*0062*/ 	.short	0x0028
        /*0064*/ 	.byte	0x00, 0xf0, 0x21, 0x00


	//----- nvinfo : EIATTR_KPARAM_INFO
	.align		4
.L_231:
        /*0068*/ 	.byte	0x04, 0x17
        /*006a*/ 	.short	(.L_233 - .L_232)
.L_232:
        /*006c*/ 	.word	0x00000000
        /*0070*/ 	.short	0x0004
        /*0072*/ 	.short	0x0020
        /*0074*/ 	.byte	0x00, 0xf0, 0x21, 0x00


	//----- nvinfo : EIATTR_KPARAM_INFO
	.align		4
.L_233:
        /*0078*/ 	.byte	0x04, 0x17
        /*007a*/ 	.short	(.L_235 - .L_234)
.L_234:
        /*007c*/ 	.word	0x00000000
        /*0080*/ 	.short	0x0003
        /*0082*/ 	.short	0x0018
        /*0084*/ 	.byte	0x00, 0xf0, 0x21, 0x00


	//----- nvinfo : EIATTR_KPARAM_INFO
	.align		4
.L_235:
        /*0088*/ 	.byte	0x04, 0x17
        /*008a*/ 	.short	(.L_237 - .L_236)
.L_236:
        /*008c*/ 	.word	0x00000000
        /*0090*/ 	.short	0x0002
        /*0092*/ 	.short	0x0010
        /*0094*/ 	.byte	0x00, 0xf0, 0x21, 0x00


	//----- nvinfo : EIATTR_KPARAM_INFO
	.align		4
.L_237:
        /*0098*/ 	.byte	0x04, 0x17
        /*009a*/ 	.short	(.L_239 - .L_238)
.L_238:
        /*009c*/ 	.word	0x00000000
        /*00a0*/ 	.short	0x0001
        /*00a2*/ 	.short	0x0008
        /*00a4*/ 	.byte	0x00, 0xf0, 0x21, 0x00


	//----- nvinfo : EIATTR_KPARAM_INFO
	.align		4
.L_239:
        /*00a8*/ 	.byte	0x04, 0x17
        /*00aa*/ 	.short	(.L_241 - .L_240)
.L_240:
        /*00ac*/ 	.word	0x00000000
        /*00b0*/ 	.short	0x0000
        /*00b2*/ 	.short	0x0000
        /*00b4*/ 	.byte	0x00, 0xf0, 0x21, 0x00


	//----- nvinfo : EIATTR_SPARSE_MMA_MASK
	.align		4
.L_241:
        /*00b8*/ 	.byte	0x03, 0x50
        /*00ba*/ 	.short	0x0000


	//----- nvinfo : EIATTR_MAXREG_COUNT
	.align		4
        /*00bc*/ 	.byte	0x03, 0x1b
        /*00be*/ 	.short	0x00ff


	//----- nvinfo : EIATTR_NUM_BARRIERS
	.align		4
        /*00c0*/ 	.byte	0x02, 0x4c
        /*00c2*/ 	.byte	0x01
	.zero		1


	//----- nvinfo : EIATTR_MERCURY_ISA_VERSION
	.align		4
        /*00c4*/ 	.byte	0x03, 0x5f
        /*00c6*/ 	.short	0x0101


	//----- nvinfo : EIATTR_EXIT_INSTR_OFFSETS
	.align		4
        /*00c8*/ 	.byte	0x04, 0x1c
        /*00ca*/ 	.short	(.L_243 - .L_242)


	//   ....[0]....
.L_242:
        /*00cc*/ 	.word	0x00003010


	//   ....[1]....
        /*00d0*/ 	.word	0x00003210


	//----- nvinfo : EIATTR_CRS_STACK_SIZE
	.align		4
.L_243:
        /*00d4*/ 	.byte	0x04, 0x1e
        /*00d6*/ 	.short	(.L_245 - .L_244)
.L_244:
        /*00d8*/ 	.word	0x00000000


	//----- nvinfo : EIATTR_CBANK_PARAM_SIZE
	.align		4
.L_245:
        /*00dc*/ 	.byte	0x03, 0x19
        /*00de*/ 	.short	0x004c


	//----- nvinfo : EIATTR_PARAM_CBANK
	.align		4
        /*00e0*/ 	.byte	0x04, 0x0a
        /*00e2*/ 	.short	(.L_247 - .L_246)
	.align		4
.L_246:
        /*00e4*/ 	.word	index@(.nv.constant0._Z30focal_loss_forward_cuda_kernelILb1ELi2EdldfEvPT4_PT1_PKS2_PKT2_PKflllfff)
        /*00e8*/ 	.short	0x0210
        /*00ea*/ 	.short	0x004c


	//----- nvinfo : EIATTR_SW_WAR
	.align		4
.L_247:
        /*00ec*/ 	.byte	0x04, 0x36
        /*00ee*/ 	.short	(.L_249 - .L_248)
.L_248:
        /*00f0*/ 	.word	0x00000008
.L_249:


//--------------------- .nv.info._Z30focal_loss_forward_cuda_kernelILb0ELi8EN3c104HalfElffEvPT4_PT1_PKS4_PKT2_PKflllfff --------------------------
	.section	.nv.info._Z30focal_loss_forward_cuda_kernelILb0ELi8EN3c104HalfElffEvPT4_PT1_PKS4_PKT2_PKflllfff,"",@"SHT_CUDA_INFO"
	.sectionflags	@""
	.align	4


	//----- nvinfo : EIATTR_CUDA_API_VERSION
	.align		4
        /*0000*/ 	.byte	0x04, 0x37
        /*0002*/ 	.short	(.L_251 - .L_250)
.L_250:
        /*0004*/ 	.word	0x00000082


	//----- nvinfo : EIATTR_KPARAM_INFO
	.align		4
.L_251:
        /*0008*/ 	.byte	0x04, 0x17
        /*000a*/ 	.short	(.L_253 - .L_252)
.L_252:
        /*000c*/ 	.word	0x00000000
        /*0010*/ 	.short	0x000a
        /*0012*/ 	.short	0x0048
        /*0014*/ 	.byte	0x00, 0xf0, 0x11, 0x00


	//----- nvinfo : EIATTR_KPARAM_INFO
	.align		4
.L_253:
        /*0018*/ 	.byte	0x04, 0x17
        /*001a*/ 	.short	(.L_255 - .L_254)
.L_254:
        /*001c*/ 	.word	0x00000000
        /*0020*/ 	.short	0x0009
        /*0022*/ 	.short	0x0044
        /*0024*/ 	.byte	0x00, 0xf0, 0x11, 0x00


	//----- nvinfo : EIATTR_KPARAM_INFO
	.align		4
.L_255:
        /*0028*/ 	.byte	0x04, 0x17
        /*002a*/ 	.short	(.L_257 - .L_256)
.L_256:
        /*002c*/ 	.word	0x00000000
        /*0030*/ 	.short	0x0008
        /*0032*/ 	.short	0x0040
        /*0034*/ 	.byte	0x00, 0xf0, 0x11, 0x00


	//----- nvinfo : EIATTR_KPARAM_INFO
	.align		4
.L_257:
        /*0038*/ 	.byte	0x04, 0x17
        /*003a*/ 	.short	(.L_259 - .L_258)
.L_258:
        /*003c*/ 	.word	0x00000000
        /*0040*/ 	.short	0x0007
        /*0042*/ 	.short	0x0038
        /*0044*/ 	.byte	0x00, 0xf0, 0x21, 0x00


	//----- nvinfo : EIATTR_KPARAM_INFO
	.align		4
.L_259:
        /*0048*/ 	.byte	0x04, 0x17
        /*004a*/ 	.short	(.L_261 - .L_260)
.L_260:
        /*004c*/ 	.word	0x00000000
        /*0050*/ 	.short	0x0006
        /*0052*/ 	.short	0x0030
        /*0054*/ 	.byte	0x00, 0xf0, 0x21, 0x00


	//----- nvinfo : EIATTR_KPARAM_INFO
	.align		4
.L_261:
        /*0058*/ 	.byte	0x04, 0x17
        /*005a*/ 	.short	(.L_263 - .L_262)
.L_262:
        /*005c*/ 	.word	0x00000000
        /*0060*/ 	.short	0x0005
        /*0062*/ 	.short	0x0028
        /*0064*/ 	.byte	0x00, 0xf0, 0x21, 0x00


	//----- nvinfo : EIATTR_KPARAM_INFO
	.align		4
.L_263:
        /*0068*/ 	.byte	0x04, 0x17
        /*006a*/ 	.short	(.L_265 - .L_264)
.L_264:
        /*006c*/ 	.word	0x00000000
        /*0070*/ 	.short	0x0004
        /*0072*/ 	.short	0x0020
        /*0074*/ 	.byte	0x00, 0xf0, 0x21, 0x00


	//----- nvinfo : EIATTR_KPARAM_INFO
	.align		4
.L_265:
        /*0078*/ 	.byte	0x04, 0x17
        /*007a*/ 	.short	(.L_267 - .L_266)
.L_266:
        /*007c*/ 	.word	0x00000000
        /*0080*/ 	.short	0x0003
        /*0082*/ 	.short	0x0018
        /*0084*/ 	.byte	0x00, 0xf0, 0x21, 0x00


	//----- nvinfo : EIATTR_KPARAM_INFO
	.align		4
.L_267:
        /*0088*/ 	.byte	0x04, 0x17
        /*008a*/ 	.short	(.L_269 - .L_268)
.L_268:
        /*008c*/ 	.word	0x00000000
        /*0090*/ 	.short	0x0002
        /*0092*/ 	.short	0x0010
        /*0094*/ 	.byte	0x00, 0xf0, 0x21, 0x00


	//----- nvinfo : EIATTR_KPARAM_INFO
	.align		4
.L_269:
        /*0098*/ 	.byte	0x04, 0x17
        /*009a*/ 	.short	(.L_271 - .L_270)
.L_270:
        /*009c*/ 	.word	0x00000000
        /*00a0*/ 	.short	0x0001
        /*00a2*/ 	.short	0x0008
        /*00a4*/ 	.byte	0x00, 0xf0, 0x21, 0x00


	//----- nvinfo : EIATTR_KPARAM_INFO
	.align		4
.L_271:
        /*00a8*/ 	.byte	0x04, 0x17
        /*00aa*/ 	.short	(.L_273 - .L_272)
.L_272:
        /*00ac*/ 	.word	0x00000000
        /*00b0*/ 	.short	0x0000
        /*00b2*/ 	.short	0x0000
        /*00b4*/ 	.byte	0x00, 0xf0, 0x21, 0x00


	//----- nvinfo : EIATTR_SPARSE_MMA_MASK
	.align		4
.L_273:
        /*00b8*/ 	.byte	0x03, 0x50
        /*00ba*/ 	.short	0x0000


	//----- nvinfo : EIATTR_MAXREG_COUNT
	.align		4
        /*00bc*/ 	.byte	0x03, 0x1b
        /*00be*/ 	.short	0x00ff


	//----- nvinfo : EIATTR_NUM_BARRIERS
	.align		4
        /*00c0*/ 	.byte	0x02, 0x4c
        /*00c2*/ 	.byte	0x01
	.zero		1


	//----- nvinfo : EIATTR_MERCURY_ISA_VERSION
	.align		4
        /*00c4*/ 	.byte	0x03, 0x5f
        /*00c6*/ 	.short	0x0101


	//----- nvinfo : EIATTR_EXIT_INSTR_OFFSETS
	.align		4
        /*00c8*/ 	.byte	0x04, 0x1c
        /*00ca*/ 	.short	(.L_275 - .L_274)


	//   ....[0]....
.L_274:
        /*00cc*/ 	.word	0x00001f30


	//   ....[1]....
        /*00d0*/ 	.word	0x00001fc0


	//----- nvinfo : EIATTR_CRS_STACK_SIZE
	.align		4
.L_275:
        /*00d4*/ 	.byte	0x04, 0x1e
        /*00d6*/ 	.short	(.L_277 - .L_276)
.L_276:
        /*00d8*/ 	.word	0x00000000


	//----- nvinfo : EIATTR_CBANK_PARAM_SIZE
	.align		4
.L_277:
        /*00dc*/ 	.byte	0x03, 0x19
        /*00de*/ 	.short	0x004c


	//----- nvinfo : EIATTR_PARAM_CBANK
	.align		4
        /*00e0*/ 	.byte	0x04, 0x0a
        /*00e2*/ 	.short	(.L_279 - .L_278)
	.align		4
.L_278:
        /*00e4*/ 	.word	index@(.nv.constant0._Z30focal_loss_forward_cuda_kernelILb0ELi8EN3c104HalfElffEvPT4_PT1_PKS4_PKT2_PKflllfff)
        /*00e8*/ 	.short	0x0210
        /*00ea*/ 	.short	0x004c


	//----- nvinfo : EIATTR_SW_WAR
	.align		4
.L_279:
        /*00ec*/ 	.byte	0x04, 0x36
        /*00ee*/ 	.short	(.L_281 - .L_280)
.L_280:
        /*00f0*/ 	.word	0x00000008
.L_281:


//--------------------- .nv.info._Z30focal_loss_forward_cuda_kernelILb0ELi4EflffEvPT4_PT1_PKS2_PKT2_PKflllfff --------------------------
	.section	.nv.info._Z30focal_loss_forward_cuda_kernelILb0ELi4EflffEvPT4_PT1_PKS2_PKT2_PKflllfff,"",@"SHT_CUDA_INFO"
	.sectionflags	@""
	.align	4


	//----- nvinfo : EIATTR_CUDA_API_VERSION
	.align		4
        /*0000*/ 	.byte	0x04, 0x37
        /*0002*/ 	.short	(.L_283 - .L_282)
.L_282:
        /*0004*/ 	.word	0x00000082


	//----- nvinfo : EIATTR_KPARAM_INFO
	.align		4
.L_283:
        /*0008*/ 	.byte	0x04, 0x17
        /*000a*/ 	.short	(.L_285 - .L_284)
.L_284:
        /*000c*/ 	.word	0x00000000
        /*0010*/ 	.short	0x000a
        /*0012*/ 	.short	0x0048
        /*0014*/ 	.byte	0x00, 0xf0, 0x11, 0x00


	//----- nvinfo : EIATTR_KPARAM_INFO
	.align		4
.L_285:
        /*0018*/ 	.byte	0x04, 0x17
        /*001a*/ 	.short	(.L_287 - .L_286)
.L_286:
        /*001c*/ 	.word	0x00000000
        /*0020*/ 	.short	0x0009
        /*0022*/ 	.short	0x0044
        /*0024*/ 	.byte	0x00, 0xf0, 0x11, 0x00


	//----- nvinfo : EIATTR_KPARAM_INFO
	.align		4
.L_287:
        /*0028*/ 	.byte	0x04, 0x17
        /*002a*/ 	.short	(.L_289 - .L_288)
.L_288:
        /*002c*/ 	.word	0x00000000
        /*0030*/ 	.short	0x0008
        /*0032*/ 	.short	0x0040
        /*0034*/ 	.byte	0x00, 0xf0, 0x11, 0x00


	//----- nvinfo : EIATTR_KPARAM_INFO
	.align		4
.L_289:
        /*0038*/ 	.byte	0x04, 0x17
        /*003a*/ 	.short	(.L_291 - .L_290)
.L_290:
        /*003c*/ 	.word	0x00000000
        /*0040*/ 	.short	0x0007
        /*0042*/ 	.short	0x0038
        /*0044*/ 	.byte	0x00, 0xf0, 0x21, 0x00


	//----- nvinfo : EIATTR_KPARAM_INFO
	.align		4
.L_291:
        /*0048*/ 	.byte	0x04, 0x17
        /*004a*/ 	.short	(.L_293 - .L_292)
.L_292:
        /*004c*/ 	.word	0x00000000
        /*0050*/ 	.short	0x0006
        /*0052*/ 	.short	0x0030
        /*0054*/ 	.byte	0x00, 0xf0, 0x21, 0x00


	//----- nvinfo : EIATTR_KPARAM_INFO
	.align		4
.L_293:
        /*0058*/ 	.byte	0x04, 0x17
        /*005a*/ 	.short	(.L_295 - .L_294)
.L_294:
        /*005c*/ 	.word	0x00000000
        /*0060*/ 	.short	0x0005
        /*0062*/ 	.short	0x0028
        /*0064*/ 	.byte	0x00, 0xf0, 0x21, 0x00


	//----- nvinfo : EIATTR_KPARAM_INFO
	.align		4
.L_295:
        /*0068*/ 	.byte	0x04, 0x17
        /*006a*/ 	.short	(.L_297 - .L_296)
.L_296:
        /*006c*/ 	.word	0x00000000
        /*0070*/ 	.short	0x0004
        /*0072*/ 	.short	0x0020
        /*0074*/ 	.byte	0x00, 0xf0, 0x21, 0x00


	//----- nvinfo : EIATTR_KPARAM_INFO
	.align		4
.L_297:
        /*0078*/ 	.byte	0x04, 0x17
        /*007a*/ 	.short	(.L_299 - .L_298)
.L_298:
        /*007c*/ 	.word	0x00000000
        /*0080*/ 	.short	0x0003
        /*0082*/ 	.short	0x0018
        /*0084*/ 	.byte	0x00, 0xf0, 0x21, 0x00


	//----- nvinfo : EIATTR_KPARAM_INFO
	.align		4
.L_299:
        /*0088*/ 	.byte	0x04, 0x17
        /*008a*/ 	.short	(.L_301 - .L_300)
.L_300:
        /*008c*/ 	.word	0x00000000
        /*0090*/ 	.short	0x0002
        /*0092*/ 	.short	0x0010
        /*0094*/ 	.byte	0x00, 0xf0, 0x21, 0x00


	//----- nvinfo : EIATTR_KPARAM_INFO
	.align		4
.L_301:
        /*0098*/ 	.byte	0x04, 0x17
        /*009a*/ 	.short	(.L_303 - .L_302)
.L_302:
        /*009c*/ 	.word	0x00000000
        /*00a0*/ 	.short	0x0001
        /*00a2*/ 	.short	0x0008
        /*00a4*/ 	.byte	0x00, 0xf0, 0x21, 0x00


	//----- nvinfo : EIATTR_KPARAM_INFO
	.align		4
.L_303:
        /*00a8*/ 	.byte	0x04, 0x17
        /*00aa*/ 	.short	(.L_305 - .L_304)
.L_304:
        /*00ac*/ 	.word	0x00000000
        /*00b0*/ 	.short	0x0000
        /*00b2*/ 	.short	0x0000
        /*00b4*/ 	.byte	0x00, 0xf0, 0x21, 0x00


	//----- nvinfo : EIATTR_SPARSE_MMA_MASK
	.align		4
.L_305:
        /*00b8*/ 	.byte	0x03, 0x50
        /*00ba*/ 	.short	0x0000


	//----- nvinfo : EIATTR_MAXREG_COUNT
	.align		4
        /*00bc*/ 	.byte	0x03, 0x1b
        /*00be*/ 	.short	0x00ff


	//----- nvinfo : EIATTR_NUM_BARRIERS
	.align		4
        /*00c0*/ 	.byte	0x02, 0x4c
        /*00c2*/ 	.byte	0x01
	.zero		1


	//----- nvinfo : EIATTR_MERCURY_ISA_VERSION
	.align		4
        /*00c4*/ 	.byte	0x03, 0x5f
        /*00c6*/ 	.short	0x0101


	//----- nvinfo : EIATTR_EXIT_INSTR_OFFSETS
	.align		4
        /*00c8*/ 	.byte	0x04, 0x1c
        /*00ca*/ 	.short	(.L_307 - .L_306)


	//   ....[0]....
.L_306:
        /*00cc*/ 	.word	0x00001330


	//   ....[1]....
        /*00d0*/ 	.word	0x000013c0


	//----- nvinfo : EIATTR_CRS_STACK_SIZE
	.align		4
.L_307:
        /*00d4*/ 	.byte	0x04, 0x1e
        /*00d6*/ 	.short	(.L_309 - .L_308)
.L_308:
        /*00d8*/ 	.word	0x00000000


	//----- nvinfo : EIATTR_CBANK_PARAM_SIZE
	.align		4
.L_309:
        /*00dc*/ 	.byte	0x03, 0x19
        /*00de*/ 	.short	0x004c


	//----- nvinfo : EIATTR_PARAM_CBANK
	.align		4
        /*00e0*/ 	.byte	0x04, 0x0a
        /*00e2*/ 	.short	(.L_311 - .L_310)
	.align		4
.L_310:
        /*00e4*/ 	.word	index@(.nv.constant0._Z30focal_loss_forward_cuda_kernelILb0ELi4EflffEvPT4_PT1_PKS2_PKT2_PKflllfff)
        /*00e8*/ 	.short	0x0210
        /*00ea*/ 	.short	0x004c


	//----- nvinfo : EIATTR_SW_WAR
	.align		4
.L_311:
        /*00ec*/ 	.byte	0x04, 0x36
        /*00ee*/ 	.short	(.L_313 - .L_312)
.L_312:
        /*00f0*/ 	.word	0x00000008
.L_313:


//--------------------- .nv.info._Z30focal_loss_forward_cuda_kernelILb0ELi2EdldfEvPT4_PT1_PKS2_PKT2_PKflllfff --------------------------
	.section	.nv.info._Z30focal_loss_forward_cuda_kernelILb0ELi2EdldfEvPT4_PT1_PKS2_PKT2_PKflllfff,"",@"SHT_CUDA_INFO"
	.sectionflags	@""
	.align	4


	//----- nvinfo : EIATTR_CUDA_API_VERSION
	.align		4
        /*0000*/ 	.byte	0x04, 0x37
        /*0002*/ 	.short	(.L_315 - .L_314)
.L_314:
        /*0004*/ 	.word	0x00000082


	//----- nvinfo : EIATTR_KPARAM_INFO
	.align		4
.L_315:
        /*0008*/ 	.byte	0x04, 0x17
        /*000a*/ 	.short	(.L_317 - .L_316)
.L_316:
        /*000c*/ 	.word	0x00000000
        /*0010*/ 	.short	0x000a
        /*0012*/ 	.short	0x0048
        /*0014*/ 	.byte	0x00, 0xf0, 0x11, 0x00


	//----- nvinfo : EIATTR_KPARAM_INFO
	.align		4
.L_317:
        /*0018*/ 	.byte	0x04, 0x17
        /*001a*/ 	.short	(.L_319 - .L_318)
.L_318:
        /*001c*/ 	.word	0x00000000
        /*0020*/ 	.short	0x0009
        /*0022*/ 	.short	0x0044
        /*0024*/ 	.byte	0x00, 0xf0, 0x11, 0x00


	//----- nvinfo : EIATTR_KPARAM_INFO
	.align		4
.L_319:
        /*0028*/ 	.byte	0x04, 0x17
        /*002a*/ 	.short	(.L_321 - .L_320)
.L_320:
        /*002c*/ 	.word	0x00000000
        /*0030*/ 	.short	0x0008
        /*0032*/ 	.short	0x0040
        /*0034*/ 	.byte	0x00, 0xf0, 0x11, 0x00


	//----- nvinfo : EIATTR_KPARAM_INFO
	.align		4
.L_321:
        /*0038*/ 	.byte	0x04, 0x17
        /*003a*/ 	.short	(.L_323 - .L_322)
.L_322:
        /*003c*/ 	.word	0x00000000
        /*0040*/ 	.short	0x0007
        /*0042*/ 	.short	0x0038
        /*0044*/ 	.byte	0x00, 0xf0, 0x21, 0x00


	//----- nvinfo : EIATTR_KPARAM_INFO
	.align		4
.L_323:
        /*0048*/ 	.byte	0x04, 0x17
        /*004a*/ 	.short	(.L_325 - .L_324)
.L_324:
        /*004c*/ 	.word	0x00000000
        /*0050*/ 	.short	0x0006
        /*0052*/ 	.short	0x0030
        /*0054*/ 	.byte	0x00, 0xf0, 0x21, 0x00


	//----- nvinfo : EIATTR_KPARAM_INFO
	.align		4
.L_325:
        /*0058*/ 	.byte	0x04, 0x17
        /*005a*/ 	.short	(.L_327 - .L_326)
.L_326:
        /*005c*/ 	.word	0x00000000
        /*0060*/ 	.short	0x0005
        /*0062*/ 	.short	0x0028
        /*0064*/ 	.byte	0x00, 0xf0, 0x21, 0x00


	//----- nvinfo : EIATTR_KPARAM_INFO
	.align		4
.L_327:
        /*0068*/ 	.byte	0x04, 0x17
        /*006a*/ 	.short	(.L_329 - .L_328)
.L_328:
        /*006c*/ 	.word	0x00000000
        /*0070*/ 	.short	0x0004
        /*0072*/ 	.short	0x0020
        /*0074*/ 	.byte	0x00, 0xf0, 0x21, 0x00


	//----- nvinfo : EIATTR_KPARAM_INFO
	.align		4
.L_329:
        /*0078*/ 	.byte	0x04, 0x17
        /*007a*/ 	.short	(.L_331 - .L_330)
.L_330:
        /*007c*/ 	.word	0x00000000
        /*0080*/ 	.short	0x0003
        /*0082*/ 	.short	0x0018
        /*0084*/ 	.byte	0x00, 0xf0, 0x21, 0x00


	//----- nvinfo : EIATTR_KPARAM_INFO
	.align		4
.L_331:
        /*0088*/ 	.byte	0x04, 0x17
        /*008a*/ 	.short	(.L_333 - .L_332)
.L_332:
        /*008c*/ 	.word	0x00000000
        /*0090*/ 	.short	0x0002
        /*0092*/ 	.short	0x0010
        /*0094*/ 	.byte	0x00, 0xf0, 0x21, 0x00


	//----- nvinfo : EIATTR_KPARAM_INFO
	.align		4
.L_333:
        /*0098*/ 	.byte	0x04, 0x17
        /*009a*/ 	.short	(.L_335 - .L_334)
.L_334:
        /*009c*/ 	.word	0x00000000
        /*00a0*/ 	.short	0x0001
        /*00a2*/ 	.short	0x0008
        /*00a4*/ 	.byte	0x00, 0xf0, 0x21, 0x00


	//----- nvinfo : EIATTR_KPARAM_INFO
	.align		4
.L_335:
        /*00a8*/ 	.byte	0x04, 0x17
        /*00aa*/ 	.short	(.L_337 - .L_336)
.L_336:
        /*00ac*/ 	.word	0x00000000
        /*00b0*/ 	.short	0x0000
        /*00b2*/ 	.short	0x0000
        /*00b4*/ 	.byte	0x00, 0xf0, 0x21, 0x00


	//----- nvinfo : EIATTR_SPARSE_MMA_MASK
	.align		4
.L_337:
        /*00b8*/ 	.byte	0x03, 0x50
        /*00ba*/ 	.short	0x0000


	//----- nvinfo : EIATTR_MAXREG_COUNT
	.align		4
        /*00bc*/ 	.byte	0x03, 0x1b
        /*00be*/ 	.short	0x00ff


	//----- nvinfo : EIATTR_NUM_BARRIERS
	.align		4
        /*00c0*/ 	.byte	0x02, 0x4c
        /*00c2*/ 	.byte	0x01
	.zero		1


	//----- nvinfo : EIATTR_MERCURY_ISA_VERSION
	.align		4
        /*00c4*/ 	.byte	0x03, 0x5f
        /*00c6*/ 	.short	0x0101


	//----- nvinfo : EIATTR_EXIT_INSTR_OFFSETS
	.align		4
        /*00c8*/ 	.byte	0x04, 0x1c
        /*00ca*/ 	.short	(.L_339 - .L_338)


	//   ....[0]....
.L_338:
        /*00cc*/ 	.word	0x00002fb0


	//   ....[1]....
        /*00d0*/ 	.word	0x000031b0


	//----- nvinfo : EIATTR_CRS_STACK_SIZE
	.align		4
.L_339:
        /*00d4*/ 	.byte	0x04, 0x1e
        /*00d6*/ 	.short	(.L_341 - .L_340)
.L_340:
        /*00d8*/ 	.word	0x00000000


	//----- nvinfo : EIATTR_CBANK_PARAM_SIZE
	.align		4
.L_341:
        /*00dc*/ 	.byte	0x03, 0x19
        /*00de*/ 	.short	0x004c


	//----- nvinfo : EIATTR_PARAM_CBANK
	.align		4
        /*00e0*/ 	.byte	0x04, 0x0a
        /*00e2*/ 	.short	(.L_343 - .L_342)
	.align		4
.L_342:
        /*00e4*/ 	.word	index@(.nv.constant0._Z30focal_loss_forward_cuda_kernelILb0ELi2EdldfEvPT4_PT1_PKS2_PKT2_PKflllfff)
        /*00e8*/ 	.short	0x0210
        /*00ea*/ 	.short	0x004c


	//----- nvinfo : EIATTR_SW_WAR
	.align		4
.L_343:
        /*00ec*/ 	.byte	0x04, 0x36
        /*00ee*/ 	.short	(.L_345 - .L_344)
.L_344:
        /*00f0*/ 	.word	0x00000008
.L_345:


//--------------------- .nv.callgraph             --------------------------
	.section	.nv.callgraph,"",@"SHT_CUDA_CALLGRAPH"
	.align	4
	.sectionentsize	8
	.align		4
        /*0000*/ 	.word	0x00000000
	.align		4
        /*0004*/ 	.word	0xffffffff
	.align		4
        /*0008*/ 	.word	0x00000000
	.align		4
        /*000c*/ 	.word	0xfffffffe
	.align		4
        /*0010*/ 	.word	0x00000000
	.align		4
        /*0014*/ 	.word	0xfffffffd
	.align		4
        /*0018*/ 	.word	0x00000000
	.align		4
        /*001c*/ 	.word	0xfffffffc


//--------------------- .nv.constant4             --------------------------
	.section	.nv.constant4,"a",@progbits
	.align	8
	.align		8
.nv.constant4:
        /*0000*/ 	.dword	_ZN56_INTERNAL_4ee2d566_25_focal_loss_cuda_kernel_cu_665b2e694cuda3std3__45__cpo5beginE
	.align		8
        /*0008*/ 	.dword	_ZN56_INTERNAL_4ee2d566_25_focal_loss_cuda_kernel_cu_665b2e694cuda3std3__45__cpo3endE
	.align		8
        /*0010*/ 	.dword	_ZN56_INTERNAL_4ee2d566_25_focal_loss_cuda_kernel_cu_665b2e694cuda3std3__45__cpo6cbeginE
	.align		8
        /*0018*/ 	.dword	_ZN56_INTERNAL_4ee2d566_25_focal_loss_cuda_kernel_cu_665b2e694cuda3std3__45__cpo4cendE
	.align		8
        /*0020*/ 	.dword	_ZN56_INTERNAL_4ee2d566_25_focal_loss_cuda_kernel_cu_665b2e694cuda3std3__45__cpo6rbeginE
	.align		8
        /*0028*/ 	.dword	_ZN56_INTERNAL_4ee2d566_25_focal_loss_cuda_kernel_cu_665b2e694cuda3std3__45__cpo4rendE
	.align		8
        /*0030*/ 	.dword	_ZN56_INTERNAL_4ee2d566_25_focal_loss_cuda_kernel_cu_665b2e694cuda3std3__45__cpo7crbeginE
	.align		8
        /*0038*/ 	.dword	_ZN56_INTERNAL_4ee2d566_25_focal_loss_cuda_kernel_cu_665b2e694cuda3std3__45__cpo5crendE
	.align		8
        /*0040*/ 	.dword	_ZN56_INTERNAL_4ee2d566_25_focal_loss_cuda_kernel_cu_665b2e694cuda3std3__458_GLOBAL__N__4ee2d566_25_focal_loss_cuda_kernel_cu_665b2e696ignoreE
	.align		8
        /*0048*/ 	.dword	_ZN56_INTERNAL_4ee2d566_25_focal_loss_cuda_kernel_cu_665b2e694cuda3std3__419piecewise_constructE
	.align		8
        /*0050*/ 	.dword	_ZN56_INTERNAL_4ee2d566_25_focal_loss_cuda_kernel_cu_665b2e694cuda3std3__48in_placeE
	.align		8
        /*0058*/ 	.dword	_ZN56_INTERNAL_4ee2d566_25_focal_loss_cuda_kernel_cu_665b2e694cuda3std3__420unreachable_sentinelE
	.align		8
        /*0060*/ 	.dword	_ZN56_INTERNAL_4ee2d566_25_focal_loss_cuda_kernel_cu_665b2e694cuda3std6ranges3__45__cpo4swapE
	.align		8
        /*0068*/ 	.dword	_ZN56_INTERNAL_4ee2d566_25_focal_loss_cuda_kernel_cu_665b2e694cuda3std6ranges3__45__cpo9iter_moveE
	.align		8
        /*0070*/ 	.dword	_ZN56_INTERNAL_4ee2d566_25_focal_loss_cuda_kernel_cu_665b2e694cuda3std6ranges3__45__cpo5beginE
	.align		8
        /*0078*/ 	.dword	_ZN56_INTERNAL_4ee2d566_25_focal_loss_cuda_kernel_cu_665b2e694cuda3std6ranges3__45__cpo3endE
	.align		8
        /*0080*/ 	.dword	_ZN56_INTERNAL_4ee2d566_25_focal_loss_cuda_kernel_cu_665b2e694cuda3std6ranges3__45__cpo6cbeginE
	.align		8
        /*0088*/ 	.dword	_ZN56_INTERNAL_4ee2d566_25_focal_loss_cuda_kernel_cu_665b2e694cuda3std6ranges3__45__cpo4cendE
	.align		8
        /*0090*/ 	.dword	_ZN56_INTERNAL_4ee2d566_25_focal_loss_cuda_kernel_cu_665b2e694cuda3std6ranges3__45__cpo7advanceE
	.align		8
        /*0098*/ 	.dword	_ZN56_INTERNAL_4ee2d566_25_focal_loss_cuda_kernel_cu_665b2e694cuda3std6ranges3__45__cpo9iter_swapE
	.align		8
        /*00a0*/ 	.dword	_ZN56_INTERNAL_4ee2d566_25_focal_loss_cuda_kernel_cu_665b2e694cuda3std6ranges3__45__cpo4nextE
	.align		8
        /*00a8*/ 	.dword	_ZN56_INTERNAL_4ee2d566_25_focal_loss_cuda_kernel_cu_665b2e694cuda3std6ranges3__45__cpo4prevE
	.align		8
        /*00b0*/ 	.dword	_ZN56_INTERNAL_4ee2d566_25_focal_loss_cuda_kernel_cu_665b2e694cuda3std6ranges3__45__cpo4dataE
	.align		8
        /*00b8*/ 	.dword	_ZN56_INTERNAL_4ee2d566_25_focal_loss_cuda_kernel_cu_665b2e694cuda3std6ranges3__45__cpo5cdataE
	.align		8
        /*00c0*/ 	.dword	_ZN56_INTERNAL_4ee2d566_25_focal_loss_cuda_kernel_cu_665b2e694cuda3std6ranges3__45__cpo4sizeE
	.align		8
        /*00c8*/ 	.dword	_ZN56_INTERNAL_4ee2d566_25_focal_loss_cuda_kernel_cu_665b2e694cuda3std6ranges3__45__cpo5ssizeE
	.align		8
        /*00d0*/ 	.dword	_ZN56_INTERNAL_4ee2d566_25_focal_loss_cuda_kernel_cu_665b2e694cuda3std6ranges3__45__cpo8distanceE
	.align		8
        /*00d8*/ 	.dword	_ZN56_INTERNAL_4ee2d566_25_focal_loss_cuda_kernel_cu_665b2e696thrust23THRUST_300001_SM_900_NS6system6detail10sequential3seqE


//--------------------- .text._Z31focal_loss_backward_cuda_kernelILi8EN3c104HalfEffEvPT0_PKT2_PKfm --------------------------
	.section	.text._Z31focal_loss_backward_cuda_kernelILi8EN3c104HalfEffEvPT0_PKT2_PKfm,"ax",@progbits
	.align	128
        .global         _Z31focal_loss_backward_cuda_kernelILi8EN3c104HalfEffEvPT0_PKT2_PKfm
        .type           _Z31focal_loss_backward_cuda_kernelILi8EN3c104HalfEffEvPT0_PKT2_PKfm,@function
        .size           _Z31focal_loss_backward_cuda_kernelILi8EN3c104HalfEffEvPT0_PKT2_PKfm,(.L_x_224 - _Z31focal_loss_backward_cuda_kernelILi8EN3c104HalfEffEvPT0_PKT2_PKfm)
        .other          _Z31focal_loss_backward_cuda_kernelILi8EN3c104HalfEffEvPT0_PKT2_PKfm,@"STO_CUDA_ENTRY STV_DEFAULT"
_Z31focal_loss_backward_cuda_kernelILi8EN3c104HalfEffEvPT0_PKT2_PKfm:
.text._Z31focal_loss_backward_cuda_kernelILi8EN3c104HalfEffEvPT0_PKT2_PKfm:
[----:B------:R-:W-:Y:S01]  /*0000*/  LDC R1, c[0x0][0x28] ;  /* 0x00000a00ff017b82 */ /* 0x000fe20000000800 */
[----:B------:R-:W0:Y:S01]  /*0010*/  S2R R0, SR_CTAID.X ;  /* 0x0000000000007919 */ /* 0x000e220000002500 */
[----:B------:R-:W-:Y:S01]  /*0020*/  ULDC UR4, c[0x0][0x0] ;  /* 0x0000000000047ab9 */ /* 0x000fe20000000800 */
[----:B------:R-:W0:Y:S02]  /*0030*/  S2R R3, SR_TID.X ;  /* 0x0000000000037919 */ /* 0x000e240000002100 */
[----:B0-----:R-:W-:Y:S01]  /*0040*/  IMAD R0, R0, UR4, R3 ;  /* 0x0000000400007c24 */ /* 0x001fe2000f8e0203 */
[----:B------:R-:W-:-:S04]  /*0050*/  ULDC.64 UR4, c[0x0][0x228] ;  /* 0x00008a0000047ab9 */ /* 0x000fc80000000a00 */
[----:B------:R-:W-:-:S04]  /*0060*/  SHF.L.U32 R0, R0, 0x3, RZ ;  /* 0x0000000300007819 */ /* 0x000fc800000006ff */
[----:B------:R-:W-:-:S04]  /*0070*/  ISETP.GE.U32.AND P0, PT, R0, UR4, PT ;  /* 0x0000000400007c0c */ /* 0x000fc8000bf06070 */
[----:B------:R-:W-:-:S13]  /*0080*/  ISETP.GE.U32.AND.EX P0, PT, RZ, UR5, PT, P0 ;  /* 0x00000005ff007c0c */ /* 0x000fda000bf06100 */
[----:B------:R-:W-:Y:S05]  /*0090*/  @P0 EXIT ;  /* 0x000000000000094d */ /* 0x000fea0003800000 */
[----:B------:R-:W0:Y:S01]  /*00a0*/  LDC.64 R8, c[0x0][0x220] ;  /* 0x00008800ff087b82 */ /* 0x000e220000000a00 */
[----:B------:R-:W-:Y:S01]  /*00b0*/  ULDC.64 UR4, c[0x0][0x208] ;  /* 0x0000820000047ab9 */ /* 0x000fe20000000a00 */
[----:B------:R-:W-:-:S06]  /*00c0*/  ULDC.64 UR6, c[0x0][0x210] ;  /* 0x0000840000067ab9 */ /* 0x000fcc0000000a00 */
[----:B------:R-:W1:Y:S01]  /*00d0*/  LDC.64 R10, c[0x0][0x218] ;  /* 0x00008600ff0a7b82 */ /* 0x000e620000000a00 */
[C---:B------:R-:W-:Y:S01]  /*00e0*/  LEA R2, P0, R0.reuse, UR6, 0x1 ;  /* 0x0000000600027c11 */ /* 0x040fe2000f8008ff */
[----:B0-----:R-:W2:Y:S03]  /*00f0*/  LDG.E.CONSTANT R8, desc[UR4][R8.64] ;  /* 0x0000000408087981 */ /* 0x001ea6000c1e9900 */
[----:B------:R-:W-:-:S05]  /*0100*/  LEA.HI.X R3, R0, UR7, RZ, 0x1, P0 ;  /* 0x0000000700037c11 */ /* 0x000fca00080f0cff */
[----:B------:R-:W3:Y:S04]  /*0110*/  LDG.E.128 R4, desc[UR4][R2.64] ;  /* 0x0000000402047981 */ /* 0x000ee8000c1e1d00 */
[----:B-1----:R-:W4:Y:S01]  /*0120*/  LDG.E.CONSTANT R10, desc[UR4][R10.64] ;  /* 0x000000040a0a7981 */ /* 0x002f22000c1e9900 */
[----:B--2---:R-:W4:Y:S01]  /*0130*/  MUFU.RCP R13, R8 ;  /* 0x00000008000d7308 */ /* 0x004f220000001000 */
[----:B---3--:R-:W-:Y:S02]  /*0140*/  HADD2.F32 R15, -RZ, R4.H1_H1 ;  /* 0x30000004ff0f7230 */ /* 0x008fe40000004100 */
[--C-:B------:R-:W-:Y:S02]  /*0150*/  HADD2.F32 R17, -RZ, R5.reuse.H0_H0 ;  /* 0x20000005ff117230 */ /* 0x100fe40000004100 */
[----:B------:R-:W-:-:S02]  /*0160*/  HADD2.F32 R9, -RZ, R5.H1_H1 ;  /* 0x30000005ff097230 */ /* 0x000fc40000004100 */
[--C-:B------:R-:W-:Y:S02]  /*0170*/  HADD2.F32 R19, -RZ, R6.reuse.H0_H0 ;  /* 0x20000006ff137230 */ /* 0x100fe40000004100 */
[----:B------:R-:W-:Y:S02]  /*0180*/  HADD2.F32 R21, -RZ, R6.H1_H1 ;  /* 0x30000006ff157230 */ /* 0x000fe40000004100 */
[--C-:B------:R-:W-:Y:S02]  /*0190*/  HADD2.F32 R23, -RZ, R7.reuse.H0_H0 ;  /* 0x20000007ff177230 */ /* 0x100fe40000004100 */
[----:B----4-:R-:W-:Y:S01]  /*01a0*/  FMUL.FTZ R0, R10, R13 ;  /* 0x0000000d0a007220 */ /* 0x010fe20000410000 */
[----:B------:R-:W-:Y:S02]  /*01b0*/  HADD2.F32 R13, -RZ, R4.H0_H0 ;  /* 0x20000004ff0d7230 */ /* 0x000fe40000004100 */
[----:B------:R-:W-:Y:S02]  /*01c0*/  HADD2.F32 R11, -RZ, R7.H1_H1 ;  /* 0x30000007ff0b7230 */ /* 0x000fe40000004100 */
[C---:B------:R-:W-:Y:S01]  /*01d0*/  FMUL.FTZ R15, R0.reuse, R15 ;  /* 0x0000000f000f7220 */ /* 0x040fe20000410000 */
[C---:B------:R-:W-:Y:S01]  /*01e0*/  FMUL.FTZ R5, R0.reuse, R17 ;  /* 0x0000001100057220 */ /* 0x040fe20000410000 */
[C---:B------:R-:W-:Y:S01]  /*01f0*/  FMUL.FTZ R4, R0.reuse, R13 ;  /* 0x0000000d00047220 */ /* 0x040fe20000410000 */
[C---:B------:R-:W-:Y:S01]  /*0200*/  FMUL.FTZ R6, R0.reuse, R9 ;  /* 0x0000000900067220 */ /* 0x040fe20000410000 */
[C---:B------:R-:W-:Y:S01]  /*0210*/  FMUL.FTZ R19, R0.reuse, R19 ;  /* 0x0000001300137220 */ /* 0x040fe20000410000 */
[C---:B------:R-:W-:Y:S01]  /*0220*/  FMUL.FTZ R8, R0.reuse, R21 ;  /* 0x0000001500087220 */ /* 0x040fe20000410000 */
[C---:B------:R-:W-:Y:S01]  /*0230*/  FMUL.FTZ R7, R0.reuse, R23 ;  /* 0x0000001700077220 */ /* 0x040fe20000410000 */
[----:B------:R-:W-:Y:S01]  /*0240*/  FMUL.FTZ R0, R0, R11 ;  /* 0x0000000b00007220 */ /* 0x000fe20000410000 */
[----:B------:R-:W-:-:S02]  /*0250*/  F2FP.F16.F32.PACK_AB R5, R6, R5 ;  /* 0x000000050605723e */ /* 0x000fc400000000ff */
[----:B------:R-:W-:Y:S02]  /*0260*/  F2FP.F16.F32.PACK_AB R4, R15, R4 ;  /* 0x000000040f04723e */ /* 0x000fe400000000ff */
[----:B------:R-:W-:Y:S02]  /*0270*/  F2FP.F16.F32.PACK_AB R6, R8, R19 ;  /* 0x000000130806723e */ /* 0x000fe400000000ff */
[----:B------:R-:W-:-:S05]  /*0280*/  F2FP.F16.F32.PACK_AB R7, R0, R7 ;  /* 0x000000070007723e */ /* 0x000fca00000000ff */
[----:B------:R-:W-:Y:S01]  /*0290*/  STG.E.128 desc[UR4][R2.64], R4 ;  /* 0x0000000402007986 */ /* 0x000fe2000c101d04 */
[----:B------:R-:W-:Y:S05]  /*02a0*/  EXIT ;  /* 0x000000000000794d */ /* 0x000fea0003800000 */
.L_x_0:
[----:B------:R-:W-:-:S00]  /*02b0*/  BRA `(.L_x_0) ;  /* 0xfffffffc00fc7947 */ /* 0x000fc0000383ffff */
[----:B------:R-:W-:-:S00]  /*02c0*/  NOP ;  /* 0x0000000000007918 */ /* 0x000fc00000000000 */
        /* <DEDUP_REMOVED lines=11> */
.L_x_224:


//--------------------- .text._Z31focal_loss_backward_cuda_kernelILi4EfffEvPT0_PKT2_PKfm --------------------------
	.section	.text._Z31focal_loss_backward_cuda_kernelILi4EfffEvPT0_PKT2_PKfm,"ax",@progbits
	.align	128
        .global         _Z31focal_loss_backward_cuda_kernelILi4EfffEvPT0_PKT2_PKfm
        .type           _Z31focal_loss_backward_cuda_kernelILi4EfffEvPT0_PKT2_PKfm,@function
        .size           _Z31focal_loss_backward_cuda_kernelILi4EfffEvPT0_PKT2_PKfm,(.L_x_225 - _Z31focal_loss_backward_cuda_kernelILi4EfffEvPT0_PKT2_PKfm)
        .other          _Z31focal_loss_backward_cuda_kernelILi4EfffEvPT0_PKT2_PKfm,@"STO_CUDA_ENTRY STV_DEFAULT"
_Z31focal_loss_backward_cuda_kernelILi4EfffEvPT0_PKT2_PKfm:
.text._Z31focal_loss_backward_cuda_kernelILi4EfffEvPT0_PKT2_PKfm:
        /* <DEDUP_REMOVED lines=19> */
[----:B--2---:R-:W4:Y:S02]  /*0130*/  MUFU.RCP R13, R2 ;  /* 0x00000002000d7308 */ /* 0x004f240000001000 */
[----:B----4-:R-:W-:-:S04]  /*0140*/  FMUL.FTZ R0, R4, R13 ;  /* 0x0000000d04007220 */ /* 0x010fc80000410000 */
[C---:B---3--:R-:W-:Y:S01]  /*0150*/  FMUL.FTZ R8, R0.reuse, R8 ;  /* 0x0000000800087220 */ /* 0x048fe20000410000 */
[C---:B------:R-:W-:Y:S01]  /*0160*/  FMUL.FTZ R9, R0.reuse, R9 ;  /* 0x0000000900097220 */ /* 0x040fe20000410000 */
[C---:B------:R-:W-:Y:S01]  /*0170*/  FMUL.FTZ R10, R0.reuse, R10 ;  /* 0x0000000a000a7220 */ /* 0x040fe20000410000 */
[----:B------:R-:W-:-:S05]  /*0180*/  FMUL.FTZ R11, R0, R11 ;  /* 0x0000000b000b7220 */ /* 0x000fca0000410000 */
[----:B------:R-:W-:Y:S01]  /*0190*/  STG.E.128 desc[UR4][R6.64], R8 ;  /* 0x0000000806007986 */ /* 0x000fe2000c101d04 */
[----:B------:R-:W-:Y:S05]  /*01a0*/  EXIT ;  /* 0x000000000000794d */ /* 0x000fea0003800000 */
.L_x_1:
        /* <DEDUP_REMOVED lines=13> */
.L_x_225:


//--------------------- .text._Z31focal_loss_backward_cuda_kernelILi2EddfEvPT0_PKT2_PKfm --------------------------
	.section	.text._Z31focal_loss_backward_cuda_kernelILi2EddfEvPT0_PKT2_PKfm,"ax",@progbits
	.align	128
        .global         _Z31focal_loss_backward_cuda_kernelILi2EddfEvPT0_PKT2_PKfm
        .type           _Z31focal_loss_backward_cuda_kernelILi2EddfEvPT0_PKT2_PKfm,@function
        .size           _Z31focal_loss_backward_cuda_kernelILi2EddfEvPT0_PKT2_PKfm,(.L_x_213 - _Z31focal_loss_backward_cuda_kernelILi2EddfEvPT0_PKT2_PKfm)
        .other          _Z31focal_loss_backward_cuda_kernelILi2EddfEvPT0_PKT2_PKfm,@"STO_CUDA_ENTRY STV_DEFAULT"
_Z31focal_loss_backward_cuda_kernelILi2EddfEvPT0_PKT2_PKfm:
.text._Z31focal_loss_backward_cuda_kernelILi2EddfEvPT0_PKT2_PKfm:
[----:B------:R-:W-:Y:S01]  /*0000*/  LDC R1, c[0x0][0x28] ;  /* 0x00000a00ff017b82 */ /* 0x000fe20000000800 */
[----:B------:R-:W0:Y:S01]  /*0010*/  S2R R0, SR_CTAID.X ;  /* 0x0000000000007919 */ /* 0x000e220000002500 */
[----:B------:R-:W-:Y:S01]  /*0020*/  ULDC UR4, c[0x0][0x0] ;  /* 0x0000000000047ab9 */ /* 0x000fe20000000800 */
[----:B------:R-:W0:Y:S02]  /*0030*/  S2R R3, SR_TID.X ;  /* 0x0000000000037919 */ /* 0x000e240000002100 */
[----:B0-----:R-:W-:Y:S01]  /*0040*/  IMAD R0, R0, UR4, R3 ;  /* 0x0000000400007c24 */ /* 0x001fe2000f8e0203 */
[----:B------:R-:W-:-:S03]  /*0050*/  ULDC.64 UR4, c[0x0][0x228] ;  /* 0x00008a0000047ab9 */ /* 0x000fc60000000a00 */
[----:B------:R-:W-:-:S05]  /*0060*/  IMAD.SHL.U32 R0, R0, 0x2, RZ ;  /* 0x0000000200007824 */ /* 0x000fca00078e00ff */
[----:B------:R-:W-:-:S04]  /*0070*/  ISETP.GE.U32.AND P0, PT, R0, UR4, PT ;  /* 0x0000000400007c0c */ /* 0x000fc8000bf06070 */
[----:B------:R-:W-:-:S13]  /*0080*/  ISETP.GE.U32.AND.EX P0, PT, RZ, UR5, PT, P0 ;  /* 0x00000005ff007c0c */ /* 0x000fda000bf06100 */
[----:B------:R-:W-:Y:S05]  /*0090*/  @P0 EXIT ;  /* 0x000000000000094d */ /* 0x000fea0003800000 */
[----:B------:R-:W0:Y:S01]  /*00a0*/  LDC.64 R6, c[0x0][0x220] ;  /* 0x00008800ff067b82 */ /* 0x000e220000000a00 */
[----:B------:R-:W-:Y:S02]  /*00b0*/  ULDC.64 UR4, c[0x0][0x208] ;  /* 0x0000820000047ab9 */ /* 0x000fe40000000a00 */
[----:B0-----:R-:W2:Y:S05]  /*00c0*/  LDG.E.CONSTANT R6, desc[UR4][R6.64] ;  /* 0x0000000406067981 */ /* 0x001eaa000c1e9900 */
[----:B------:R-:W0:Y:S02]  /*00d0*/  LDC.64 R2, c[0x0][0x218] ;  /* 0x00008600ff027b82 */ /* 0x000e240000000a00 */
[----:B0-----:R-:W3:Y:S01]  /*00e0*/  LDG.E.CONSTANT R2, desc[UR4][R2.64] ;  /* 0x0000000402027981 */ /* 0x001ee2000c1e9900 */
[----:B------:R-:W-:-:S02]  /*00f0*/  IMAD.MOV.U32 R8, RZ, RZ, 0x1 ;  /* 0x00000001ff087424 */ /* 0x000fc400078e00ff */
[----:B--2---:R-:W-:-:S06]  /*0100*/  FMUL.FTZ R4, R6, 1 ;  /* 0x3f80000006047820 */ /* 0x004fcc0000410000 */
[----:B------:R-:W0:Y:S08]  /*0110*/  F2F.F64.F32 R4, R4 ;  /* 0x0000000400047310 */ /* 0x000e300000201800 */
[----:B0-----:R-:W0:Y:S01]  /*0120*/  MUFU.RCP64H R9, R5 ;  /* 0x0000000500097308 */ /* 0x001e220000001800 */
[----:B---3--:R-:W-:-:S07]  /*0130*/  FMUL.FTZ R12, R2, 1 ;  /* 0x3f800000020c7820 */ /* 0x008fce0000410000 */
[----:B------:R-:W1:Y:S01]  /*0140*/  F2F.F64.F32 R6, R12 ;  /* 0x0000000c00067310 */ /* 0x000e620000201800 */
[----:B0-----:R-:W-:Y:S01]  /*0150*/  DFMA R10, -R4, R8, 1 ;  /* 0x3ff00000040a742b */ /* 0x001fe20000000108 */
[----:B-1----:R-:W-:-:S07]  /*0160*/  FSETP.GEU.AND P1, PT, |R7|, 6.5827683646048100446e-37, PT ;  /* 0x036000000700780b */ /* 0x002fce0003f2e200 */
[----:B------:R-:W-:-:S08]  /*0170*/  DFMA R10, R10, R10, R10 ;  /* 0x0000000a0a0a722b */ /* 0x000fd0000000000a */
[----:B------:R-:W-:-:S08]  /*0180*/  DFMA R10, R8, R10, R8 ;  /* 0x0000000a080a722b */ /* 0x000fd00000000008 */
[----:B------:R-:W-:-:S08]  /*0190*/  DFMA R8, -R4, R10, 1 ;  /* 0x3ff000000408742b */ /* 0x000fd0000000010a */
[----:B------:R-:W-:-:S08]  /*01a0*/  DFMA R8, R10, R8, R10 ;  /* 0x000000080a08722b */ /* 0x000fd0000000000a */
[----:B------:R-:W-:-:S08]  /*01b0*/  DMUL R2, R6, R8 ;  /* 0x0000000806027228 */ /* 0x000fd00000000000 */
[----:B------:R-:W-:-:S08]  /*01c0*/  DFMA R10, -R4, R2, R6 ;  /* 0x00000002040a722b */ /* 0x000fd00000000106 */
[----:B------:R-:W-:-:S10]  /*01d0*/  DFMA R2, R8, R10, R2 ;  /* 0x0000000a0802722b */ /* 0x000fd40000000002 */
[----:B------:R-:W-:-:S05]  /*01e0*/  FFMA R8, RZ, R5, R3 ;  /* 0x00000005ff087223 */ /* 0x000fca0000000003 */
[----:B------:R-:W-:-:S13]  /*01f0*/  FSETP.GT.AND P0, PT, |R8|, 1.469367938527859385e-39, PT ;  /* 0x001000000800780b */ /* 0x000fda0003f04200 */
[----:B------:R-:W-:Y:S05]  /*0200*/  @P0 BRA P1, `(.L_x_2) ;  /* 0x0000000000080947 */ /* 0x000fea0000800000 */
[----:B------:R-:W-:-:S07]  /*0210*/  MOV R10, 0x230 ;  /* 0x00000230000a7802 */ /* 0x000fce0000000f00 */
[----:B------:R-:W-:Y:S05]  /*0220*/  CALL.REL.NOINC `($__internal_0_$__cuda_sm20_div_rn_f64_full) ;  /* 0x0000000000207944 */ /* 0x000fea0003c00000 */
.L_x_2:
[----:B------:R-:W-:Y:S02]  /*0230*/  ULDC.64 UR6, c[0x0][0x210] ;  /* 0x0000840000067ab9 */ /* 0x000fe40000000a00 */
[----:B------:R-:W-:-:S04]  /*0240*/  LEA R4, P0, R0, UR6, 0x3 ;  /* 0x0000000600047c11 */ /* 0x000fc8000f8018ff */
[----:B------:R-:W-:-:S05]  /*0250*/  LEA.HI.X R5, R0, UR7, RZ, 0x3, P0 ;  /* 0x0000000700057c11 */ /* 0x000fca00080f1cff */
[----:B------:R-:W2:Y:S02]  /*0260*/  LDG.E.128 R8, desc[UR4][R4.64] ;  /* 0x0000000404087981 */ /* 0x000ea4000c1e1d00 */
[-C--:B--2---:R-:W-:Y:S02]  /*0270*/  DMUL R10, R10, R2.reuse ;  /* 0x000000020a0a7228 */ /* 0x084fe40000000000 */
[----:B------:R-:W-:-:S07]  /*0280*/  DMUL R8, R8, R2 ;  /* 0x0000000208087228 */ /* 0x000fce0000000000 */
[----:B------:R-:W-:Y:S01]  /*0290*/  STG.E.128 desc[UR4][R4.64], R8 ;  /* 0x0000000804007986 */ /* 0x000fe2000c101d04 */
[----:B------:R-:W-:Y:S05]  /*02a0*/  EXIT ;  /* 0x000000000000794d */ /* 0x000fea0003800000 */
        .weak           $__internal_0_$__cuda_sm20_div_rn_f64_full
        .type           $__internal_0_$__cuda_sm20_div_rn_f64_full,@function
        .size           $__internal_0_$__cuda_sm20_div_rn_f64_full,(.L_x_213 - $__internal_0_$__cuda_sm20_div_rn_f64_full)
$__internal_0_$__cuda_sm20_div_rn_f64_full:
[C---:B------:R-:W-:Y:S01]  /*02b0*/  FSETP.GEU.AND P0, PT, |R5|.reuse, 1.469367938527859385e-39, PT ;  /* 0x001000000500780b */ /* 0x040fe20003f0e200 */
[----:B------:R-:W-:Y:S01]  /*02c0*/  IMAD.MOV.U32 R8, RZ, RZ, 0x1 ;  /* 0x00000001ff087424 */ /* 0x000fe200078e00ff */
[C---:B------:R-:W-:Y:S01]  /*02d0*/  LOP3.LUT R2, R5.reuse, 0x800fffff, RZ, 0xc0, !PT ;  /* 0x800fffff05027812 */ /* 0x040fe200078ec0ff */
[----:B------:R-:W-:Y:S01]  /*02e0*/  IMAD.MOV.U32 R11, RZ, RZ, 0x1ca00000 ;  /* 0x1ca00000ff0b7424 */ /* 0x000fe200078e00ff */
[----:B------:R-:W-:Y:S02]  /*02f0*/  LOP3.LUT R15, R5, 0x7ff00000, RZ, 0xc0, !PT ;  /* 0x7ff00000050f7812 */ /* 0x000fe400078ec0ff */
[----:B------:R-:W-:Y:S01]  /*0300*/  LOP3.LUT R3, R2, 0x3ff00000, RZ, 0xfc, !PT ;  /* 0x3ff0000002037812 */ /* 0x000fe200078efcff */
[----:B------:R-:W-:Y:S01]  /*0310*/  IMAD.MOV.U32 R2, RZ, RZ, R4 ;  /* 0x000000ffff027224 */ /* 0x000fe200078e0004 */
[----:B------:R-:W-:-:S04]  /*0320*/  LOP3.LUT R14, R7, 0x7ff00000, RZ, 0xc0, !PT ;  /* 0x7ff00000070e7812 */ /* 0x000fc800078ec0ff */
[----:B------:R-:W-:Y:S01]  /*0330*/  ISETP.GE.U32.AND P1, PT, R14, R15, PT ;  /* 0x0000000f0e00720c */ /* 0x000fe20003f26070 */
[----:B------:R-:W-:Y:S01]  /*0340*/  @!P0 DMUL R2, R4, 8.98846567431157953865e+307 ;  /* 0x7fe0000004028828 */ /* 0x000fe20000000000 */
[----:B------:R-:W-:-:S05]  /*0350*/  IMAD.MOV.U32 R21, RZ, RZ, R14 ;  /* 0x000000ffff157224 */ /* 0x000fca00078e000e */
[----:B------:R-:W0:Y:S02]  /*0360*/  MUFU.RCP64H R9, R3 ;  /* 0x0000000300097308 */ /* 0x000e240000001800 */
[----:B0-----:R-:W-:-:S08]  /*0370*/  DFMA R12, R8, -R2, 1 ;  /* 0x3ff00000080c742b */ /* 0x001fd00000000802 */
[----:B------:R-:W-:-:S08]  /*0380*/  DFMA R12, R12, R12, R12 ;  /* 0x0000000c0c0c722b */ /* 0x000fd0000000000c */
[----:B------:R-:W-:Y:S01]  /*0390*/  DFMA R12, R8, R12, R8 ;  /* 0x0000000c080c722b */ /* 0x000fe20000000008 */
[----:B------:R-:W-:Y:S01]  /*03a0*/  SEL R9, R11, 0x63400000, !P1 ;  /* 0x634000000b097807 */ /* 0x000fe20004800000 */
[----:B------:R-:W-:Y:S01]  /*03b0*/  IMAD.MOV.U32 R8, RZ, RZ, R6 ;  /* 0x000000ffff087224 */ /* 0x000fe200078e0006 */
[----:B------:R-:W-:Y:S02]  /*03c0*/  FSETP.GEU.AND P1, PT, |R7|, 1.469367938527859385e-39, PT ;  /* 0x001000000700780b */ /* 0x000fe40003f2e200 */
[----:B------:R-:W-:-:S03]  /*03d0*/  LOP3.LUT R9, R9, 0x800fffff, R7, 0xf8, !PT ;  /* 0x800fffff09097812 */ /* 0x000fc600078ef807 */
[----:B------:R-:W-:-:S08]  /*03e0*/  DFMA R16, R12, -R2, 1 ;  /* 0x3ff000000c10742b */ /* 0x000fd00000000802 */
[----:B------:R-:W-:Y:S01]  /*03f0*/  DFMA R12, R12, R16, R12 ;  /* 0x000000100c0c722b */ /* 0x000fe2000000000c */
[----:B------:R-:W-:Y:S10]  /*0400*/  @P1 BRA `(.L_x_3) ;  /* 0x0000000000201947 */ /* 0x000ff40003800000 */
[----:B------:R-:W-:Y:S01]  /*0410*/  LOP3.LUT R17, R5, 0x7ff00000, RZ, 0xc0, !PT ;  /* 0x7ff0000005117812 */ /* 0x000fe200078ec0ff */
[----:B------:R-:W-:-:S03]  /*0420*/  IMAD.MOV.U32 R16, RZ, RZ, RZ ;  /* 0x000000ffff107224 */ /* 0x000fc600078e00ff */
[----:B------:R-:W-:-:S04]  /*0430*/  ISETP.GE.U32.AND P1, PT, R14, R17, PT ;  /* 0x000000110e00720c */ /* 0x000fc80003f26070 */
[----:B------:R-:W-:-:S04]  /*0440*/  SEL R17, R11, 0x63400000, !P1 ;  /* 0x634000000b117807 */ /* 0x000fc80004800000 */
[----:B------:R-:W-:-:S04]  /*0450*/  LOP3.LUT R17, R17, 0x80000000, R7, 0xf8, !PT ;  /* 0x8000000011117812 */ /* 0x000fc800078ef807 */
[----:B------:R-:W-:-:S06]  /*0460*/  LOP3.LUT R17, R17, 0x100000, RZ, 0xfc, !PT ;  /* 0x0010000011117812 */ /* 0x000fcc00078efcff */
[----:B------:R-:W-:-:S10]  /*0470*/  DFMA R8, R8, 2, -R16 ;  /* 0x400000000808782b */ /* 0x000fd40000000810 */
[----:B------:R-:W-:-:S07]  /*0480*/  LOP3.LUT R21, R9, 0x7ff00000, RZ, 0xc0, !PT ;  /* 0x7ff0000009157812 */ /* 0x000fce00078ec0ff */
.L_x_3:
[----:B------:R-:W-:Y:S01]  /*0490*/  IMAD.MOV.U32 R20, RZ, RZ, R15 ;  /* 0x000000ffff147224 */ /* 0x000fe200078e000f */
[----:B------:R-:W-:Y:S01]  /*04a0*/  @!P0 LOP3.LUT R20, R3, 0x7ff00000, RZ, 0xc0, !PT ;  /* 0x7ff0000003148812 */ /* 0x000fe200078ec0ff */
[----:B------:R-:W-:Y:S01]  /*04b0*/  VIADD R15, R21, 0xffffffff ;  /* 0xffffffff150f7836 */ /* 0x000fe20000000000 */
[----:B------:R-:W-:-:S03]  /*04c0*/  DMUL R16, R12, R8 ;  /* 0x000000080c107228 */ /* 0x000fc60000000000 */
[----:B------:R-:W-:Y:S01]  /*04d0*/  VIADD R22, R20, 0xffffffff ;  /* 0xffffffff14167836 */ /* 0x000fe20000000000 */
[----:B------:R-:W-:-:S04]  /*04e0*/  ISETP.GT.U32.AND P0, PT, R15, 0x7feffffe, PT ;  /* 0x7feffffe0f00780c */ /* 0x000fc80003f04070 */
[----:B------:R-:W-:Y:S01]  /*04f0*/  ISETP.GT.U32.OR P0, PT, R22, 0x7feffffe, P0 ;  /* 0x7feffffe1600780c */ /* 0x000fe20000704470 */
[----:B------:R-:W-:-:S08]  /*0500*/  DFMA R18, R16, -R2, R8 ;  /* 0x800000021012722b */ /* 0x000fd00000000008 */
[----:B------:R-:W-:-:S04]  /*0510*/  DFMA R12, R12, R18, R16 ;  /* 0x000000120c0c722b */ /* 0x000fc80000000010 */
[----:B------:R-:W-:Y:S07]  /*0520*/  @P0 BRA `(.L_x_4) ;  /* 0x00000000006c0947 */ /* 0x000fee0003800000 */
[----:B------:R-:W-:-:S04]  /*0530*/  LOP3.LUT R7, R5, 0x7ff00000, RZ, 0xc0, !PT ;  /* 0x7ff0000005077812 */ /* 0x000fc800078ec0ff */
[CC--:B------:R-:W-:Y:S02]  /*0540*/  VIADDMNMX R6, R14.reuse, -R7.reuse, 0xb9600000, !PT ;  /* 0xb96000000e067446 */ /* 0x0c0fe40007800907 */
[----:B------:R-:W-:Y:S02]  /*0550*/  ISETP.GE.U32.AND P0, PT, R14, R7, PT ;  /* 0x000000070e00720c */ /* 0x000fe40003f06070 */
[----:B------:R-:W-:Y:S02]  /*0560*/  VIMNMX R6, R6, 0x46a00000, PT ;  /* 0x46a0000006067848 */ /* 0x000fe40003fe0100 */
[----:B------:R-:W-:-:S05]  /*0570*/  SEL R11, R11, 0x63400000, !P0 ;  /* 0x634000000b0b7807 */ /* 0x000fca0004000000 */
[----:B------:R-:W-:Y:S02]  /*0580*/  IMAD.IADD R11, R6, 0x1, -R11 ;  /* 0x00000001060b7824 */ /* 0x000fe400078e0a0b */
[----:B------:R-:W-:Y:S02]  /*0590*/  IMAD.MOV.U32 R6, RZ, RZ, RZ ;  /* 0x000000ffff067224 */ /* 0x000fe400078e00ff */
[----:B------:R-:W-:-:S06]  /*05a0*/  VIADD R7, R11, 0x7fe00000 ;  /* 0x7fe000000b077836 */ /* 0x000fcc0000000000 */
[----:B------:R-:W-:-:S10]  /*05b0*/  DMUL R14, R12, R6 ;  /* 0x000000060c0e7228 */ /* 0x000fd40000000000 */
[----:B------:R-:W-:-:S13]  /*05c0*/  FSETP.GTU.AND P0, PT, |R15|, 1.469367938527859385e-39, PT ;  /* 0x001000000f00780b */ /* 0x000fda0003f0c200 */
[----:B------:R-:W-:Y:S05]  /*05d0*/  @P0 BRA `(.L_x_5) ;  /* 0x0000000000940947 */ /* 0x000fea0003800000 */
[----:B------:R-:W-:Y:S01]  /*05e0*/  DFMA R2, R12, -R2, R8 ;  /* 0x800000020c02722b */ /* 0x000fe20000000008 */
[----:B------:R-:W-:-:S09]  /*05f0*/  IMAD.MOV.U32 R6, RZ, RZ, RZ ;  /* 0x000000ffff067224 */ /* 0x000fd200078e00ff */
[C---:B------:R-:W-:Y:S02]  /*0600*/  FSETP.NEU.AND P0, PT, R3.reuse, RZ, PT ;  /* 0x000000ff0300720b */ /* 0x040fe40003f0d000 */
[----:B------:R-:W-:-:S04]  /*0610*/  LOP3.LUT R5, R3, 0x80000000, R5, 0x48, !PT ;  /* 0x8000000003057812 */ /* 0x000fc800078e4805 */
[----:B------:R-:W-:-:S07]  /*0620*/  LOP3.LUT R7, R5, R7, RZ, 0xfc, !PT ;  /* 0x0000000705077212 */ /* 0x000fce00078efcff */
[----:B------:R-:W-:Y:S05]  /*0630*/  @!P0 BRA `(.L_x_5) ;  /* 0x00000000007c8947 */ /* 0x000fea0003800000 */
[----:B------:R-:W-:Y:S01]  /*0640*/  IMAD.MOV R3, RZ, RZ, -R11 ;  /* 0x000000ffff037224 */ /* 0x000fe200078e0a0b */
[----:B------:R-:W-:Y:S01]  /*0650*/  DMUL.RP R6, R12, R6 ;  /* 0x000000060c067228 */ /* 0x000fe20000008000 */
[----:B------:R-:W-:Y:S01]  /*0660*/  IMAD.MOV.U32 R2, RZ, RZ, RZ ;  /* 0x000000ffff027224 */ /* 0x000fe200078e00ff */
[----:B------:R-:W-:-:S05]  /*0670*/  IADD3 R11, -R11, -0x43300000, RZ ;  /* 0xbcd000000b0b7810 */ /* 0x000fca0007ffe1ff */
[----:B------:R-:W-:-:S03]  /*0680*/  DFMA R2, R14, -R2, R12 ;  /* 0x800000020e02722b */ /* 0x000fc6000000000c */
[----:B------:R-:W-:-:S07]  /*0690*/  LOP3.LUT R5, R7, R5, RZ, 0x3c, !PT ;  /* 0x0000000507057212 */ /* 0x000fce00078e3cff */
[----:B------:R-:W-:-:S04]  /*06a0*/  FSETP.NEU.AND P0, PT, |R3|, R11, PT ;  /* 0x0000000b0300720b */ /* 0x000fc80003f0d200 */
[----:B------:R-:W-:Y:S02]  /*06b0*/  FSEL R14, R6, R14, !P0 ;  /* 0x0000000e060e7208 */ /* 0x000fe40004000000 */
[----:B------:R-:W-:Y:S01]  /*06c0*/  FSEL R15, R5, R15, !P0 ;  /* 0x0000000f050f7208 */ /* 0x000fe20004000000 */
[----:B------:R-:W-:Y:S06]  /*06d0*/  BRA `(.L_x_5) ;  /* 0x0000000000547947 */ /* 0x000fec0003800000 */
.L_x_4:
[----:B------:R-:W-:-:S14]  /*06e0*/  DSETP.NAN.AND P0, PT, R6, R6, PT ;  /* 0x000000060600722a */ /* 0x000fdc0003f08000 */
[----:B------:R-:W-:Y:S05]  /*06f0*/  @P0 BRA `(.L_x_6) ;  /* 0x0000000000440947 */ /* 0x000fea0003800000 */
[----:B------:R-:W-:-:S14]  /*0700*/  DSETP.NAN.AND P0, PT, R4, R4, PT ;  /* 0x000000040400722a */ /* 0x000fdc0003f08000 */
[----:B------:R-:W-:Y:S05]  /*0710*/  @P0 BRA `(.L_x_7) ;  /* 0x0000000000300947 */ /* 0x000fea0003800000 */
[----:B------:R-:W-:Y:S01]  /*0720*/  ISETP.NE.AND P0, PT, R21, R20, PT ;  /* 0x000000141500720c */ /* 0x000fe20003f05270 */
[----:B------:R-:W-:Y:S02]  /*0730*/  IMAD.MOV.U32 R14, RZ, RZ, 0x0 ;  /* 0x00000000ff0e7424 */ /* 0x000fe400078e00ff */
[----:B------:R-:W-:-:S10]  /*0740*/  IMAD.MOV.U32 R15, RZ, RZ, -0x80000 ;  /* 0xfff80000ff0f7424 */ /* 0x000fd400078e00ff */
[----:B------:R-:W-:Y:S05]  /*0750*/  @!P0 BRA `(.L_x_5) ;  /* 0x0000000000348947 */ /* 0x000fea0003800000 */
[----:B------:R-:W-:Y:S02]  /*0760*/  ISETP.NE.AND P0, PT, R21, 0x7ff00000, PT ;  /* 0x7ff000001500780c */ /* 0x000fe40003f05270 */
[----:B------:R-:W-:Y:S02]  /*0770*/  LOP3.LUT R15, R7, 0x80000000, R5, 0x48, !PT ;  /* 0x80000000070f7812 */ /* 0x000fe400078e4805 */
[----:B------:R-:W-:-:S13]  /*0780*/  ISETP.EQ.OR P0, PT, R20, RZ, !P0 ;  /* 0x000000ff1400720c */ /* 0x000fda0004702670 */
[----:B------:R-:W-:Y:S01]  /*0790*/  @P0 LOP3.LUT R2, R15, 0x7ff00000, RZ, 0xfc, !PT ;  /* 0x7ff000000f020812 */ /* 0x000fe200078efcff */
[----:B------:R-:W-:Y:S02]  /*07a0*/  @!P0 IMAD.MOV.U32 R14, RZ, RZ, RZ ;  /* 0x000000ffff0e8224 */ /* 0x000fe400078e00ff */
[----:B------:R-:W-:Y:S02]  /*07b0*/  @P0 IMAD.MOV.U32 R14, RZ, RZ, RZ ;  /* 0x000000ffff0e0224 */ /* 0x000fe400078e00ff */
[----:B------:R-:W-:Y:S01]  /*07c0*/  @P0 IMAD.MOV.U32 R15, RZ, RZ, R2 ;  /* 0x000000ffff0f0224 */ /* 0x000fe200078e0002 */
[----:B------:R-:W-:Y:S06]  /*07d0*/  BRA `(.L_x_5) ;  /* 0x0000000000147947 */ /* 0x000fec0003800000 */
.L_x_7:
[----:B------:R-:W-:Y:S01]  /*07e0*/  LOP3.LUT R15, R5, 0x80000, RZ, 0xfc, !PT ;  /* 0x00080000050f7812 */ /* 0x000fe200078efcff */
[----:B------:R-:W-:Y:S01]  /*07f0*/  IMAD.MOV.U32 R14, RZ, RZ, R4 ;  /* 0x000000ffff0e7224 */ /* 0x000fe200078e0004 */
[----:B------:R-:W-:Y:S06]  /*0800*/  BRA `(.L_x_5) ;  /* 0x0000000000087947 */ /* 0x000fec0003800000 */
.L_x_6:
[----:B------:R-:W-:Y:S01]  /*0810*/  LOP3.LUT R15, R7, 0x80000, RZ, 0xfc, !PT ;  /* 0x00080000070f7812 */ /* 0x000fe200078efcff */
[----:B------:R-:W-:-:S07]  /*0820*/  IMAD.MOV.U32 R14, RZ, RZ, R6 ;  /* 0x000000ffff0e7224 */ /* 0x000fce00078e0006 */
.L_x_5:
[----:B------:R-:W-:Y:S02]  /*0830*/  IMAD.MOV.U32 R11, RZ, RZ, 0x0 ;  /* 0x00000000ff0b7424 */ /* 0x000fe400078e00ff */
[----:B------:R-:W-:Y:S02]  /*0840*/  IMAD.MOV.U32 R2, RZ, RZ, R14 ;  /* 0x000000ffff027224 */ /* 0x000fe400078e000e */
[----:B------:R-:W-:Y:S01]  /*0850*/  IMAD.MOV.U32 R3, RZ, RZ, R15 ;  /* 0x000000ffff037224 */ /* 0x000fe200078e000f */
[----:B------:R-:W-:Y:S06]  /*0860*/  RET.REL.NODEC R10 `(_Z31focal_loss_backward_cuda_kernelILi2EddfEvPT0_PKT2_PKfm) ;  /* 0xfffffff40ae47950 */ /* 0x000fec0003c3ffff */
.L_x_8:
        /* <DEDUP_REMOVED lines=9> */
.L_x_213:


//--------------------- .text._Z30focal_loss_forward_cuda_kernelILb1ELi8EN3c104HalfElffEvPT4_PT1_PKS4_PKT2_PKflllfff --------------------------
	.section	.text._Z30focal_loss_forward_cuda_kernelILb1ELi8EN3c104HalfElffEvPT4_PT1_PKS4_PKT2_PKflllfff,"ax",@progbits
	.align	128
        .global         _Z30focal_loss_forward_cuda_kernelILb1ELi8EN3c104HalfElffEvPT4_PT1_PKS4_PKT2_PKflllfff
        .type           _Z30focal_loss_forward_cuda_kernelILb1ELi8EN3c104HalfElffEvPT4_PT1_PKS4_PKT2_PKflllfff,@function
        .size           _Z30focal_loss_forward_cuda_kernelILb1ELi8EN3c104HalfElffEvPT4_PT1_PKS4_PKT2_PKflllfff,(.L_x_214 - _Z30focal_loss_forward_cuda_kernelILb1ELi8EN3c104HalfElffEvPT4_PT1_PKS4_PKT2_PKflllfff)
        .other          _Z30focal_loss_forward_cuda_kernelILb1ELi8EN3c104HalfElffEvPT4_PT1_PKS4_PKT2_PKflllfff,@"STO_CUDA_ENTRY STV_DEFAULT"
_Z30focal_loss_forward_cuda_kernelILb1ELi8EN3c104HalfElffEvPT4_PT1_PKS4_PKT2_PKflllfff:
.text._Z30focal_loss_forward_cuda_kernelILb1ELi8EN3c104HalfElffEvPT4_PT1_PKS4_PKT2_PKflllfff:
[----:B------:R-:W-:Y:S01]  /*0000*/  LDC R1, c[0x0][0x28] ;  /* 0x00000a00ff017b82 */ /* 0x000fe20000000800 */
[----:B------:R-:W0:Y:S07]  /*0010*/  S2R R4, SR_TID.X ;  /* 0x0000000000047919 */ /* 0x000e2e0000002100 */
[----:B------:R-:W1:Y:S01]  /*0020*/  LDC.64 R2, c[0x0][0x230] ;  /* 0x00008c00ff027b82 */ /* 0x000e620000000a00 */
[----:B------:R-:W-:Y:S01]  /*0030*/  ULDC.64 UR10, c[0x0][0x240] ;  /* 0x00009000000a7ab9 */ /* 0x000fe20000000a00 */
[----:B------:R-:W-:Y:S01]  /*0040*/  ULDC.64 UR12, c[0x0][0x238] ;  /* 0x00008e00000c7ab9 */ /* 0x000fe20000000a00 */
[----:B------:R-:W0:Y:S01]  /*0050*/  S2R R5, SR_CTAID.X ;  /* 0x0000000000057919 */ /* 0x000e220000002500 */
[----:B------:R-:W-:-:S04]  /*0060*/  ULDC.64 UR14, c[0x0][0x208] ;  /* 0x00008200000e7ab9 */ /* 0x000fc80000000a00 */
[----:B------:R-:W2:Y:S01]  /*0070*/  S2UR UR6, SR_CgaCtaId ;  /* 0x00000000000679c3 */ /* 0x000ea20000008800 */
[----:B------:R-:W-:Y:S01]  /*0080*/  UIMAD UR7, UR11, UR12, URZ ;  /* 0x0000000c0b0772a4 */ /* 0x000fe2000f8e023f */
[----:B------:R-:W-:Y:S01]  /*0090*/  UMOV UR4, 0x400 ;  /* 0x0000040000047882 */ /* 0x000fe20000000000 */
[----:B------:R-:W-:Y:S02]  /*00a0*/  ULDC UR8, c[0x0][0x0] ;  /* 0x0000000000087ab9 */ /* 0x000fe40000000800 */
[----:B------:R-:W-:Y:S01]  /*00b0*/  UIMAD UR7, UR10, UR13, UR7 ;  /* 0x0000000d0a0772a4 */ /* 0x000fe2000f8e0207 */
[----:B------:R-:W-:Y:S01]  /*00c0*/  ULDC UR22, c[0x0][0x244] ;  /* 0x0000910000167ab9 */ /* 0x000fe20000000800 */
[----:B------:R-:W-:Y:S01]  /*00d0*/  ULDC UR23, c[0x0][0x240] ;  /* 0x0000900000177ab9 */ /* 0x000fe20000000800 */
[----:B------:R-:W-:Y:S01]  /*00e0*/  ULDC.64 UR20, c[0x0][0x250] ;  /* 0x0000940000147ab9 */ /* 0x000fe20000000a00 */
[----:B------:R-:W-:Y:S01]  /*00f0*/  ULDC.64 UR24, c[0x0][0x240] ;  /* 0x0000900000187ab9 */ /* 0x000fe20000000a00 */
[----:B------:R-:W-:Y:S01]  /*0100*/  ULDC.64 UR16, c[0x0][0x218] ;  /* 0x0000860000107ab9 */ /* 0x000fe20000000a00 */
[----:B-1----:R0:W5:Y:S01]  /*0110*/  LDG.E.CONSTANT R13, desc[UR14][R2.64] ;  /* 0x0000000e020d7981 */ /* 0x002162000c1e9900 */
[----:B------:R-:W-:Y:S01]  /*0120*/  BSSY B0, `(.L_x_9) ;  /* 0x00001de000007945 */ /* 0x000fe20003800000 */
[----:B------:R-:W-:Y:S01]  /*0130*/  IMAD.MOV.U32 R12, RZ, RZ, RZ ;  /* 0x000000ffff0c7224 */ /* 0x000fe200078e00ff */
[----:B--2---:R-:W-:-:S02]  /*0140*/  ULEA UR6, UR6, UR4, 0x18 ;  /* 0x0000000406067291 */ /* 0x004fc4000f8ec03f */
[----:B------:R-:W-:Y:S01]  /*0150*/  UIMAD.WIDE.U32 UR4, UR10, UR12, URZ ;  /* 0x0000000c0a0472a5 */ /* 0x000fe2000f8e003f */
[----:B0-----:R-:W-:Y:S02]  /*0160*/  IMAD R2, R5, UR8, R4 ;  /* 0x0000000805027c24 */ /* 0x001fe4000f8e0204 */
[----:B------:R-:W-:Y:S01]  /*0170*/  ULDC.64 UR10, c[0x0][0x228] ;  /* 0x00008a00000a7ab9 */ /* 0x000fe20000000a00 */
[----:B------:R-:W-:Y:S01]  /*0180*/  UIADD3 UR9, UR5, UR7, URZ ;  /* 0x0000000705097290 */ /* 0x000fe2000fffe03f */
[----:B------:R-:W-:Y:S01]  /*0190*/  LEA R0, R4, UR6, 0x2 ;  /* 0x0000000604007c11 */ /* 0x000fe2000f8e10ff */
[----:B------:R-:W-:Y:S01]  /*01a0*/  IMAD.SHL.U32 R4, R2, 0x8, RZ ;  /* 0x0000000802047824 */ /* 0x000fe200078e00ff */
[----:B------:R-:W-:-:S03]  /*01b0*/  ULDC.64 UR12, c[0x0][0x220] ;  /* 0x00008800000c7ab9 */ /* 0x000fc60000000a00 */
[----:B------:R0:W-:Y:S01]  /*01c0*/  STS [R0], RZ ;  /* 0x000000ff00007388 */ /* 0x0001e20000000800 */
[----:B------:R-:W-:Y:S01]  /*01d0*/  IMAD.U32 R2, RZ, RZ, UR9 ;  /* 0x00000009ff027e24 */ /* 0x000fe2000f8e00ff */
[----:B------:R-:W-:-:S04]  /*01e0*/  ISETP.LT.U32.AND P0, PT, R4, UR4, PT ;  /* 0x0000000404007c0c */ /* 0x000fc8000bf01070 */
[----:B------:R-:W-:-:S13]  /*01f0*/  ISETP.GT.AND.EX P0, PT, R2, RZ, PT, P0 ;  /* 0x000000ff0200720c */ /* 0x000fda0003f04300 */
[----:B0-----:R-:W-:Y:S05]  /*0200*/  @!P0 BRA `(.L_x_10) ;  /* 0x0000001c003c8947 */ /* 0x001fea0003800000 */
[----:B------:R-:W0:Y:S01]  /*0210*/  LDC R0, c[0x0][0x258] ;  /* 0x00009600ff007b82 */ /* 0x000e220000000800 */
[----:B------:R-:W-:Y:S01]  /*0220*/  HFMA2.MMA R5, -RZ, RZ, 0, 0 ;  /* 0x00000000ff057435 */ /* 0x000fe200000001ff */
[----:B------:R-:W-:-:S06]  /*0230*/  IMAD.MOV.U32 R12, RZ, RZ, RZ ;  /* 0x000000ffff0c7224 */ /* 0x000fcc00078e00ff */
[----:B------:R-:W1:Y:S08]  /*0240*/  LDC.64 R8, c[0x0][0x250] ;  /* 0x00009400ff087b82 */ /* 0x000e700000000a00 */
[----:B------:R-:W2:Y:S01]  /*0250*/  LDC R2, c[0x0][0xc] ;  /* 0x00000300ff027b82 */ /* 0x000ea20000000800 */
[----:B0-----:R-:W-:-:S04]  /*0260*/  FADD.FTZ R3, -R0, 1 ;  /* 0x3f80000000037421 */ /* 0x001fc80000010100 */
[C---:B------:R-:W-:Y:S01]  /*0270*/  FFMA.FTZ R3, R0.reuse, 0.5, R3 ;  /* 0x3f00000000037823 */ /* 0x040fe20000010003 */
[----:B------:R-:W-:Y:S01]  /*0280*/  FMUL.FTZ R0, R0, 0.5 ;  /* 0x3f00000000007820 */ /* 0x000fe20000410000 */
[----:B-1----:R-:W-:Y:S01]  /*0290*/  FADD.FTZ R7, -R8, 1 ;  /* 0x3f80000008077421 */ /* 0x002fe20000010100 */
[----:B------:R-:W-:Y:S01]  /*02a0*/  FADD.FTZ R6, -R9, -RZ ;  /* 0x800000ff09067221 */ /* 0x000fe20000010100 */
[----:B--2---:R-:W-:-:S07]  /*02b0*/  IMAD R2, R2, UR8, RZ ;  /* 0x0000000802027c24 */ /* 0x004fce000f8e02ff */
.L_x_33:
[----:B-1----:R-:W-:Y:S01]  /*02c0*/  IMAD.U32 R10, RZ, RZ, UR22 ;  /* 0x00000016ff0a7e24 */ /* 0x002fe2000f8e00ff */
[----:B------:R-:W-:Y:S04]  /*02d0*/  BSSY B1, `(.L_x_11) ;  /* 0x0000026000017945 */ /* 0x000fe80003800000 */
[----:B------:R-:W-:-:S04]  /*02e0*/  LOP3.LUT R8, R5, R10, RZ, 0xfc, !PT ;  /* 0x0000000a05087212 */ /* 0x000fc800078efcff */
[----:B------:R-:W-:-:S13]  /*02f0*/  ISETP.NE.U32.AND P0, PT, R8, RZ, PT ;  /* 0x000000ff0800720c */ /* 0x000fda0003f05070 */
[----:B0-----:R-:W-:Y:S05]  /*0300*/  @!P0 BRA `(.L_x_12) ;  /* 0x00000000002c8947 */ /* 0x001fea0003800000 */
[----:B------:R-:W-:-:S07]  /*0310*/  MOV R14, 0x330 ;  /* 0x00000330000e7802 */ /* 0x000fce0000000f00 */
[----:B-----5:R-:W-:Y:S05]  /*0320*/  CALL.REL.NOINC `($__internal_1_$__cuda_sm20_div_s64) ;  /* 0x0000001c00787944 */ /* 0x020fea0003c00000 */
[----:B------:R-:W-:Y:S01]  /*0330*/  IADD3 R8, P0, RZ, -R16, RZ ;  /* 0x80000010ff087210 */ /* 0x000fe20007f1e0ff */
[----:B------:R-:W-:Y:S01]  /*0340*/  IMAD.U32 R10, RZ, RZ, UR25 ;  /* 0x00000019ff0a7e24 */ /* 0x000fe2000f8e00ff */
[----:B------:R-:W-:-:S03]  /*0350*/  MOV R11, UR24 ;  /* 0x00000018000b7c02 */ /* 0x000fc60008000f00 */
[----:B------:R-:W-:Y:S02]  /*0360*/  IMAD.X R14, RZ, RZ, ~R17, P0 ;  /* 0x000000ffff0e7224 */ /* 0x000fe400000e0e11 */
[----:B------:R-:W-:-:S04]  /*0370*/  IMAD.WIDE.U32 R24, R8, R11, R4 ;  /* 0x0000000b08187225 */ /* 0x000fc800078e0004 */
[----:B------:R-:W-:-:S04]  /*0380*/  IMAD R9, R14, R11, RZ ;  /* 0x0000000b0e097224 */ /* 0x000fc800078e02ff */
[----:B------:R-:W-:-:S05]  /*0390*/  IMAD R9, R8, R10, R9 ;  /* 0x0000000a08097224 */ /* 0x000fca00078e0209 */
[----:B------:R-:W-:Y:S01]  /*03a0*/  IADD3 R26, R25, R9, RZ ;  /* 0x00000009191a7210 */ /* 0x000fe20007ffe0ff */
[----:B------:R-:W-:Y:S06]  /*03b0*/  BRA `(.L_x_13) ;  /* 0x00000000005c7947 */ /* 0x000fec0003800000 */
.L_x_12:
[----:B------:R-:W-:Y:S02]  /*03c0*/  IMAD.U32 R11, RZ, RZ, UR23 ;  /* 0x00000017ff0b7e24 */ /* 0x000fe4000f8e00ff */
[----:B------:R-:W-:Y:S02]  /*03d0*/  IMAD.MOV.U32 R26, RZ, RZ, RZ ;  /* 0x000000ffff1a7224 */ /* 0x000fe400078e00ff */
[----:B------:R-:W0:Y:S01]  /*03e0*/  I2F.U32.RP R14, R11 ;  /* 0x0000000b000e7306 */ /* 0x000e220000209000 */
[----:B------:R-:W-:Y:S01]  /*03f0*/  ISETP.NE.U32.AND P2, PT, R11, RZ, PT ;  /* 0x000000ff0b00720c */ /* 0x000fe20003f45070 */
[----:B------:R-:W-:-:S06]  /*0400*/  IMAD.MOV.U32 R17, RZ, RZ, RZ ;  /* 0x000000ffff117224 */ /* 0x000fcc00078e00ff */
[----:B0-----:R-:W0:Y:S02]  /*0410*/  MUFU.RCP R14, R14 ;  /* 0x0000000e000e7308 */ /* 0x001e240000001000 */
[----:B0-----:R-:W-:-:S06]  /*0420*/  VIADD R8, R14, 0xffffffe ;  /* 0x0ffffffe0e087836 */ /* 0x001fcc0000000000 */
[----:B------:R0:W1:Y:S02]  /*0430*/  F2I.FTZ.U32.TRUNC.NTZ R9, R8 ;  /* 0x0000000800097305 */ /* 0x000064000021f000 */
[----:B0-----:R-:W-:Y:S02]  /*0440*/  IMAD.MOV.U32 R8, RZ, RZ, RZ ;  /* 0x000000ffff087224 */ /* 0x001fe400078e00ff */
[----:B-1----:R-:W-:-:S05]  /*0450*/  IMAD R15, R9, R11, RZ ;  /* 0x0000000b090f7224 */ /* 0x002fca00078e02ff */
[----:B------:R-:W-:-:S05]  /*0460*/  IADD3 R15, -R15, RZ, RZ ;  /* 0x000000ff0f0f7210 */ /* 0x000fca0007ffe1ff */
[----:B------:R-:W-:-:S06]  /*0470*/  IMAD.HI.U32 R9, R9, R15, R8 ;  /* 0x0000000f09097227 */ /* 0x000fcc00078e0008 */
[----:B------:R-:W-:-:S04]  /*0480*/  IMAD.HI.U32 R16, R9, R4, RZ ;  /* 0x0000000409107227 */ /* 0x000fc800078e00ff */
[----:B------:R-:W-:-:S04]  /*0490*/  IMAD.MOV R18, RZ, RZ, -R16 ;  /* 0x000000ffff127224 */ /* 0x000fc800078e0a10 */
[----:B------:R-:W-:-:S05]  /*04a0*/  IMAD R18, R11, R18, R4 ;  /* 0x000000120b127224 */ /* 0x000fca00078e0204 */
[----:B------:R-:W-:-:S13]  /*04b0*/  ISETP.GE.U32.AND P0, PT, R18, R11, PT ;  /* 0x0000000b1200720c */ /* 0x000fda0003f06070 */
[----:B------:R-:W-:Y:S01]  /*04c0*/  @P0 IADD3 R18, R18, -R11, RZ ;  /* 0x8000000b12120210 */ /* 0x000fe20007ffe0ff */
[----:B------:R-:W-:-:S03]  /*04d0*/  @P0 VIADD R16, R16, 0x1 ;  /* 0x0000000110100836 */ /* 0x000fc60000000000 */
[----:B------:R-:W-:-:S13]  /*04e0*/  ISETP.GE.U32.AND P1, PT, R18, R11, PT ;  /* 0x0000000b1200720c */ /* 0x000fda0003f26070 */
[----:B------:R-:W-:Y:S01]  /*04f0*/  @P1 VIADD R16, R16, 0x1 ;  /* 0x0000000110101836 */ /* 0x000fe20000000000 */
[----:B------:R-:W-:-:S04]  /*0500*/  @!P2 LOP3.LUT R16, RZ, R11, RZ, 0x33, !PT ;  /* 0x0000000bff10a212 */ /* 0x000fc800078e33ff */
[----:B------:R-:W-:-:S05]  /*0510*/  IADD3 R24, -R16, RZ, RZ ;  /* 0x000000ff10187210 */ /* 0x000fca0007ffe1ff */
[----:B------:R-:W-:-:S07]  /*0520*/  IMAD R24, R11, R24, R4 ;  /* 0x000000180b187224 */ /* 0x000fce00078e0204 */
.L_x_13:
[----:B------:R-:W-:Y:S05]  /*0530*/  BSYNC B1 ;  /* 0x0000000000017941 */ /* 0x000fea0003800000 */
.L_x_11:
[----:B------:R-:W-:-:S04]  /*0540*/  LEA R30, P0, R16, UR10, 0x3 ;  /* 0x0000000a101e7c11 */ /* 0x000fc8000f8018ff */
[----:B------:R-:W-:-:S06]  /*0550*/  LEA.HI.X R31, R16, UR11, R17, 0x3, P0 ;  /* 0x0000000b101f7c11 */ /* 0x000fcc00080f1c11 */
[----:B------:R-:W2:Y:S01]  /*0560*/  LDG.E.64.CONSTANT R30, desc[UR14][R30.64] ;  /* 0x0000000e1e1e7981 */ /* 0x000ea2000c1e9b00 */
[C---:B------:R-:W-:Y:S01]  /*0570*/  SHF.L.U32 R14, R4.reuse, 0x1, RZ ;  /* 0x00000001040e7819 */ /* 0x040fe200000006ff */
[----:B------:R-:W-:Y:S01]  /*0580*/  IMAD R21, R17, R11, RZ ;  /* 0x0000000b11157224 */ /* 0x000fe200078e02ff */
[----:B------:R-:W-:Y:S01]  /*0590*/  SHF.L.U64.HI R15, R4, 0x1, R5 ;  /* 0x00000001040f7819 */ /* 0x000fe20000010205 */
[----:B------:R-:W-:Y:S01]  /*05a0*/  BSSY B1, `(.L_x_14) ;  /* 0x0000190000017945 */ /* 0x000fe20003800000 */
[----:B------:R-:W-:Y:S01]  /*05b0*/  IADD3 R8, P1, R14, UR12, RZ ;  /* 0x0000000c0e087c10 */ /* 0x000fe2000ff3e0ff */
[----:B------:R-:W-:Y:S01]  /*05c0*/  IMAD R21, R16, R10, R21 ;  /* 0x0000000a10157224 */ /* 0x000fe200078e0215 */
[----:B------:R-:W-:Y:S02]  /*05d0*/  IADD3 R14, P2, R14, UR16, RZ ;  /* 0x000000100e0e7c10 */ /* 0x000fe4000ff5e0ff */
[C---:B------:R-:W-:Y:S02]  /*05e0*/  IADD3.X R9, R15.reuse, UR13, RZ, P1, !PT ;  /* 0x0000000d0f097c10 */ /* 0x040fe40008ffe4ff */
[----:B------:R-:W-:-:S02]  /*05f0*/  IADD3.X R15, R15, UR17, RZ, P2, !PT ;  /* 0x000000110f0f7c10 */ /* 0x000fc400097fe4ff */
[----:B--2---:R-:W-:Y:S01]  /*0600*/  ISETP.NE.U32.AND P0, PT, R30, -0x2, PT ;  /* 0xfffffffe1e00780c */ /* 0x004fe20003f05070 */
[----:B------:R-:W-:-:S03]  /*0610*/  IMAD.WIDE.U32 R16, R16, R11, R30 ;  /* 0x0000000b10107225 */ /* 0x000fc600078e001e */
[----:B------:R-:W-:-:S13]  /*0620*/  ISETP.NE.AND.EX P0, PT, R31, -0x1, PT, P0 ;  /* 0xffffffff1f00780c */ /* 0x000fda0003f05300 */
[----:B------:R-:W-:Y:S05]  /*0630*/  @!P0 BRA `(.L_x_15) ;  /* 0x0000001800148947 */ /* 0x000fea0003800000 */
[----:B------:R-:W5:Y:S01]  /*0640*/  LDG.E.128.CONSTANT R8, desc[UR14][R8.64] ;  /* 0x0000000e08087981 */ /* 0x000f62000c1e9d00 */
[----:B------:R-:W0:Y:S01]  /*0650*/  LDC.64 R18, c[0x0][0x248] ;  /* 0x00009200ff127b82 */ /* 0x000e220000000a00 */
[C---:B------:R-:W-:Y:S01]  /*0660*/  IADD3 R25, P6, R24.reuse, 0x2, RZ ;  /* 0x0000000218197810 */ /* 0x040fe20007fde0ff */
[----:B------:R-:W-:Y:S01]  /*0670*/  BSSY B2, `(.L_x_16) ;  /* 0x0000035000027945 */ /* 0x000fe20003800000 */
[----:B------:R-:W-:-:S03]  /*0680*/  IADD3 R23, P5, R24, 0x1, RZ ;  /* 0x0000000118177810 */ /* 0x000fc60007fbe0ff */
[--C-:B------:R-:W-:Y:S02]  /*0690*/  IMAD.X R20, RZ, RZ, R26.reuse, P6 ;  /* 0x000000ffff147224 */ /* 0x100fe400030e061a */
[----:B------:R-:W-:Y:S01]  /*06a0*/  IMAD.X R22, RZ, RZ, R26, P5 ;  /* 0x000000ffff167224 */ /* 0x000fe200028e061a */
[-C--:B0-----:R-:W-:Y:S02]  /*06b0*/  ISETP.GE.U32.AND P4, PT, R24, R18.reuse, PT ;  /* 0x000000121800720c */ /* 0x081fe40003f86070 */
[-C--:B------:R-:W-:Y:S02]  /*06c0*/  ISETP.GE.U32.AND P1, PT, R25, R18.reuse, PT ;  /* 0x000000121900720c */ /* 0x080fe40003f26070 */
[----:B------:R-:W-:Y:S02]  /*06d0*/  ISETP.GE.AND.EX P4, PT, R26, R19, PT, P4 ;  /* 0x000000131a00720c */ /* 0x000fe40003f86340 */
[----:B------:R-:W-:Y:S02]  /*06e0*/  ISETP.GE.U32.AND P0, PT, R23, R18, PT ;  /* 0x000000121700720c */ /* 0x000fe40003f06070 */
[----:B------:R-:W-:-:S02]  /*06f0*/  IADD3 R23, P2, R24, 0x3, RZ ;  /* 0x0000000318177810 */ /* 0x000fc40007f5e0ff */
[----:B------:R-:W-:Y:S02]  /*0700*/  ISETP.GE.AND.EX P1, PT, R20, R19, PT, P1 ;  /* 0x000000131400720c */ /* 0x000fe40003f26310 */
[----:B------:R-:W-:Y:S02]  /*0710*/  IADD3 R20, R17, R21, RZ ;  /* 0x0000001511147210 */ /* 0x000fe40007ffe0ff */
[----:B------:R-:W-:Y:S02]  /*0720*/  ISETP.GE.U32.AND P3, PT, R23, R18, PT ;  /* 0x000000121700720c */ /* 0x000fe40003f66070 */
[----:B------:R-:W-:Y:S02]  /*0730*/  ISETP.GE.AND.EX P0, PT, R22, R19, PT, P0 ;  /* 0x000000131600720c */ /* 0x000fe40003f06300 */
[----:B------:R-:W-:Y:S01]  /*0740*/  @P4 PRMT R21, RZ, 0x7610, R21 ;  /* 0x00007610ff154816 */ /* 0x000fe20000000015 */
[----:B------:R-:W-:Y:S10]  /*0750*/  @P4 BRA `(.L_x_17) ;  /* 0x0000000000984947 */ /* 0x000ff40003800000 */
[----:B-----5:R-:W-:Y:S01]  /*0760*/  HADD2.F32 R22, -RZ, R8.H0_H0 ;  /* 0x20000008ff167230 */ /* 0x020fe20000004100 */
[----:B------:R-:W0:Y:S01]  /*0770*/  LDC R23, c[0x0][0x258] ;  /* 0x00009600ff177b82 */ /* 0x000e220000000800 */
[----:B------:R-:W-:Y:S02]  /*0780*/  ISETP.NE.U32.AND P6, PT, R4, R16, PT ;  /* 0x000000100400720c */ /* 0x000fe40003fc5070 */
[----:B------:R-:W-:Y:S01]  /*0790*/  ISETP.GT.U32.AND P4, PT, R30, -0x1, PT ;  /* 0xffffffff1e00780c */ /* 0x000fe20003f84070 */
[C---:B------:R-:W-:Y:S01]  /*07a0*/  FMUL.FTZ R27, R22.reuse, -1.4426950216293334961 ;  /* 0xbfb8aa3b161b7820 */ /* 0x040fe20000410000 */
[C---:B------:R-:W-:Y:S01]  /*07b0*/  FSETP.GE.FTZ.AND P5, PT, R22.reuse, RZ, PT ;  /* 0x000000ff1600720b */ /* 0x040fe20003fb6000 */
[C---:B------:R-:W-:Y:S01]  /*07c0*/  FMUL.FTZ R29, R22.reuse, 1.4426950216293334961 ;  /* 0x3fb8aa3b161d7820 */ /* 0x040fe20000410000 */
[----:B------:R-:W-:Y:S01]  /*07d0*/  FADD.FTZ R28, -R22, -RZ ;  /* 0x800000ff161c7221 */ /* 0x000fe20000010100 */
[----:B------:R-:W1:Y:S01]  /*07e0*/  MUFU.EX2 R25, R27 ;  /* 0x0000001b00197308 */ /* 0x000e620000000800 */
[----:B------:R-:W-:-:S03]  /*07f0*/  ISETP.NE.AND.EX P6, PT, R5, R20, PT, P6 ;  /* 0x000000140500720c */ /* 0x000fc60003fc5360 */
[----:B------:R-:W-:Y:S02]  /*0800*/  FSEL R28, R28, RZ, !P5 ;  /* 0x000000ff1c1c7208 */ /* 0x000fe40006800000 */
[----:B------:R-:W-:-:S04]  /*0810*/  ISETP.GT.AND.EX P4, PT, R31, -0x1, !P6, P4 ;  /* 0xffffffff1f00780c */ /* 0x000fc80007784340 */
[----:B0-----:R-:W-:Y:S01]  /*0820*/  FSEL R23, R23, 1, P4 ;  /* 0x3f80000017177808 */ /* 0x001fe20002000000 */
[----:B-1----:R-:W-:Y:S02]  /*0830*/  FADD.FTZ R21, R25, 1 ;  /* 0x3f80000019157421 */ /* 0x002fe40000010000 */
[----:B------:R-:W0:Y:S02]  /*0840*/  @!P5 MUFU.EX2 R25, R29 ;  /* 0x0000001d0019d308 */ /* 0x000e240000000800 */
[----:B------:R-:W-:-:S06]  /*0850*/  FADD.FTZ R23, -R0, R23 ;  /* 0x0000001700177221 */ /* 0x000fcc0000010100 */
[----:B------:R-:W-:Y:S01]  /*0860*/  MUFU.RCP R21, R21 ;  /* 0x0000001500157308 */ /* 0x000fe20000001000 */
[----:B0-----:R-:W-:-:S07]  /*0870*/  FADD.FTZ R25, R25, 1 ;  /* 0x3f80000019197421 */ /* 0x001fce0000010000 */
[----:B------:R-:W0:Y:S02]  /*0880*/  MUFU.LG2 R25, R25 ;  /* 0x0000001900197308 */ /* 0x000e240000000c00 */
[----:B0-----:R-:W-:Y:S01]  /*0890*/  FFMA.FTZ R27, R25, 0.69314718246459960938, R28 ;  /* 0x3f317218191b7823 */ /* 0x001fe2000001001c */
[----:B------:R-:W-:Y:S01]  /*08a0*/  FADD.FTZ R25, R21, -RZ ;  /* 0x800000ff15197221 */ /* 0x000fe20000010000 */
[----:B------:R-:W-:Y:S02]  /*08b0*/  FSEL R28, R3, R0, P4 ;  /* 0x00000000031c7208 */ /* 0x000fe40002000000 */
[----:B------:R-:W-:Y:S01]  /*08c0*/  FFMA.FTZ R23, R22, R23, R27 ;  /* 0x0000001716177223 */ /* 0x000fe2000001001b */
[C---:B------:R-:W-:Y:S02]  /*08d0*/  FADD.FTZ R32, -R25.reuse, 1 ;  /* 0x3f80000019207421 */ /* 0x040fe40000010100 */
[----:B------:R-:W-:-:S03]  /*08e0*/  FADD.FTZ R28, -R25, R28 ;  /* 0x0000001c191c7221 */ /* 0x000fc60000010100 */
[----:B------:R-:W-:Y:S02]  /*08f0*/  FSEL R22, R32, R25, P4 ;  /* 0x0000001920167208 */ /* 0x000fe40002000000 */
[----:B------:R-:W-:Y:S02]  /*0900*/  FSEL R21, R25, R32, P4 ;  /* 0x0000002019157208 */ /* 0x000fe40002000000 */
[----:B------:R-:W-:Y:S02]  /*0910*/  FSEL R32, R6, UR21, P4 ;  /* 0x0000001506207c08 */ /* 0x000fe4000a000000 */
[----:B------:R-:W0:Y:S01]  /*0920*/  MUFU.LG2 R22, R22 ;  /* 0x0000001600167308 */ /* 0x000e220000000c00 */
[----:B------:R-:W-:Y:S02]  /*0930*/  FSEL R25, R7, UR20, !P4 ;  /* 0x0000001407197c08 */ /* 0x000fe4000e000000 */
[----:B------:R-:W-:-:S04]  /*0940*/  FMUL.FTZ R21, R32, R21 ;  /* 0x0000001520157220 */ /* 0x000fc80000410000 */
[----:B------:R-:W-:Y:S01]  /*0950*/  FFMA.FTZ R21, R21, R23, -R28 ;  /* 0x0000001715157223 */ /* 0x000fe2000001081c */
[----:B0-----:R-:W-:-:S04]  /*0960*/  FMUL.FTZ R27, R22, UR21 ;  /* 0x00000015161b7c20 */ /* 0x001fc80008410000 */
[----:B------:R-:W0:Y:S02]  /*0970*/  MUFU.EX2 R28, R27 ;  /* 0x0000001b001c7308 */ /* 0x000e240000000800 */
[----:B0-----:R-:W-:-:S04]  /*0980*/  FMUL.FTZ R25, R25, R28 ;  /* 0x0000001c19197220 */ /* 0x001fc80000410000 */
[C---:B------:R-:W-:Y:S01]  /*0990*/  FMUL.FTZ R21, R25.reuse, R21 ;  /* 0x0000001519157220 */ /* 0x040fe20000410000 */
[----:B------:R-:W-:-:S04]  /*09a0*/  FFMA.FTZ R12, R25, R23, R12 ;  /* 0x00000017190c7223 */ /* 0x000fc8000001000c */
[----:B------:R-:W-:-:S07]  /*09b0*/  F2FP.F16.F32.PACK_AB R21, RZ, R21 ;  /* 0x00000015ff15723e */ /* 0x000fce00000000ff */
.L_x_17:
[----:B------:R-:W-:Y:S05]  /*09c0*/  BSYNC B2 ;  /* 0x0000000000027941 */ /* 0x000fea0003800000 */
.L_x_16:
[----:B------:R-:W-:Y:S01]  /*09d0*/  BSSY B2, `(.L_x_18) ;  /* 0x000002b000027945 */ /* 0x000fe20003800000 */
[----:B------:R-:W-:-:S03]  /*09e0*/  @P0 PRMT R22, RZ, 0x7610, R22 ;  /* 0x00007610ff160816 */ /* 0x000fc60000000016 */
[----:B------:R-:W-:Y:S05]  /*09f0*/  @P0 BRA `(.L_x_19) ;  /* 0x0000000000a00947 */ /* 0x000fea0003800000 */
[----:B-----5:R-:W-:Y:S01]  /*0a00*/  HADD2.F32 R8, -RZ, R8.H1_H1 ;  /* 0x30000008ff087230 */ /* 0x020fe20000004100 */
[----:B------:R-:W-:-:S04]  /*0a10*/  IADD3 R33, P4, R4, 0x1, RZ ;  /* 0x0000000104217810 */ /* 0x000fc80007f9e0ff */
[C---:B------:R-:W-:Y:S01]  /*0a20*/  FMUL.FTZ R27, R8.reuse, -1.4426950216293334961 ;  /* 0xbfb8aa3b081b7820 */ /* 0x040fe20000410000 */
[C---:B------:R-:W-:Y:S01]  /*0a30*/  FSETP.GE.FTZ.AND P0, PT, R8.reuse, RZ, PT ;  /* 0x000000ff0800720b */ /* 0x040fe20003f16000 */
[----:B------:R-:W-:Y:S02]  /*0a40*/  FMUL.FTZ R28, R8, 1.4426950216293334961 ;  /* 0x3fb8aa3b081c7820 */ /* 0x000fe40000410000 */
[----:B------:R0:W1:Y:S02]  /*0a50*/  MUFU.EX2 R22, R27 ;  /* 0x0000001b00167308 */ /* 0x0000640000000800 */
[----:B0-----:R-:W-:Y:S01]  /*0a60*/  IMAD.X R27, RZ, RZ, R5, P4 ;  /* 0x000000ffff1b7224 */ /* 0x001fe200020e0605 */
[----:B------:R-:W-:Y:S01]  /*0a70*/  ISETP.GT.U32.AND P4, PT, R30, -0x1, PT ;  /* 0xffffffff1e00780c */ /* 0x000fe20003f84070 */
[----:B-1----:R-:W-:-:S06]  /*0a80*/  FADD.FTZ R25, R22, 1 ;  /* 0x3f80000016197421 */ /* 0x002fcc0000010000 */
[----:B------:R-:W0:Y:S08]  /*0a90*/  @!P0 MUFU.EX2 R22, R28 ;  /* 0x0000001c00168308 */ /* 0x000e300000000800 */
[----:B------:R-:W-:Y:S01]  /*0aa0*/  MUFU.RCP R25, R25 ;  /* 0x0000001900197308 */ /* 0x000fe20000001000 */
[----:B0-----:R-:W-:Y:S01]  /*0ab0*/  FADD.FTZ R29, R22, 1 ;  /* 0x3f800000161d7421 */ /* 0x001fe20000010000 */
[----:B------:R-:W-:-:S06]  /*0ac0*/  FADD.FTZ R22, -R8, -RZ ;  /* 0x800000ff08167221 */ /* 0x000fcc0000010100 */
[----:B------:R-:W0:Y:S01]  /*0ad0*/  MUFU.LG2 R23, R29 ;  /* 0x0000001d00177308 */ /* 0x000e220000000c00 */
[----:B------:R-:W-:Y:S02]  /*0ae0*/  FSEL R22, R22, RZ, !P0 ;  /* 0x000000ff16167208 */ /* 0x000fe40004000000 */
[----:B------:R-:W-:-:S04]  /*0af0*/  ISETP.NE.U32.AND P0, PT, R33, R16, PT ;  /* 0x000000102100720c */ /* 0x000fc80003f05070 */
[----:B------:R-:W-:Y:S02]  /*0b00*/  ISETP.NE.AND.EX P0, PT, R27, R20, PT, P0 ;  /* 0x000000141b00720c */ /* 0x000fe40003f05300 */
[----:B------:R-:W1:Y:S02]  /*0b10*/  LDC R27, c[0x0][0x258] ;  /* 0x00009600ff1b7b82 */ /* 0x000e640000000800 */
[----:B------:R-:W-:-:S04]  /*0b20*/  ISETP.GT.AND.EX P0, PT, R31, -0x1, !P0, P4 ;  /* 0xffffffff1f00780c */ /* 0x000fc80004704340 */
[----:B------:R-:W-:Y:S01]  /*0b30*/  FSEL R28, R3, R0, P0 ;  /* 0x00000000031c7208 */ /* 0x000fe20000000000 */
[----:B0-----:R-:W-:Y:S01]  /*0b40*/  FFMA.FTZ R23, R23, 0.69314718246459960938, R22 ;  /* 0x3f31721817177823 */ /* 0x001fe20000010016 */
[----:B-1----:R-:W-:-:S05]  /*0b50*/  FSEL R27, R27, 1, P0 ;  /* 0x3f8000001b1b7808 */ /* 0x002fca0000000000 */
[----:B------:R-:W-:-:S04]  /*0b60*/  FADD.FTZ R27, -R0, R27 ;  /* 0x0000001b001b7221 */ /* 0x000fc80000010100 */
[----:B------:R-:W-:Y:S01]  /*0b70*/  FFMA.FTZ R23, R8, R27, R23 ;  /* 0x0000001b08177223 */ /* 0x000fe20000010017 */
[----:B------:R-:W-:Y:S01]  /*0b80*/  FADD.FTZ R27, R25, -RZ ;  /* 0x800000ff191b7221 */ /* 0x000fe20000010000 */
[----:B------:R-:W-:-:S03]  /*0b90*/  FSEL R25, R6, UR21, P0 ;  /* 0x0000001506197c08 */ /* 0x000fc60008000000 */
[C---:B------:R-:W-:Y:S01]  /*0ba0*/  FADD.FTZ R22, -R27.reuse, 1 ;  /* 0x3f8000001b167421 */ /* 0x040fe20000010100 */
[----:B------:R-:W-:-:S04]  /*0bb0*/  FADD.FTZ R28, -R27, R28 ;  /* 0x0000001c1b1c7221 */ /* 0x000fc80000010100 */
[----:B------:R-:W-:Y:S02]  /*0bc0*/  FSEL R8, R22, R27, P0 ;  /* 0x0000001b16087208 */ /* 0x000fe40000000000 */
[----:B------:R-:W-:-:S04]  /*0bd0*/  FSEL R22, R27, R22, P0 ;  /* 0x000000161b167208 */ /* 0x000fc80000000000 */
[----:B------:R-:W0:Y:S01]  /*0be0*/  MUFU.LG2 R8, R8 ;  /* 0x0000000800087308 */ /* 0x000e220000000c00 */
[----:B------:R-:W-:-:S04]  /*0bf0*/  FMUL.FTZ R25, R25, R22 ;  /* 0x0000001619197220 */ /* 0x000fc80000410000 */
[----:B------:R-:W-:Y:S01]  /*0c00*/  FFMA.FTZ R22, R25, R23, -R28 ;  /* 0x0000001719167223 */ /* 0x000fe2000001081c */
[----:B------:R-:W-:Y:S01]  /*0c10*/  FSEL R25, R7, UR20, !P0 ;  /* 0x0000001407197c08 */ /* 0x000fe2000c000000 */
[----:B0-----:R-:W-:-:S04]  /*0c20*/  FMUL.FTZ R27, R8, UR21 ;  /* 0x00000015081b7c20 */ /* 0x001fc80008410000 */
[----:B------:R-:W0:Y:S02]  /*0c30*/  MUFU.EX2 R28, R27 ;  /* 0x0000001b001c7308 */ /* 0x000e240000000800 */
[----:B0-----:R-:W-:-:S04]  /*0c40*/  FMUL.FTZ R25, R25, R28 ;  /* 0x0000001c19197220 */ /* 0x001fc80000410000 */
[C---:B------:R-:W-:Y:S01]  /*0c50*/  FMUL.FTZ R22, R25.reuse, R22 ;  /* 0x0000001619167220 */ /* 0x040fe20000410000 */
[----:B------:R-:W-:-:S04]  /*0c60*/  FFMA.FTZ R12, R25, R23, R12 ;  /* 0x00000017190c7223 */ /* 0x000fc8000001000c */
[----:B------:R-:W-:-:S07]  /*0c70*/  F2FP.F16.F32.PACK_AB R22, RZ, R22 ;  /* 0x00000016ff16723e */ /* 0x000fce00000000ff */
.L_x_19:
[----:B------:R-:W-:Y:S05]  /*0c80*/  BSYNC B2 ;  /* 0x0000000000027941 */ /* 0x000fea0003800000 */
.L_x_18:
[----:B------:R-:W-:Y:S01]  /*0c90*/  BSSY B2, `(.L_x_20) ;  /* 0x000002b000027945 */ /* 0x000fe20003800000 */
[----:B------:R-:W-:-:S03]  /*0ca0*/  @P1 PRMT R23, RZ, 0x7610, R23 ;  /* 0x00007610ff171816 */ /* 0x000fc60000000017 */
[----:B------:R-:W-:Y:S05]  /*0cb0*/  @P1 BRA `(.L_x_21) ;  /* 0x0000000000a01947 */ /* 0x000fea0003800000 */
[----:B-----5:R-:W-:Y:S01]  /*0cc0*/  HADD2.F32 R27, -RZ, R9.H0_H0 ;  /* 0x20000009ff1b7230 */ /* 0x020fe20000004100 */
[----:B------:R-:W-:-:S04]  /*0cd0*/  IADD3 R23, P1, R4, 0x2, RZ ;  /* 0x0000000204177810 */ /* 0x000fc80007f3e0ff */
[C---:B------:R-:W-:Y:S01]  /*0ce0*/  FMUL.FTZ R25, R27.reuse, -1.4426950216293334961 ;  /* 0xbfb8aa3b1b197820 */ /* 0x040fe20000410000 */
[C---:B------:R-:W-:Y:S01]  /*0cf0*/  FSETP.GE.FTZ.AND P4, PT, R27.reuse, RZ, PT ;  /* 0x000000ff1b00720b */ /* 0x040fe20003f96000 */
[----:B------:R-:W-:Y:S01]  /*0d00*/  FMUL.FTZ R32, R27, 1.4426950216293334961 ;  /* 0x3fb8aa3b1b207820 */ /* 0x000fe20000410000 */
[----:B------:R-:W-:Y:S01]  /*0d10*/  ISETP.NE.U32.AND P0, PT, R23, R16, PT ;  /* 0x000000101700720c */ /* 0x000fe20003f05070 */
[----:B------:R-:W0:Y:S01]  /*0d20*/  MUFU.EX2 R8, R25 ;  /* 0x0000001900087308 */ /* 0x000e220000000800 */
[----:B------:R-:W-:Y:S02]  /*0d30*/  IMAD.X R23, RZ, RZ, R5, P1 ;  /* 0x000000ffff177224 */ /* 0x000fe400008e0605 */
[----:B------:R-:W-:Y:S01]  /*0d40*/  FADD.FTZ R28, -R27, -RZ ;  /* 0x800000ff1b1c7221 */ /* 0x000fe20000010100 */
[----:B------:R-:W-:Y:S02]  /*0d50*/  ISETP.GT.U32.AND P1, PT, R30, -0x1, PT ;  /* 0xffffffff1e00780c */ /* 0x000fe40003f24070 */
[----:B------:R-:W-:-:S02]  /*0d60*/  ISETP.NE.AND.EX P0, PT, R23, R20, PT, P0 ;  /* 0x000000141700720c */ /* 0x000fc40003f05300 */
[----:B------:R-:W1:Y:S01]  /*0d70*/  LDC R23, c[0x0][0x258] ;  /* 0x00009600ff177b82 */ /* 0x000e620000000800 */
[----:B------:R-:W-:Y:S02]  /*0d80*/  FSEL R28, R28, RZ, !P4 ;  /* 0x000000ff1c1c7208 */ /* 0x000fe40006000000 */
[----:B------:R-:W-:Y:S01]  /*0d90*/  ISETP.GT.AND.EX P0, PT, R31, -0x1, !P0, P1 ;  /* 0xffffffff1f00780c */ /* 0x000fe20004704310 */
[----:B0-----:R-:W-:Y:S02]  /*0da0*/  FADD.FTZ R29, R8, 1 ;  /* 0x3f800000081d7421 */ /* 0x001fe40000010000 */
[----:B------:R-:W0:Y:S01]  /*0db0*/  @!P4 MUFU.EX2 R8, R32 ;  /* 0x000000200008c308 */ /* 0x000e220000000800 */
[----:B-1----:R-:W-:Y:S01]  /*0dc0*/  FSEL R23, R23, 1, P0 ;  /* 0x3f80000017177808 */ /* 0x002fe20000000000 */
[----:B0-----:R-:W-:-:S04]  /*0dd0*/  FADD.FTZ R33, R8, 1 ;  /* 0x3f80000008217421 */ /* 0x001fc80000010000 */
[----:B------:R-:W-:Y:S02]  /*0de0*/  FADD.FTZ R23, -R0, R23 ;  /* 0x0000001700177221 */ /* 0x000fe40000010100 */
[----:B------:R-:W-:Y:S08]  /*0df0*/  MUFU.RCP R8, R29 ;  /* 0x0000001d00087308 */ /* 0x000ff00000001000 */
[----:B------:R-:W0:Y:S02]  /*0e00*/  MUFU.LG2 R25, R33 ;  /* 0x0000002100197308 */ /* 0x000e240000000c00 */
[----:B0-----:R-:W-:Y:S01]  /*0e10*/  FFMA.FTZ R28, R25, 0.69314718246459960938, R28 ;  /* 0x3f317218191c7823 */ /* 0x001fe2000001001c */
[----:B------:R-:W-:-:S03]  /*0e20*/  FADD.FTZ R25, R8, -RZ ;  /* 0x800000ff08197221 */ /* 0x000fc60000010000 */
[----:B------:R-:W-:Y:S01]  /*0e30*/  FFMA.FTZ R23, R27, R23, R28 ;  /* 0x000000171b177223 */ /* 0x000fe2000001001c */
[----:B------:R-:W-:Y:S01]  /*0e40*/  FADD.FTZ R8, -R25, 1 ;  /* 0x3f80000019087421 */ /* 0x000fe20000010100 */
[----:B------:R-:W-:-:S04]  /*0e50*/  FSEL R28, R3, R0, P0 ;  /* 0x00000000031c7208 */ /* 0x000fc80000000000 */
[----:B------:R-:W-:Y:S01]  /*0e60*/  FSEL R27, R8, R25, P0 ;  /* 0x00000019081b7208 */ /* 0x000fe20000000000 */
[C---:B------:R-:W-:Y:S01]  /*0e70*/  FADD.FTZ R28, -R25.reuse, R28 ;  /* 0x0000001c191c7221 */ /* 0x040fe20000010100 */
[----:B------:R-:W-:Y:S02]  /*0e80*/  FSEL R8, R25, R8, P0 ;  /* 0x0000000819087208 */ /* 0x000fe40000000000 */
[----:B------:R-:W-:Y:S02]  /*0e90*/  FSEL R25, R6, UR21, P0 ;  /* 0x0000001506197c08 */ /* 0x000fe40008000000 */
[----:B------:R-:W0:Y:S03]  /*0ea0*/  MUFU.LG2 R27, R27 ;  /* 0x0000001b001b7308 */ /* 0x000e260000000c00 */
[----:B------:R-:W-:Y:S01]  /*0eb0*/  FMUL.FTZ R25, R25, R8 ;  /* 0x0000000819197220 */ /* 0x000fe20000410000 */
[----:B------:R-:W-:-:S03]  /*0ec0*/  FSEL R8, R7, UR20, !P0 ;  /* 0x0000001407087c08 */ /* 0x000fc6000c000000 */
[----:B------:R-:W-:Y:S01]  /*0ed0*/  FFMA.FTZ R28, R25, R23, -R28 ;  /* 0x00000017191c7223 */ /* 0x000fe2000001081c */
[----:B0-----:R-:W-:-:S06]  /*0ee0*/  FMUL.FTZ R25, R27, UR21 ;  /* 0x000000151b197c20 */ /* 0x001fcc0008410000 */
[----:B------:R-:W0:Y:S02]  /*0ef0*/  MUFU.EX2 R25, R25 ;  /* 0x0000001900197308 */ /* 0x000e240000000800 */
[----:B0-----:R-:W-:-:S04]  /*0f00*/  FMUL.FTZ R29, R8, R25 ;  /* 0x00000019081d7220 */ /* 0x001fc80000410000 */
[C---:B------:R-:W-:Y:S01]  /*0f10*/  FMUL.FTZ R28, R29.reuse, R28 ;  /* 0x0000001c1d1c7220 */ /* 0x040fe20000410000 */
[----:B------:R-:W-:-:S04]  /*0f20*/  FFMA.FTZ R12, R29, R23, R12 ;  /* 0x000000171d0c7223 */ /* 0x000fc8000001000c */
[----:B------:R-:W-:-:S07]  /*0f30*/  F2FP.F16.F32.PACK_AB R23, RZ, R28 ;  /* 0x0000001cff17723e */ /* 0x000fce00000000ff */
.L_x_21:
[----:B------:R-:W-:Y:S05]  /*0f40*/  BSYNC B2 ;  /* 0x0000000000027941 */ /* 0x000fea0003800000 */
.L_x_20:
[C---:B------:R-:W-:Y:S01]  /*0f50*/  IADD3 R25, P6, R24.reuse, 0x4, RZ ;  /* 0x0000000418197810 */ /* 0x040fe20007fde0ff */
[----:B------:R-:W-:Y:S01]  /*0f60*/  BSSY B2, `(.L_x_22) ;  /* 0x000003c000027945 */ /* 0x000fe20003800000 */
[----:B-----5:R-:W-:Y:S02]  /*0f70*/  IADD3.X R8, RZ, R26, RZ, P2, !PT ;  /* 0x0000001aff087210 */ /* 0x020fe400017fe4ff */
[-C--:B------:R-:W-:Y:S01]  /*0f80*/  ISETP.GE.U32.AND P0, PT, R25, R18.reuse, PT ;  /* 0x000000121900720c */ /* 0x080fe20003f06070 */
[--C-:B------:R-:W-:Y:S01]  /*0f90*/  IMAD.X R28, RZ, RZ, R26.reuse, P6 ;  /* 0x000000ffff1c7224 */ /* 0x100fe200030e061a */
[----:B------:R-:W-:Y:S02]  /*0fa0*/  IADD3 R25, P4, R24, 0x5, RZ ;  /* 0x0000000518197810 */ /* 0x000fe40007f9e0ff */
[----:B------:R-:W-:Y:S02]  /*0fb0*/  ISETP.GE.AND.EX P3, PT, R8, R19, PT, P3 ;  /* 0x000000130800720c */ /* 0x000fe40003f66330 */
[----:B------:R-:W-:Y:S01]  /*0fc0*/  ISETP.GE.U32.AND P1, PT, R25, R18, PT ;  /* 0x000000121900720c */ /* 0x000fe20003f26070 */
[----:B------:R-:W-:Y:S01]  /*0fd0*/  IMAD.X R8, RZ, RZ, R26, P4 ;  /* 0x000000ffff087224 */ /* 0x000fe200020e061a */
[----:B------:R-:W-:-:S02]  /*0fe0*/  IADD3 R25, P5, R24, 0x6, RZ ;  /* 0x0000000618197810 */ /* 0x000fc40007fbe0ff */
[-C--:B------:R-:W-:Y:S02]  /*0ff0*/  ISETP.GE.AND.EX P0, PT, R28, R19.reuse, PT, P0 ;  /* 0x000000131c00720c */ /* 0x080fe40003f06300 */
[-C--:B------:R-:W-:Y:S02]  /*1000*/  ISETP.GE.U32.AND P2, PT, R25, R18.reuse, PT ;  /* 0x000000121900720c */ /* 0x080fe40003f46070 */
[----:B------:R-:W-:Y:S02]  /*1010*/  IADD3 R25, P6, R24, 0x7, RZ ;  /* 0x0000000718197810 */ /* 0x000fe40007fde0ff */
[----:B------:R-:W-:Y:S02]  /*1020*/  ISETP.GE.AND.EX P1, PT, R8, R19, PT, P1 ;  /* 0x000000130800720c */ /* 0x000fe40003f26310 */
[----:B------:R-:W-:Y:S02]  /*1030*/  ISETP.GE.U32.AND P4, PT, R25, R18, PT ;  /* 0x000000121900720c */ /* 0x000fe40003f86070 */
[----:B------:R-:W-:Y:S01]  /*1040*/  IADD3.X R18, RZ, R26, RZ, P5, !PT ;  /* 0x0000001aff127210 */ /* 0x000fe20002ffe4ff */
[----:B------:R-:W-:Y:S01]  /*1050*/  IMAD.X R26, RZ, RZ, R26, P6 ;  /* 0x000000ffff1a7224 */ /* 0x000fe200030e061a */
[----:B------:R-:W-:-:S02]  /*1060*/  @P3 PRMT R24, RZ, 0x7610, R24 ;  /* 0x00007610ff183816 */ /* 0x000fc40000000018 */
[-C--:B------:R-:W-:Y:S02]  /*1070*/  ISETP.GE.AND.EX P2, PT, R18, R19.reuse, PT, P2 ;  /* 0x000000131200720c */ /* 0x080fe40003f46320 */
[----:B------:R-:W-:Y:S01]  /*1080*/  ISETP.GE.AND.EX P4, PT, R26, R19, PT, P4 ;  /* 0x000000131a00720c */ /* 0x000fe20003f86340 */
[----:B------:R-:W-:-:S12]  /*1090*/  @P3 BRA `(.L_x_23) ;  /* 0x0000000000a03947 */ /* 0x000fd80003800000 */
[----:B------:R-:W-:Y:S01]  /*10a0*/  HADD2.F32 R19, -RZ, R9.H1_H1 ;  /* 0x30000009ff137230 */ /* 0x000fe20000004100 */
[----:B------:R-:W-:-:S04]  /*10b0*/  IADD3 R29, P6, R4, 0x3, RZ ;  /* 0x00000003041d7810 */ /* 0x000fc80007fde0ff */
[C---:B------:R-:W-:Y:S01]  /*10c0*/  FMUL.FTZ R9, R19.reuse, -1.4426950216293334961 ;  /* 0xbfb8aa3b13097820 */ /* 0x040fe20000410000 */
[C---:B------:R-:W-:Y:S01]  /*10d0*/  FSETP.GE.FTZ.AND P5, PT, R19.reuse, RZ, PT ;  /* 0x000000ff1300720b */ /* 0x040fe20003fb6000 */
[----:B------:R-:W-:Y:S01]  /*10e0*/  FMUL.FTZ R24, R19, 1.4426950216293334961 ;  /* 0x3fb8aa3b13187820 */ /* 0x000fe20000410000 */
[----:B------:R-:W-:Y:S01]  /*10f0*/  ISETP.NE.U32.AND P3, PT, R29, R16, PT ;  /* 0x000000101d00720c */ /* 0x000fe20003f65070 */
[----:B------:R0:W1:Y:S01]  /*1100*/  MUFU.EX2 R18, R9 ;  /* 0x0000000900127308 */ /* 0x0000620000000800 */
[----:B------:R-:W-:Y:S01]  /*1110*/  IMAD.X R29, RZ, RZ, R5, P6 ;  /* 0x000000ffff1d7224 */ /* 0x000fe200030e0605 */
[----:B------:R-:W-:-:S04]  /*1120*/  ISETP.GT.U32.AND P6, PT, R30, -0x1, PT ;  /* 0xffffffff1e00780c */ /* 0x000fc80003fc4070 */
[----:B------:R-:W-:Y:S01]  /*1130*/  ISETP.NE.AND.EX P3, PT, R29, R20, PT, P3 ;  /* 0x000000141d00720c */ /* 0x000fe20003f65330 */
[----:B0-----:R-:W-:-:S03]  /*1140*/  FADD.FTZ R9, -R19, -RZ ;  /* 0x800000ff13097221 */ /* 0x001fc60000010100 */
[----:B------:R-:W-:Y:S01]  /*1150*/  ISETP.GT.AND.EX P3, PT, R31, -0x1, !P3, P6 ;  /* 0xffffffff1f00780c */ /* 0x000fe20005f64360 */
[----:B-1----:R-:W-:Y:S02]  /*1160*/  FADD.FTZ R25, R18, 1 ;  /* 0x3f80000012197421 */ /* 0x002fe40000010000 */
[----:B------:R-:W0:Y:S08]  /*1170*/  @!P5 MUFU.EX2 R18, R24 ;  /* 0x000000180012d308 */ /* 0x000e300000000800 */
[----:B------:R1:W2:Y:S02]  /*1180*/  MUFU.RCP R8, R25 ;  /* 0x0000001900087308 */ /* 0x0002a40000001000 */
[----:B-1----:R-:W-:Y:S01]  /*1190*/  FSEL R25, R9, RZ, !P5 ;  /* 0x000000ff09197208 */ /* 0x002fe20006800000 */
[----:B0-----:R-:W-:-:S02]  /*11a0*/  FADD.FTZ R27, R18, 1 ;  /* 0x3f800000121b7421 */ /* 0x001fc40000010000 */
[----:B------:R-:W0:Y:S03]  /*11b0*/  LDC R18, c[0x0][0x258] ;  /* 0x00009600ff127b82 */ /* 0x000e260000000800 */
[----:B------:R-:W1:Y:S01]  /*11c0*/  MUFU.LG2 R26, R27 ;  /* 0x0000001b001a7308 */ /* 0x000e620000000c00 */
[----:B--2---:R-:W-:-:S04]  /*11d0*/  FADD.FTZ R8, R8, -RZ ;  /* 0x800000ff08087221 */ /* 0x004fc80000010000 */
[----:B------:R-:W-:-:S05]  /*11e0*/  FADD.FTZ R9, -R8, 1 ;  /* 0x3f80000008097421 */ /* 0x000fca0000010100 */
[----:B------:R-:W-:Y:S01]  /*11f0*/  FSEL R24, R9, R8, P3 ;  /* 0x0000000809187208 */ /* 0x000fe20001800000 */
[----:B-1----:R-:W-:-:S05]  /*1200*/  FFMA.FTZ R26, R26, 0.69314718246459960938, R25 ;  /* 0x3f3172181a1a7823 */ /* 0x002fca0000010019 */
[----:B------:R-:W1:Y:S01]  /*1210*/  MUFU.LG2 R24, R24 ;  /* 0x0000001800187308 */ /* 0x000e620000000c00 */
[----:B0-----:R-:W-:-:S05]  /*1220*/  FSEL R25, R18, 1, P3 ;  /* 0x3f80000012197808 */ /* 0x001fca0001800000 */
[----:B------:R-:W-:-:S04]  /*1230*/  FADD.FTZ R25, -R0, R25 ;  /* 0x0000001900197221 */ /* 0x000fc80000010100 */
[----:B------:R-:W-:Y:S01]  /*1240*/  FFMA.FTZ R19, R19, R25, R26 ;  /* 0x0000001913137223 */ /* 0x000fe2000001001a */
[----:B------:R-:W-:Y:S02]  /*1250*/  FSEL R26, R8, R9, P3 ;  /* 0x00000009081a7208 */ /* 0x000fe40001800000 */
[----:B------:R-:W-:Y:S01]  /*1260*/  FSEL R9, R3, R0, P3 ;  /* 0x0000000003097208 */ /* 0x000fe20001800000 */
[----:B-1----:R-:W-:Y:S01]  /*1270*/  FMUL.FTZ R18, R24, UR21 ;  /* 0x0000001518127c20 */ /* 0x002fe20008410000 */
[----:B------:R-:W-:-:S03]  /*1280*/  FSEL R25, R6, UR21, P3 ;  /* 0x0000001506197c08 */ /* 0x000fc60009800000 */
[----:B------:R-:W-:Y:S01]  /*1290*/  FADD.FTZ R8, -R8, R9 ;  /* 0x0000000908087221 */ /* 0x000fe20000010100 */
[----:B------:R-:W-:Y:S01]  /*12a0*/  FSEL R9, R7, UR20, !P3 ;  /* 0x0000001407097c08 */ /* 0x000fe2000d800000 */
[----:B------:R-:W0:Y:S01]  /*12b0*/  MUFU.EX2 R18, R18 ;  /* 0x0000001200127308 */ /* 0x000e220000000800 */
[----:B------:R-:W-:-:S04]  /*12c0*/  FMUL.FTZ R25, R25, R26 ;  /* 0x0000001a19197220 */ /* 0x000fc80000410000 */
[----:B------:R-:W-:Y:S01]  /*12d0*/  FFMA.FTZ R8, R25, R19, -R8 ;  /* 0x0000001319087223 */ /* 0x000fe20000010808 */
[----:B0-----:R-:W-:-:S04]  /*12e0*/  FMUL.FTZ R9, R9, R18 ;  /* 0x0000001209097220 */ /* 0x001fc80000410000 */
[C---:B------:R-:W-:Y:S01]  /*12f0*/  FMUL.FTZ R24, R9.reuse, R8 ;  /* 0x0000000809187220 */ /* 0x040fe20000410000 */
[----:B------:R-:W-:-:S04]  /*1300*/  FFMA.FTZ R12, R9, R19, R12 ;  /* 0x00000013090c7223 */ /* 0x000fc8000001000c */
[----:B------:R-:W-:-:S07]  /*1310*/  F2FP.F16.F32.PACK_AB R24, RZ, R24 ;  /* 0x00000018ff18723e */ /* 0x000fce00000000ff */
.L_x_23:
[----:B------:R-:W-:Y:S05]  /*1320*/  BSYNC B2 ;  /* 0x0000000000027941 */ /* 0x000fea0003800000 */
.L_x_22:
[----:B------:R-:W-:Y:S01]  /*1330*/  BSSY B2, `(.L_x_24) ;  /* 0x000002e000027945 */ /* 0x000fe20003800000 */
[----:B------:R-:W-:Y:S02]  /*1340*/  @P1 PRMT R25, RZ, 0x7610, R25 ;  /* 0x00007610ff191816 */ /* 0x000fe40000000019 */
[----:B------:R-:W-:Y:S02]  /*1350*/  @P2 PRMT R18, RZ, 0x7610, R18 ;  /* 0x00007610ff122816 */ /* 0x000fe40000000012 */
[----:B------:R-:W-:Y:S02]  /*1360*/  @P4 PRMT R19, RZ, 0x7610, R19 ;  /* 0x00007610ff134816 */ /* 0x000fe40000000013 */
[----:B------:R-:W-:Y:S01]  /*1370*/  @P0 PRMT R26, RZ, 0x7610, R26 ;  /* 0x00007610ff1a0816 */ /* 0x000fe2000000001a */
[----:B------:R-:W-:Y:S06]  /*1380*/  @P0 BRA `(.L_x_25) ;  /* 0x0000000000a00947 */ /* 0x000fec0003800000 */
[----:B------:R-:W-:Y:S01]  /*1390*/  HADD2.F32 R28, -RZ, R10.H0_H0 ;  /* 0x2000000aff1c7230 */ /* 0x000fe20000004100 */
[----:B------:R-:W-:-:S04]  /*13a0*/  IADD3 R9, P5, R4, 0x4, RZ ;  /* 0x0000000404097810 */ /* 0x000fc80007fbe0ff */
[C---:B------:R-:W-:Y:S01]  /*13b0*/  FMUL.FTZ R27, R28.reuse, -1.4426950216293334961 ;  /* 0xbfb8aa3b1c1b7820 */ /* 0x040fe20000410000 */
[C---:B------:R-:W-:Y:S01]  /*13c0*/  FSETP.GE.FTZ.AND P3, PT, R28.reuse, RZ, PT ;  /* 0x000000ff1c00720b */ /* 0x040fe20003f76000 */
[----:B------:R-:W-:Y:S01]  /*13d0*/  FMUL.FTZ R29, R28, 1.4426950216293334961 ;  /* 0x3fb8aa3b1c1d7820 */ /* 0x000fe20000410000 */
[----:B------:R-:W-:Y:S01]  /*13e0*/  ISETP.NE.U32.AND P0, PT, R9, R16, PT ;  /* 0x000000100900720c */ /* 0x000fe20003f05070 */
[----:B------:R0:W1:Y:S01]  /*13f0*/  MUFU.EX2 R26, R27 ;  /* 0x0000001b001a7308 */ /* 0x0000620000000800 */
[----:B------:R-:W-:Y:S02]  /*1400*/  IADD3.X R9, RZ, R5, RZ, P5, !PT ;  /* 0x00000005ff097210 */ /* 0x000fe40002ffe4ff */
[----:B------:R-:W-:Y:S02]  /*1410*/  ISETP.GT.U32.AND P5, PT, R30, -0x1, PT ;  /* 0xffffffff1e00780c */ /* 0x000fe40003fa4070 */
[----:B------:R-:W-:Y:S02]  /*1420*/  ISETP.NE.AND.EX P0, PT, R9, R20, PT, P0 ;  /* 0x000000140900720c */ /* 0x000fe40003f05300 */
[----:B------:R-:W2:Y:S01]  /*1430*/  LDC R9, c[0x0][0x258] ;  /* 0x00009600ff097b82 */ /* 0x000ea20000000800 */
[----:B0-----:R-:W-:Y:S01]  /*1440*/  FADD.FTZ R27, -R28, -RZ ;  /* 0x800000ff1c1b7221 */ /* 0x001fe20000010100 */
[----:B------:R-:W-:-:S04]  /*1450*/  ISETP.GT.AND.EX P0, PT, R31, -0x1, !P0, P5 ;  /* 0xffffffff1f00780c */ /* 0x000fc80004704350 */
[----:B------:R-:W-:Y:S01]  /*1460*/  FSEL R27, R27, RZ, !P3 ;  /* 0x000000ff1b1b7208 */ /* 0x000fe20005800000 */
[----:B-1----:R-:W-:Y:S02]  /*1470*/  FADD.FTZ R8, R26, 1 ;  /* 0x3f8000001a087421 */ /* 0x002fe40000010000 */
[----:B------:R0:W1:Y:S08]  /*1480*/  @!P3 MUFU.EX2 R26, R29 ;  /* 0x0000001d001ab308 */ /* 0x0000700000000800 */
[----:B------:R-:W-:Y:S01]  /*1490*/  MUFU.RCP R8, R8 ;  /* 0x0000000800087308 */ /* 0x000fe20000001000 */
[----:B0-----:R-:W-:-:S02]  /*14a0*/  FSEL R29, R7, UR20, !P0 ;  /* 0x00000014071d7c08 */ /* 0x001fc4000c000000 */
[----:B--2---:R-:W-:Y:S01]  /*14b0*/  FSEL R9, R9, 1, P0 ;  /* 0x3f80000009097808 */ /* 0x004fe20000000000 */
[----:B-1----:R-:W-:-:S04]  /*14c0*/  FADD.FTZ R26, R26, 1 ;  /* 0x3f8000001a1a7421 */ /* 0x002fc80000010000 */
[----:B------:R-:W-:Y:S02]  /*14d0*/  FADD.FTZ R9, -R0, R9 ;  /* 0x0000000900097221 */ /* 0x000fe40000010100 */
[----:B------:R-:W0:Y:S02]  /*14e0*/  MUFU.LG2 R26, R26 ;  /* 0x0000001a001a7308 */ /* 0x000e240000000c00 */
[----:B0-----:R-:W-:-:S04]  /*14f0*/  FFMA.FTZ R27, R26, 0.69314718246459960938, R27 ;  /* 0x3f3172181a1b7823 */ /* 0x001fc8000001001b */
[----:B------:R-:W-:Y:S01]  /*1500*/  FFMA.FTZ R9, R28, R9, R27 ;  /* 0x000000091c097223 */ /* 0x000fe2000001001b */
[----:B------:R-:W-:Y:S01]  /*1510*/  FADD.FTZ R27, R8, -RZ ;  /* 0x800000ff081b7221 */ /* 0x000fe20000010000 */
[----:B------:R-:W-:-:S03]  /*1520*/  FSEL R28, R3, R0, P0 ;  /* 0x00000000031c7208 */ /* 0x000fc60000000000 */
[C---:B------:R-:W-:Y:S02]  /*1530*/  FADD.FTZ R26, -R27.reuse, 1 ;  /* 0x3f8000001b1a7421 */ /* 0x040fe40000010100 */
[----:B------:R-:W-:-:S03]  /*1540*/  FADD.FTZ R28, -R27, R28 ;  /* 0x0000001c1b1c7221 */ /* 0x000fc60000010100 */
[----:B------:R-:W-:Y:S02]  /*1550*/  FSEL R8, R26, R27, P0 ;  /* 0x0000001b1a087208 */ /* 0x000fe40000000000 */
[----:B------:R-:W-:Y:S02]  /*1560*/  FSEL R26, R27, R26, P0 ;  /* 0x0000001a1b1a7208 */ /* 0x000fe40000000000 */
[----:B------:R-:W-:Y:S02]  /*1570*/  FSEL R27, R6, UR21, P0 ;  /* 0x00000015061b7c08 */ /* 0x000fe40008000000 */
[----:B------:R-:W0:Y:S03]  /*1580*/  MUFU.LG2 R8, R8 ;  /* 0x0000000800087308 */ /* 0x000e260000000c00 */
        /* <DEDUP_REMOVED lines=8> */
.L_x_25:
[----:B------:R-:W-:Y:S05]  /*1610*/  BSYNC B2 ;  /* 0x0000000000027941 */ /* 0x000fea0003800000 */
.L_x_24:
[----:B------:R-:W-:Y:S04]  /*1620*/  BSSY B2, `(.L_x_26) ;  /* 0x000002a000027945 */ /* 0x000fe80003800000 */
[----:B------:R-:W-:Y:S05]  /*1630*/  @P1 BRA `(.L_x_27) ;  /* 0x0000000000a01947 */ /* 0x000fea0003800000 */
[----:B------:R-:W-:Y:S01]  /*1640*/  HADD2.F32 R10, -RZ, R10.H1_H1 ;  /* 0x3000000aff0a7230 */ /* 0x000fe20000004100 */
[----:B------:R-:W-:-:S04]  /*1650*/  IADD3 R29, P1, R4, 0x5, RZ ;  /* 0x00000005041d7810 */ /* 0x000fc80007f3e0ff */
[C---:B------:R-:W-:Y:S01]  /*1660*/  FMUL.FTZ R27, R10.reuse, -1.4426950216293334961 ;  /* 0xbfb8aa3b0a1b7820 */ /* 0x040fe20000410000 */
[C---:B------:R-:W-:Y:S01]  /*1670*/  FSETP.GE.FTZ.AND P3, PT, R10.reuse, RZ, PT ;  /* 0x000000ff0a00720b */ /* 0x040fe20003f76000 */
[----:B------:R-:W-:Y:S01]  /*1680*/  FMUL.FTZ R28, R10, 1.4426950216293334961 ;  /* 0x3fb8aa3b0a1c7820 */ /* 0x000fe20000410000 */
[----:B------:R-:W-:Y:S01]  /*1690*/  ISETP.NE.U32.AND P0, PT, R29, R16, PT ;  /* 0x000000101d00720c */ /* 0x000fe20003f05070 */
[----:B------:R0:W1:Y:S02]  /*16a0*/  MUFU.EX2 R8, R27 ;  /* 0x0000001b00087308 */ /* 0x0000640000000800 */
[----:B0-----:R-:W-:Y:S01]  /*16b0*/  IMAD.X R27, RZ, RZ, R5, P1 ;  /* 0x000000ffff1b7224 */ /* 0x001fe200008e0605 */
[----:B------:R-:W-:-:S04]  /*16c0*/  ISETP.GT.U32.AND P1, PT, R30, -0x1, PT ;  /* 0xffffffff1e00780c */ /* 0x000fc80003f24070 */
[----:B------:R-:W-:Y:S01]  /*16d0*/  ISETP.NE.AND.EX P0, PT, R27, R20, PT, P0 ;  /* 0x000000141b00720c */ /* 0x000fe20003f05300 */
[----:B------:R-:W-:Y:S01]  /*16e0*/  FADD.FTZ R27, -R10, -RZ ;  /* 0x800000ff0a1b7221 */ /* 0x000fe20000010100 */
[----:B-1----:R-:W-:Y:S02]  /*16f0*/  FADD.FTZ R9, R8, 1 ;  /* 0x3f80000008097421 */ /* 0x002fe40000010000 */
[----:B------:R-:W-:Y:S01]  /*1700*/  ISETP.GT.AND.EX P0, PT, R31, -0x1, !P0, P1 ;  /* 0xffffffff1f00780c */ /* 0x000fe20004704310 */
[----:B------:R0:W1:Y:S03]  /*1710*/  @!P3 MUFU.EX2 R8, R28 ;  /* 0x0000001c0008b308 */ /* 0x0000660000000800 */
[----:B------:R-:W-:-:S05]  /*1720*/  FSEL R32, R6, UR21, P0 ;  /* 0x0000001506207c08 */ /* 0x000fca0008000000 */
[----:B------:R-:W-:Y:S01]  /*1730*/  MUFU.RCP R9, R9 ;  /* 0x0000000900097308 */ /* 0x000fe20000001000 */
[----:B0-----:R-:W-:Y:S01]  /*1740*/  FSEL R28, R27, RZ, !P3 ;  /* 0x000000ff1b1c7208 */ /* 0x001fe20005800000 */
[----:B-1----:R-:W-:Y:S02]  /*1750*/  FADD.FTZ R25, R8, 1 ;  /* 0x3f80000008197421 */ /* 0x002fe40000010000 */
[----:B------:R-:W0:Y:S04]  /*1760*/  LDC R8, c[0x0][0x258] ;  /* 0x00009600ff087b82 */ /* 0x000e280000000800 */
[----:B------:R-:W1:Y:S02]  /*1770*/  MUFU.LG2 R25, R25 ;  /* 0x0000001900197308 */ /* 0x000e640000000c00 */
[----:B-1----:R-:W-:Y:S01]  /*1780*/  FFMA.FTZ R25, R25, 0.69314718246459960938, R28 ;  /* 0x3f31721819197823 */ /* 0x002fe2000001001c */
[----:B0-----:R-:W-:Y:S01]  /*1790*/  FSEL R27, R8, 1, P0 ;  /* 0x3f800000081b7808 */ /* 0x001fe20000000000 */
[----:B------:R-:W-:-:S04]  /*17a0*/  FADD.FTZ R8, R9, -RZ ;  /* 0x800000ff09087221 */ /* 0x000fc80000010000 */
[----:B------:R-:W-:Y:S01]  /*17b0*/  FADD.FTZ R9, -R8, 1 ;  /* 0x3f80000008097421 */ /* 0x000fe20000010100 */
[----:B------:R-:W-:-:S04]  /*17c0*/  FADD.FTZ R27, -R0, R27 ;  /* 0x0000001b001b7221 */ /* 0x000fc80000010100 */
[----:B------:R-:W-:Y:S01]  /*17d0*/  FSEL R28, R9, R8, P0 ;  /* 0x00000008091c7208 */ /* 0x000fe20000000000 */
[----:B------:R-:W-:Y:S01]  /*17e0*/  FFMA.FTZ R25, R10, R27, R25 ;  /* 0x0000001b0a197223 */ /* 0x000fe20000010019 */
[----:B------:R-:W-:Y:S02]  /*17f0*/  FSEL R27, R3, R0, P0 ;  /* 0x00000000031b7208 */ /* 0x000fe40000000000 */
[C---:B------:R-:W-:Y:S02]  /*1800*/  FSEL R9, R8.reuse, R9, P0 ;  /* 0x0000000908097208 */ /* 0x040fe40000000000 */
[----:B------:R-:W0:Y:S01]  /*1810*/  MUFU.LG2 R28, R28 ;  /* 0x0000001c001c7308 */ /* 0x000e220000000c00 */
[----:B------:R-:W-:Y:S02]  /*1820*/  FADD.FTZ R8, -R8, R27 ;  /* 0x0000001b08087221 */ /* 0x000fe40000010100 */
        /* <DEDUP_REMOVED lines=9> */
.L_x_27:
[----:B------:R-:W-:Y:S05]  /*18c0*/  BSYNC B2 ;  /* 0x0000000000027941 */ /* 0x000fea0003800000 */
.L_x_26:
[----:B------:R-:W-:Y:S01]  /*18d0*/  BSSY B2, `(.L_x_28) ;  /* 0x000002c000027945 */ /* 0x000fe20003800000 */
[----:B------:R-:W-:Y:S02]  /*18e0*/  PRMT R8, R21, 0x5410, R22 ;  /* 0x0000541015087816 */ /* 0x000fe40000000016 */
[----:B------:R-:W-:Y:S01]  /*18f0*/  PRMT R9, R23, 0x5410, R24 ;  /* 0x0000541017097816 */ /* 0x000fe20000000018 */
        /* <DEDUP_REMOVED lines=12> */
[----:B------:R-:W-:Y:S02]  /*19c0*/  ISETP.GT.AND.EX P0, PT, R31, -0x1, !P0, P1 ;  /* 0xffffffff1f00780c */ /* 0x000fe40004704310 */
[----:B------:R-:W-:Y:S01]  /*19d0*/  FSEL R24, R24, RZ, !P2 ;  /* 0x000000ff18187208 */ /* 0x000fe20005000000 */
[----:B-1----:R-:W-:Y:S02]  /*19e0*/  FADD.FTZ R22, R18, 1 ;  /* 0x3f80000012167421 */ /* 0x002fe40000010000 */
[----:B------:R-:W0:Y:S08]  /*19f0*/  @!P2 MUFU.EX2 R18, R27 ;  /* 0x0000001b0012a308 */ /* 0x000e300000000800 */
[----:B------:R1:W2:Y:S01]  /*1a00*/  MUFU.RCP R21, R22 ;  /* 0x0000001600157308 */ /* 0x0002a20000001000 */
[----:B0-----:R-:W-:Y:S01]  /*1a10*/  FADD.FTZ R23, R18, 1 ;  /* 0x3f80000012177421 */ /* 0x001fe20000010000 */
[----:B-1----:R-:W-:Y:S01]  /*1a20*/  FSEL R22, R3, R0, P0 ;  /* 0x0000000003167208 */ /* 0x002fe20000000000 */
[----:B------:R-:W0:Y:S05]  /*1a30*/  LDC R18, c[0x0][0x258] ;  /* 0x00009600ff127b82 */ /* 0x000e2a0000000800 */
[----:B------:R-:W1:Y:S01]  /*1a40*/  MUFU.LG2 R23, R23 ;  /* 0x0000001700177308 */ /* 0x000e620000000c00 */
[----:B--2---:R-:W-:-:S04]  /*1a50*/  FADD.FTZ R21, R21, -RZ ;  /* 0x800000ff15157221 */ /* 0x004fc80000010000 */
[----:B------:R-:W-:Y:S01]  /*1a60*/  FADD.FTZ R22, -R21, R22 ;  /* 0x0000001615167221 */ /* 0x000fe20000010100 */
[----:B-1----:R-:W-:Y:S01]  /*1a70*/  FFMA.FTZ R23, R23, 0.69314718246459960938, R24 ;  /* 0x3f31721817177823 */ /* 0x002fe20000010018 */
[----:B0-----:R-:W-:Y:S01]  /*1a80*/  FSEL R27, R18, 1, P0 ;  /* 0x3f800000121b7808 */ /* 0x001fe20000000000 */
[----:B------:R-:W-:-:S04]  /*1a90*/  FADD.FTZ R18, -R21, 1 ;  /* 0x3f80000015127421 */ /* 0x000fc80000010100 */
[----:B------:R-:W-:Y:S01]  /*1aa0*/  FADD.FTZ R27, -R0, R27 ;  /* 0x0000001b001b7221 */ /* 0x000fe20000010100 */
[----:B------:R-:W-:-:S03]  /*1ab0*/  FSEL R24, R18, R21, P0 ;  /* 0x0000001512187208 */ /* 0x000fc60000000000 */
[----:B------:R-:W-:Y:S01]  /*1ac0*/  FFMA.FTZ R23, R10, R27, R23 ;  /* 0x0000001b0a177223 */ /* 0x000fe20000010017 */
[----:B------:R-:W-:Y:S02]  /*1ad0*/  FSEL R27, R21, R18, P0 ;  /* 0x00000012151b7208 */ /* 0x000fe40000000000 */
[----:B------:R-:W0:Y:S01]  /*1ae0*/  MUFU.LG2 R24, R24 ;  /* 0x0000001800187308 */ /* 0x000e220000000c00 */
[----:B------:R-:W-:Y:S02]  /*1af0*/  FSEL R18, R6, UR21, P0 ;  /* 0x0000001506127c08 */ /* 0x000fe40008000000 */
[----:B------:R-:W-:-:S03]  /*1b00*/  FSEL R21, R7, UR20, !P0 ;  /* 0x0000001407157c08 */ /* 0x000fc6000c000000 */
[----:B------:R-:W-:-:S04]  /*1b10*/  FMUL.FTZ R27, R18, R27 ;  /* 0x0000001b121b7220 */ /* 0x000fc80000410000 */
[----:B------:R-:W-:Y:S01]  /*1b20*/  FFMA.FTZ R22, R27, R23, -R22 ;  /* 0x000000171b167223 */ /* 0x000fe20000010816 */
[----:B0-----:R-:W-:-:S06]  /*1b30*/  FMUL.FTZ R10, R24, UR21 ;  /* 0x00000015180a7c20 */ /* 0x001fcc0008410000 */
[----:B------:R-:W0:Y:S02]  /*1b40*/  MUFU.EX2 R10, R10 ;  /* 0x0000000a000a7308 */ /* 0x000e240000000800 */
[----:B0-----:R-:W-:-:S04]  /*1b50*/  FMUL.FTZ R21, R21, R10 ;  /* 0x0000000a15157220 */ /* 0x001fc80000410000 */
[C---:B------:R-:W-:Y:S01]  /*1b60*/  FMUL.FTZ R18, R21.reuse, R22 ;  /* 0x0000001615127220 */ /* 0x040fe20000410000 */
[----:B------:R-:W-:-:S04]  /*1b70*/  FFMA.FTZ R12, R21, R23, R12 ;  /* 0x00000017150c7223 */ /* 0x000fc8000001000c */
[----:B------:R-:W-:-:S07]  /*1b80*/  F2FP.F16.F32.PACK_AB R18, RZ, R18 ;  /* 0x00000012ff12723e */ /* 0x000fce00000000ff */
.L_x_29:
[----:B------:R-:W-:Y:S05]  /*1b90*/  BSYNC B2 ;  /* 0x0000000000027941 */ /* 0x000fea0003800000 */
.L_x_28:
[----:B------:R-:W-:Y:S04]  /*1ba0*/  BSSY B2, `(.L_x_30) ;  /* 0x000002a000027945 */ /* 0x000fe80003800000 */
[----:B------:R-:W-:Y:S05]  /*1bb0*/  @P4 BRA `(.L_x_31) ;  /* 0x0000000000a04947 */ /* 0x000fea0003800000 */
[----:B------:R-:W-:Y:S01]  /*1bc0*/  HADD2.F32 R11, -RZ, R11.H1_H1 ;  /* 0x3000000bff0b7230 */ /* 0x000fe20000004100 */
[----:B------:R-:W-:Y:S01]  /*1bd0*/  IADD3 R17, P1, R4, 0x7, RZ ;  /* 0x0000000704117810 */ /* 0x000fe20007f3e0ff */
[----:B------:R-:W0:Y:S03]  /*1be0*/  LDC R23, c[0x0][0x258] ;  /* 0x00009600ff177b82 */ /* 0x000e260000000800 */
[C---:B------:R-:W-:Y:S01]  /*1bf0*/  FMUL.FTZ R19, R11.reuse, -1.4426950216293334961 ;  /* 0xbfb8aa3b0b137820 */ /* 0x040fe20000410000 */
[C---:B------:R-:W-:Y:S01]  /*1c00*/  FSETP.GE.FTZ.AND P2, PT, R11.reuse, RZ, PT ;  /* 0x000000ff0b00720b */ /* 0x040fe20003f56000 */
[----:B------:R-:W-:Y:S01]  /*1c10*/  FMUL.FTZ R21, R11, 1.4426950216293334961 ;  /* 0x3fb8aa3b0b157820 */ /* 0x000fe20000410000 */
[----:B------:R-:W-:Y:S02]  /*1c20*/  ISETP.NE.U32.AND P0, PT, R17, R16, PT ;  /* 0x000000101100720c */ /* 0x000fe40003f05070 */
[----:B------:R-:W-:Y:S01]  /*1c30*/  IADD3.X R17, RZ, R5, RZ, P1, !PT ;  /* 0x00000005ff117210 */ /* 0x000fe20000ffe4ff */
[----:B------:R-:W1:Y:S01]  /*1c40*/  MUFU.EX2 R19, R19 ;  /* 0x0000001300137308 */ /* 0x000e620000000800 */
[----:B------:R-:W-:-:S02]  /*1c50*/  ISETP.GT.U32.AND P1, PT, R30, -0x1, PT ;  /* 0xffffffff1e00780c */ /* 0x000fc40003f24070 */
[----:B------:R-:W-:Y:S01]  /*1c60*/  ISETP.NE.AND.EX P0, PT, R17, R20, PT, P0 ;  /* 0x000000141100720c */ /* 0x000fe20003f05300 */
[----:B------:R-:W-:-:S03]  /*1c70*/  FADD.FTZ R20, -R11, -RZ ;  /* 0x800000ff0b147221 */ /* 0x000fc60000010100 */
[----:B------:R-:W-:Y:S02]  /*1c80*/  ISETP.GT.AND.EX P0, PT, R31, -0x1, !P0, P1 ;  /* 0xffffffff1f00780c */ /* 0x000fe40004704310 */
[----:B------:R-:W-:Y:S02]  /*1c90*/  FSEL R20, R20, RZ, !P2 ;  /* 0x000000ff14147208 */ /* 0x000fe40005000000 */
[----:B------:R-:W-:Y:S01]  /*1ca0*/  FSEL R24, R6, UR21, P0 ;  /* 0x0000001506187c08 */ /* 0x000fe20008000000 */
[----:B-1----:R-:W-:Y:S02]  /*1cb0*/  FADD.FTZ R22, R19, 1 ;  /* 0x3f80000013167421 */ /* 0x002fe40000010000 */
[----:B------:R0:W1:Y:S08]  /*1cc0*/  @!P2 MUFU.EX2 R19, R21 ;  /* 0x000000150013a308 */ /* 0x0000700000000800 */
[----:B------:R-:W2:Y:S01]  /*1cd0*/  MUFU.RCP R10, R22 ;  /* 0x00000016000a7308 */ /* 0x000ea20000001000 */
[----:B0-----:R-:W-:-:S02]  /*1ce0*/  FSEL R21, R23, 1, P0 ;  /* 0x3f80000017157808 */ /* 0x001fc40000000000 */
[----:B------:R-:W-:-:S03]  /*1cf0*/  FSEL R23, R3, R0, P0 ;  /* 0x0000000003177208 */ /* 0x000fc60000000000 */
[----:B------:R-:W-:Y:S01]  /*1d00*/  FADD.FTZ R21, -R0, R21 ;  /* 0x0000001500157221 */ /* 0x000fe20000010100 */
[----:B-1----:R-:W-:-:S06]  /*1d10*/  FADD.FTZ R19, R19, 1 ;  /* 0x3f80000013137421 */ /* 0x002fcc0000010000 */
[----:B------:R-:W0:Y:S01]  /*1d20*/  MUFU.LG2 R19, R19 ;  /* 0x0000001300137308 */ /* 0x000e220000000c00 */
[----:B--2---:R-:W-:-:S04]  /*1d30*/  FADD.FTZ R10, R10, -RZ ;  /* 0x800000ff0a0a7221 */ /* 0x004fc80000010000 */
[C---:B------:R-:W-:Y:S01]  /*1d40*/  FADD.FTZ R17, -R10.reuse, 1 ;  /* 0x3f8000000a117421 */ /* 0x040fe20000010100 */
[----:B------:R-:W-:-:S04]  /*1d50*/  FADD.FTZ R23, -R10, R23 ;  /* 0x000000170a177221 */ /* 0x000fc80000010100 */
[----:B------:R-:W-:Y:S02]  /*1d60*/  FSEL R22, R17, R10, P0 ;  /* 0x0000000a11167208 */ /* 0x000fe40000000000 */
[----:B------:R-:W-:-:S04]  /*1d70*/  FSEL R17, R10, R17, P0 ;  /* 0x000000110a117208 */ /* 0x000fc80000000000 */
[----:B------:R-:W1:Y:S01]  /*1d80*/  MUFU.LG2 R22, R22 ;  /* 0x0000001600167308 */ /* 0x000e620000000c00 */
[----:B0-----:R-:W-:Y:S01]  /*1d90*/  FFMA.FTZ R20, R19, 0.69314718246459960938, R20 ;  /* 0x3f31721813147823 */ /* 0x001fe20000010014 */
[----:B------:R-:W-:-:S03]  /*1da0*/  FMUL.FTZ R24, R24, R17 ;  /* 0x0000001118187220 */ /* 0x000fc60000410000 */
[----:B------:R-:W-:Y:S01]  /*1db0*/  FFMA.FTZ R20, R11, R21, R20 ;  /* 0x000000150b147223 */ /* 0x000fe20000010014 */
[----:B------:R-:W-:-:S03]  /*1dc0*/  FSEL R11, R7, UR20, !P0 ;  /* 0x00000014070b7c08 */ /* 0x000fc6000c000000 */
[----:B------:R-:W-:Y:S01]  /*1dd0*/  FFMA.FTZ R24, R24, R20, -R23 ;  /* 0x0000001418187223 */ /* 0x000fe20000010817 */
[----:B-1----:R-:W-:-:S06]  /*1de0*/  FMUL.FTZ R16, R22, UR21 ;  /* 0x0000001516107c20 */ /* 0x002fcc0008410000 */
[----:B------:R-:W0:Y:S02]  /*1df0*/  MUFU.EX2 R16, R16 ;  /* 0x0000001000107308 */ /* 0x000e240000000800 */
[----:B0-----:R-:W-:-:S04]  /*1e00*/  FMUL.FTZ R11, R11, R16 ;  /* 0x000000100b0b7220 */ /* 0x001fc80000410000 */
[C---:B------:R-:W-:Y:S01]  /*1e10*/  FMUL.FTZ R19, R11.reuse, R24 ;  /* 0x000000180b137220 */ /* 0x040fe20000410000 */
[----:B------:R-:W-:-:S04]  /*1e20*/  FFMA.FTZ R12, R11, R20, R12 ;  /* 0x000000140b0c7223 */ /* 0x000fc8000001000c */
[----:B------:R-:W-:-:S07]  /*1e30*/  F2FP.F16.F32.PACK_AB R19, RZ, R19 ;  /* 0x00000013ff13723e */ /* 0x000fce00000000ff */
.L_x_31:
[----:B------:R-:W-:Y:S05]  /*1e40*/  BSYNC B2 ;  /* 0x0000000000027941 */ /* 0x000fea0003800000 */
.L_x_30:
[----:B------:R-:W-:Y:S02]  /*1e50*/  PRMT R10, R26, 0x5410, R25 ;  /* 0x000054101a0a7816 */ /* 0x000fe40000000019 */
[----:B------:R-:W-:-:S05]  /*1e60*/  PRMT R11, R18, 0x5410, R19 ;  /* 0x00005410120b7816 */ /* 0x000fca0000000013 */
[----:B------:R1:W-:Y:S01]  /*1e70*/  STG.E.128 desc[UR14][R14.64], R8 ;  /* 0x000000080e007986 */ /* 0x0003e2000c101d0e */
[----:B------:R-:W-:Y:S05]  /*1e80*/  BRA `(.L_x_32) ;  /* 0x0000000000047947 */ /* 0x000fea0003800000 */
.L_x_15:
[----:B------:R0:W-:Y:S02]  /*1e90*/  STG.E.128 desc[UR14][R14.64], RZ ;  /* 0x000000ff0e007986 */ /* 0x0001e4000c101d0e */
.L_x_32:
[----:B------:R-:W-:Y:S05]  /*1ea0*/  BSYNC B1 ;  /* 0x0000000000017941 */ /* 0x000fea0003800000 */
.L_x_14:
[----:B------:R-:W-:-:S05]  /*1eb0*/  LEA R4, P0, R2, R4, 0x3 ;  /* 0x0000000402047211 */ /* 0x000fca00078018ff */
[----:B------:R-:W-:Y:S01]  /*1ec0*/  IMAD.X R5, RZ, RZ, R5, P0 ;  /* 0x000000ffff057224 */ /* 0x000fe200000e0605 */
[----:B------:R-:W-:-:S04]  /*1ed0*/  ISETP.GE.U32.AND P0, PT, R4, UR4, PT ;  /* 0x0000000404007c0c */ /* 0x000fc8000bf06070 */
[----:B------:R-:W-:-:S13]  /*1ee0*/  ISETP.GE.AND.EX P0, PT, R5, UR9, PT, P0 ;  /* 0x0000000905007c0c */ /* 0x000fda000bf06300 */
[----:B------:R-:W-:Y:S05]  /*1ef0*/  @!P0 BRA `(.L_x_33) ;  /* 0xffffffe000f08947 */ /* 0x000fea000383ffff */
.L_x_10:
[----:B------:R-:W-:Y:S05]  /*1f00*/  BSYNC B0 ;  /* 0x0000000000007941 */ /* 0x000fea0003800000 */
.L_x_9:
[----:B------:R-:W2:Y:S01]  /*1f10*/  S2R R5, SR_TID.X ;  /* 0x0000000000057919 */ /* 0x000ea20000002100 */
[----:B------:R-:W3:Y:S01]  /*1f20*/  S2UR UR6, SR_CgaCtaId ;  /* 0x00000000000679c3 */ /* 0x000ee20000008800 */
[----:B------:R-:W-:Y:S01]  /*1f30*/  USHF.R.U32.HI UR4, URZ, 0x1, UR8 ;  /* 0x000000013f047899 */ /* 0x000fe20008011608 */
[----:B------:R-:W-:-:S05]  /*1f40*/  UMOV UR5, 0x400 ;  /* 0x0000040000057882 */ /* 0x000fca0000000000 */
[----:B------:R-:W-:Y:S01]  /*1f50*/  ISETP.NE.AND P0, PT, RZ, UR4, PT ;  /* 0x00000004ff007c0c */ /* 0x000fe2000bf05270 */
[----:B---3--:R-:W-:-:S06]  /*1f60*/  ULEA UR5, UR6, UR5, 0x18 ;  /* 0x0000000506057291 */ /* 0x008fcc000f8ec03f */
[C---:B--2---:R-:W-:Y:S02]  /*1f70*/  LEA R7, R5.reuse, UR5, 0x2 ;  /* 0x0000000505077c11 */ /* 0x044fe4000f8e10ff */
[----:B------:R-:W-:-:S03]  /*1f80*/  ISETP.NE.AND P1, PT, R5, RZ, PT ;  /* 0x000000ff0500720c */ /* 0x000fc60003f25270 */
[----:B------:R2:W-:Y:S01]  /*1f90*/  STS [R7], R12 ;  /* 0x0000000c07007388 */ /* 0x0005e20000000800 */
[----:B------:R-:W-:Y:S06]  /*1fa0*/  BAR.SYNC.DEFER_BLOCKING 0x0 ;  /* 0x0000000000007b1d */ /* 0x000fec0000010000 */
[----:B------:R-:W-:Y:S05]  /*1fb0*/  @!P0 BRA `(.L_x_34) ;  /* 0x00000000002c8947 */ /* 0x000fea0003800000 */
[----:B------:R-:W-:-:S07]  /*1fc0*/  IMAD.U32 R0, RZ, RZ, UR4 ;  /* 0x00000004ff007e24 */ /* 0x000fce000f8e00ff */
.L_x_35:
[----:B------:R-:W-:-:S13]  /*1fd0*/  ISETP.GE.U32.AND P0, PT, R5, R0, PT ;  /* 0x000000000500720c */ /* 0x000fda0003f06070 */
[----:B------:R-:W-:Y:S01]  /*1fe0*/  @!P0 LEA R2, R0, R7, 0x2 ;  /* 0x0000000700028211 */ /* 0x000fe200078e10ff */
[----:B------:R-:W-:Y:S01]  /*1ff0*/  @!P0 LDS R3, [R7] ;  /* 0x0000000007038984 */ /* 0x000fe20000000800 */
[----:B------:R-:W-:-:S04]  /*2000*/  SHF.R.U32.HI R0, RZ, 0x1, R0 ;  /* 0x00000001ff007819 */ /* 0x000fc80000011600 */
[----:B------:R-:W3:Y:S02]  /*2010*/  @!P0 LDS R2, [R2] ;  /* 0x0000000002028984 */ /* 0x000ee40000000800 */
[----:B---3--:R-:W-:-:S05]  /*2020*/  @!P0 FADD.FTZ R3, R3, R2 ;  /* 0x0000000203038221 */ /* 0x008fca0000010000 */
[----:B------:R3:W-:Y:S01]  /*2030*/  @!P0 STS [R7], R3 ;  /* 0x0000000307008388 */ /* 0x0007e20000000800 */
[----:B------:R-:W-:Y:S01]  /*2040*/  BAR.SYNC.DEFER_BLOCKING 0x0 ;  /* 0x0000000000007b1d */ /* 0x000fe20000010000 */
[----:B------:R-:W-:-:S13]  /*2050*/  ISETP.NE.AND P0, PT, R0, RZ, PT ;  /* 0x000000ff0000720c */ /* 0x000fda0003f05270 */
[----:B---3--:R-:W-:Y:S05]  /*2060*/  @P0 BRA `(.L_x_35) ;  /* 0xfffffffc00d80947 */ /* 0x008fea000383ffff */
.L_x_34:
[----:B------:R-:W-:Y:S05]  /*2070*/  @P1 EXIT ;  /* 0x000000000000194d */ /* 0x000fea0003800000 */
[----:B------:R-:W3:Y:S01]  /*2080*/  S2UR UR5, SR_CgaCtaId ;  /* 0x00000000000579c3 */ /* 0x000ee20000008800 */
[----:B------:R-:W-:Y:S01]  /*2090*/  UMOV UR4, 0x400 ;  /* 0x0000040000047882 */ /* 0x000fe20000000000 */
[----:B-----5:R-:W4:Y:S06]  /*20a0*/  MUFU.RCP R5, R13 ;  /* 0x0000000d00057308 */ /* 0x020f2c0000001000 */
[----:B------:R-:W0:Y:S01]  /*20b0*/  LDC.64 R2, c[0x0][0x210] ;  /* 0x00008400ff027b82 */ /* 0x000e220000000a00 */
[----:B---3--:R-:W-:-:S09]  /*20c0*/  ULEA UR4, UR5, UR4, 0x18 ;  /* 0x0000000405047291 */ /* 0x008fd2000f8ec03f */
[----:B------:R-:W4:Y:S02]  /*20d0*/  LDS R0, [UR4] ;  /* 0x00000004ff007984 */ /* 0x000f240008000800 */
[----:B----4-:R-:W-:-:S05]  /*20e0*/  FMUL.FTZ R5, R0, R5 ;  /* 0x0000000500057220 */ /* 0x010fca0000410000 */
[----:B0-----:R-:W-:Y:S01]  /*20f0*/  REDG.E.ADD.F32.FTZ.RN.STRONG.GPU desc[UR14][R2.64], R5 ;  /* 0x00000005020079a6 */ /* 0x001fe2000c10f38e */
[----:B------:R-:W-:Y:S05]  /*2100*/  EXIT ;  /* 0x000000000000794d */ /* 0x000fea0003800000 */
        .weak           $__internal_1_$__cuda_sm20_div_s64
        .type           $__internal_1_$__cuda_sm20_div_s64,@function
        .size           $__internal_1_$__cuda_sm20_div_s64,(.L_x_214 - $__internal_1_$__cuda_sm20_div_s64)
$__internal_1_$__cuda_sm20_div_s64:
[----:B------:R-:W-:Y:S01]  /*2110*/  ULDC.64 UR18, c[0x0][0x240] ;  /* 0x0000900000127ab9 */ /* 0x000fe20000000a00 */
[----:B------:R-:W-:Y:S01]  /*2120*/  ISETP.GE.AND P3, PT, R5, RZ, PT ;  /* 0x000000ff0500720c */ /* 0x000fe20003f66270 */
[----:B------:R-:W-:Y:S02]  /*2130*/  UIADD3 UR6, UP1, URZ, -UR18, URZ ;  /* 0x800000123f067290 */ /* 0x000fe4000ff3e03f */
[----:B------:R-:W-:Y:S02]  /*2140*/  UISETP.GE.AND UP0, UPT, UR19, URZ, UPT ;  /* 0x0000003f1300728c */ /* 0x000fe4000bf06270 */
[----:B------:R-:W-:Y:S02]  /*2150*/  UIADD3.X UR7, URZ, ~UR19, URZ, UP1, !UPT ;  /* 0x800000133f077290 */ /* 0x000fe40008ffe43f */
[----:B------:R-:W-:Y:S02]  /*2160*/  USEL UR6, UR6, UR18, !UP0 ;  /* 0x0000001206067287 */ /* 0x000fe4000c000000 */
[----:B------:R-:W-:-:S09]  /*2170*/  USEL UR7, UR7, UR19, !UP0 ;  /* 0x0000001307077287 */ /* 0x000fd2000c000000 */
[----:B------:R-:W0:Y:S08]  /*2180*/  I2F.U64.RP R15, UR6 ;  /* 0x00000006000f7d12 */ /* 0x000e300008309000 */
[----:B0-----:R-:W0:Y:S02]  /*2190*/  MUFU.RCP R15, R15 ;  /* 0x0000000f000f7308 */ /* 0x001e240000001000 */
[----:B0-----:R-:W-:-:S06]  /*21a0*/  VIADD R10, R15, 0x1ffffffe ;  /* 0x1ffffffe0f0a7836 */ /* 0x001fcc0000000000 */
[----:B------:R-:W0:Y:S02]  /*21b0*/  F2I.U64.TRUNC R10, R10 ;  /* 0x0000000a000a7311 */ /* 0x000e24000020d800 */
[----:B0-----:R-:W-:-:S04]  /*21c0*/  IMAD.WIDE.U32 R8, R10, UR6, RZ ;  /* 0x000000060a087c25 */ /* 0x001fc8000f8e00ff */
[----:B------:R-:W-:Y:S01]  /*21d0*/  IMAD R9, R10, UR7, R9 ;  /* 0x000000070a097c24 */ /* 0x000fe2000f8e0209 */
[----:B------:R-:W-:-:S03]  /*21e0*/  IADD3 R17, P0, RZ, -R8, RZ ;  /* 0x80000008ff117210 */ /* 0x000fc60007f1e0ff */
[----:B------:R-:W-:Y:S02]  /*21f0*/  IMAD R9, R11, UR6, R9 ;  /* 0x000000060b097c24 */ /* 0x000fe4000f8e0209 */
[----:B------:R-:W-:-:S04]  /*2200*/  IMAD.HI.U32 R8, R10, R17, RZ ;  /* 0x000000110a087227 */ /* 0x000fc800078e00ff */
[----:B------:R-:W-:Y:S01]  /*2210*/  IMAD.X R19, RZ, RZ, ~R9, P0 ;  /* 0x000000ffff137224 */ /* 0x000fe200000e0e09 */
[----:B------:R-:W-:-:S03]  /*2220*/  MOV R9, R10 ;  /* 0x0000000a00097202 */ /* 0x000fc60000000f00 */
[-C--:B------:R-:W-:Y:S02]  /*2230*/  IMAD R21, R11, R19.reuse, RZ ;  /* 0x000000130b157224 */ /* 0x080fe400078e02ff */
[----:B------:R-:W-:-:S04]  /*2240*/  IMAD.WIDE.U32 R8, P0, R10, R19, R8 ;  /* 0x000000130a087225 */ /* 0x000fc80007800008 */
[----:B------:R-:W-:-:S04]  /*2250*/  IMAD.HI.U32 R15, R11, R19, RZ ;  /* 0x000000130b0f7227 */ /* 0x000fc800078e00ff */
[----:B------:R-:W-:-:S04]  /*2260*/  IMAD.HI.U32 R8, P1, R11, R17, R8 ;  /* 0x000000110b087227 */ /* 0x000fc80007820008 */
[----:B------:R-:W-:Y:S01]  /*2270*/  IMAD.X R15, R15, 0x1, R11, P0 ;  /* 0x000000010f0f7824 */ /* 0x000fe200000e060b */
[----:B------:R-:W-:-:S04]  /*2280*/  IADD3 R9, P2, R21, R8, RZ ;  /* 0x0000000815097210 */ /* 0x000fc80007f5e0ff */
[----:B------:R-:W-:Y:S01]  /*2290*/  IADD3.X R15, RZ, RZ, R15, P2, P1 ;  /* 0x000000ffff0f7210 */ /* 0x000fe200017e240f */
[----:B------:R-:W-:-:S04]  /*22a0*/  IMAD.WIDE.U32 R10, R9, UR6, RZ ;  /* 0x00000006090a7c25 */ /* 0x000fc8000f8e00ff */
[----:B------:R-:W-:Y:S01]  /*22b0*/  IMAD R8, R9, UR7, R11 ;  /* 0x0000000709087c24 */ /* 0x000fe2000f8e020b */
[----:B------:R-:W-:Y:S02]  /*22c0*/  IADD3 R17, P0, RZ, -R10, RZ ;  /* 0x8000000aff117210 */ /* 0x000fe40007f1e0ff */
[-C--:B------:R-:W-:Y:S01]  /*22d0*/  IADD3 R11, P4, RZ, -R4.reuse, RZ ;  /* 0x80000004ff0b7210 */ /* 0x080fe20007f9e0ff */
[----:B------:R-:W-:Y:S02]  /*22e0*/  IMAD R10, R15, UR6, R8 ;  /* 0x000000060f0a7c24 */ /* 0x000fe4000f8e0208 */
[----:B------:R-:W-:Y:S01]  /*22f0*/  IMAD.HI.U32 R8, R9, R17, RZ ;  /* 0x0000001109087227 */ /* 0x000fe200078e00ff */
[----:B------:R-:W-:Y:S02]  /*2300*/  SEL R11, R11, R4, !P3 ;  /* 0x000000040b0b7207 */ /* 0x000fe40005800000 */
[----:B------:R-:W-:Y:S01]  /*2310*/  IADD3.X R16, RZ, ~R5, RZ, P4, !PT ;  /* 0x80000005ff107210 */ /* 0x000fe200027fe4ff */
[----:B------:R-:W-:-:S04]  /*2320*/  IMAD.X R10, RZ, RZ, ~R10, P0 ;  /* 0x000000ffff0a7224 */ /* 0x000fc800000e0e0a */
[----:B------:R-:W-:-:S04]  /*2330*/  IMAD.WIDE.U32 R8, P0, R9, R10, R8 ;  /* 0x0000000a09087225 */ /* 0x000fc80007800008 */
[----:B------:R-:W-:-:S04]  /*2340*/  IMAD.HI.U32 R18, R15, R10, RZ ;  /* 0x0000000a0f127227 */ /* 0x000fc800078e00ff */
[----:B------:R-:W-:-:S04]  /*2350*/  IMAD.HI.U32 R8, P1, R15, R17, R8 ;  /* 0x000000110f087227 */ /* 0x000fc80007820008 */
[----:B------:R-:W-:-:S05]  /*2360*/  IMAD R9, R15, R10, RZ ;  /* 0x0000000a0f097224 */ /* 0x000fca00078e02ff */
[----:B------:R-:W-:Y:S01]  /*2370*/  IADD3 R10, P2, R9, R8, RZ ;  /* 0x00000008090a7210 */ /* 0x000fe20007f5e0ff */
[----:B------:R-:W-:Y:S01]  /*2380*/  IMAD.X R9, R18, 0x1, R15, P0 ;  /* 0x0000000112097824 */ /* 0x000fe200000e060f */
[----:B------:R-:W-:-:S03]  /*2390*/  SEL R15, R16, R5, !P3 ;  /* 0x00000005100f7207 */ /* 0x000fc60005800000 */
[----:B------:R-:W-:Y:S01]  /*23a0*/  IMAD.HI.U32 R8, R10, R11, RZ ;  /* 0x0000000b0a087227 */ /* 0x000fe200078e00ff */
[----:B------:R-:W-:-:S03]  /*23b0*/  IADD3.X R16, RZ, RZ, R9, P2, P1 ;  /* 0x000000ffff107210 */ /* 0x000fc600017e2409 */
[----:B------:R-:W-:Y:S02]  /*23c0*/  IMAD.MOV.U32 R9, RZ, RZ, RZ ;  /* 0x000000ffff097224 */ /* 0x000fe400078e00ff */
[-C--:B------:R-:W-:Y:S02]  /*23d0*/  IMAD R17, R16, R15.reuse, RZ ;  /* 0x0000000f10117224 */ /* 0x080fe400078e02ff */
[----:B------:R-:W-:-:S04]  /*23e0*/  IMAD.WIDE.U32 R8, R10, R15, R8 ;  /* 0x0000000f0a087225 */ /* 0x000fc800078e0008 */
[----:B------:R-:W-:-:S04]  /*23f0*/  IMAD.HI.U32 R10, R16, R15, RZ ;  /* 0x0000000f100a7227 */ /* 0x000fc800078e00ff */
[----:B------:R-:W-:-:S05]  /*2400*/  IMAD.HI.U32 R8, P0, R16, R11, R8 ;  /* 0x0000000b10087227 */ /* 0x000fca0007800008 */
[----:B------:R-:W-:Y:S02]  /*2410*/  IADD3 R17, P1, R17, R8, RZ ;  /* 0x0000000811117210 */ /* 0x000fe40007f3e0ff */
[----:B------:R-:W-:-:S03]  /*2420*/  IADD3.X R10, R10, RZ, RZ, P0, !PT ;  /* 0x000000ff0a0a7210 */ /* 0x000fc600007fe4ff */
[----:B------:R-:W-:-:S04]  /*2430*/  IMAD.WIDE.U32 R8, R17, UR6, RZ ;  /* 0x0000000611087c25 */ /* 0x000fc8000f8e00ff */
[----:B------:R-:W-:Y:S01]  /*2440*/  IMAD.X R10, RZ, RZ, R10, P1 ;  /* 0x000000ffff0a7224 */ /* 0x000fe200008e060a */
[----:B------:R-:W-:Y:S01]  /*2450*/  IADD3 R16, P1, -R8, R11, RZ ;  /* 0x0000000b08107210 */ /* 0x000fe20007f3e1ff */
[----:B------:R-:W-:-:S03]  /*2460*/  IMAD R9, R17, UR7, R9 ;  /* 0x0000000711097c24 */ /* 0x000fc6000f8e0209 */
[----:B------:R-:W-:Y:S01]  /*2470*/  ISETP.GE.U32.AND P0, PT, R16, UR6, PT ;  /* 0x0000000610007c0c */ /* 0x000fe2000bf06070 */
[----:B------:R-:W-:-:S04]  /*2480*/  IMAD R8, R10, UR6, R9 ;  /* 0x000000060a087c24 */ /* 0x000fc8000f8e0209 */
[----:B------:R-:W-:Y:S01]  /*2490*/  IMAD.X R9, R15, 0x1, ~R8, P1 ;  /* 0x000000010f097824 */ /* 0x000fe200008e0e08 */
[----:B------:R-:W-:Y:S02]  /*24a0*/  IADD3 R15, P1, R16, -UR6, RZ ;  /* 0x80000006100f7c10 */ /* 0x000fe4000ff3e0ff */
[----:B------:R-:W-:Y:S02]  /*24b0*/  IADD3 R8, P2, R17, 0x1, RZ ;  /* 0x0000000111087810 */ /* 0x000fe40007f5e0ff */
[C---:B------:R-:W-:Y:S02]  /*24c0*/  ISETP.GE.U32.AND.EX P0, PT, R9.reuse, UR7, PT, P0 ;  /* 0x0000000709007c0c */ /* 0x040fe4000bf06100 */
[----:B------:R-:W-:Y:S02]  /*24d0*/  IADD3.X R18, R9, ~UR7, RZ, P1, !PT ;  /* 0x8000000709127c10 */ /* 0x000fe40008ffe4ff */
[----:B------:R-:W-:Y:S02]  /*24e0*/  SEL R15, R15, R16, P0 ;  /* 0x000000100f0f7207 */ /* 0x000fe40000000000 */
[----:B------:R-:W-:-:S02]  /*24f0*/  SEL R18, R18, R9, P0 ;  /* 0x0000000912127207 */ /* 0x000fc40000000000 */
[-C--:B------:R-:W-:Y:S02]  /*2500*/  IADD3.X R11, RZ, R10.reuse, RZ, P2, !PT ;  /* 0x0000000aff0b7210 */ /* 0x080fe400017fe4ff */
[----:B------:R-:W-:Y:S02]  /*2510*/  SEL R9, R8, R17, P0 ;  /* 0x0000001108097207 */ /* 0x000fe40000000000 */
[----:B------:R-:W-:Y:S01]  /*2520*/  ISETP.GE.U32.AND P1, PT, R15, UR6, PT ;  /* 0x000000060f007c0c */ /* 0x000fe2000bf26070 */
[----:B------:R-:W-:Y:S01]  /*2530*/  HFMA2.MMA R15, -RZ, RZ, 0, 0 ;  /* 0x00000000ff0f7435 */ /* 0x000fe200000001ff */
[----:B------:R-:W-:Y:S02]  /*2540*/  SEL R10, R11, R10, P0 ;  /* 0x0000000a0b0a7207 */ /* 0x000fe40000000000 */
[----:B------:R-:W-:Y:S02]  /*2550*/  IADD3 R16, P2, R9, 0x1, RZ ;  /* 0x0000000109107810 */ /* 0x000fe40007f5e0ff */
[----:B------:R-:W-:-:S02]  /*2560*/  ISETP.GE.U32.AND.EX P0, PT, R18, UR7, PT, P1 ;  /* 0x0000000712007c0c */ /* 0x000fc4000bf06110 */
[----:B------:R-:W-:Y:S01]  /*2570*/  LOP3.LUT R8, R5, UR19, RZ, 0x3c, !PT ;  /* 0x0000001305087c12 */ /* 0x000fe2000f8e3cff */
[----:B------:R-:W-:Y:S01]  /*2580*/  IMAD.X R17, RZ, RZ, R10, P2 ;  /* 0x000000ffff117224 */ /* 0x000fe200010e060a */
[----:B------:R-:W-:Y:S02]  /*2590*/  SEL R16, R16, R9, P0 ;  /* 0x0000000910107207 */ /* 0x000fe40000000000 */
[----:B------:R-:W-:Y:S02]  /*25a0*/  ISETP.GE.AND P1, PT, R8, RZ, PT ;  /* 0x000000ff0800720c */ /* 0x000fe40003f26270 */
[----:B------:R-:W-:Y:S02]  /*25b0*/  SEL R17, R17, R10, P0 ;  /* 0x0000000a11117207 */ /* 0x000fe40000000000 */
[----:B------:R-:W-:Y:S02]  /*25c0*/  IADD3 R9, P2, RZ, -R16, RZ ;  /* 0x80000010ff097210 */ /* 0x000fe40007f5e0ff */
[----:B------:R-:W-:-:S02]  /*25d0*/  ISETP.NE.U32.AND P0, PT, RZ, UR18, PT ;  /* 0x00000012ff007c0c */ /* 0x000fc4000bf05070 */
[----:B------:R-:W-:Y:S01]  /*25e0*/  SEL R16, R9, R16, !P1 ;  /* 0x0000001009107207 */ /* 0x000fe20004800000 */
[----:B------:R-:W-:Y:S01]  /*25f0*/  IMAD.X R8, RZ, RZ, ~R17, P2 ;  /* 0x000000ffff087224 */ /* 0x000fe200010e0e11 */
[----:B------:R-:W-:-:S04]  /*2600*/  ISETP.NE.AND.EX P0, PT, RZ, UR19, PT, P0 ;  /* 0x00000013ff007c0c */ /* 0x000fc8000bf05300 */
[----:B------:R-:W-:Y:S02]  /*2610*/  SEL R17, R8, R17, !P1 ;  /* 0x0000001108117207 */ /* 0x000fe40004800000 */
[----:B------:R-:W-:Y:S02]  /*2620*/  SEL R16, R16, 0xffffffff, P0 ;  /* 0xffffffff10107807 */ /* 0x000fe40000000000 */
[----:B------:R-:W-:Y:S01]  /*2630*/  SEL R17, R17, 0xffffffff, P0 ;  /* 0xffffffff11117807 */ /* 0x000fe20000000000 */
[----:B------:R-:W-:Y:S06]  /*2640*/  RET.REL.NODEC R14 `(_Z30focal_loss_forward_cuda_kernelILb1ELi8EN3c104HalfElffEvPT4_PT1_PKS4_PKT2_PKflllfff) ;  /* 0xffffffd80e6c7950 */ /* 0x000fec0003c3ffff */
.L_x_36:
        /* <DEDUP_REMOVED lines=11> */
.L_x_214:


//--------------------- .text._Z30focal_loss_forward_cuda_kernelILb1ELi4EflffEvPT4_PT1_PKS2_PKT2_PKflllfff --------------------------
	.section	.text._Z30focal_loss_forward_cuda_kernelILb1ELi4EflffEvPT4_PT1_PKS2_PKT2_PKflllfff,"ax",@progbits
	.align	128
        .global         _Z30focal_loss_forward_cuda_kernelILb1ELi4EflffEvPT4_PT1_PKS2_PKT2_PKflllfff
        .type           _Z30focal_loss_forward_cuda_kernelILb1ELi4EflffEvPT4_PT1_PKS2_PKT2_PKflllfff,@function
        .size           _Z30focal_loss_forward_cuda_kernelILb1ELi4EflffEvPT4_PT1_PKS2_PKT2_PKflllfff,(.L_x_215 - _Z30focal_loss_forward_cuda_kernelILb1ELi4EflffEvPT4_PT1_PKS2_PKT2_PKflllfff)
        .other          _Z30focal_loss_forward_cuda_kernelILb1ELi4EflffEvPT4_PT1_PKS2_PKT2_PKflllfff,@"STO_CUDA_ENTRY STV_DEFAULT"
_Z30focal_loss_forward_cuda_kernelILb1ELi4EflffEvPT4_PT1_PKS2_PKT2_PKflllfff:
.text._Z30focal_loss_forward_cuda_kernelILb1ELi4EflffEvPT4_PT1_PKS2_PKT2_PKflllfff:
        /* <DEDUP_REMOVED lines=12> */
[----:B------:R-:W-:Y:S01]  /*00c0*/  HFMA2.MMA R18, -RZ, RZ, 0, 0 ;  /* 0x00000000ff127435 */ /* 0x000fe200000001ff */
[----:B------:R-:W-:Y:S01]  /*00d0*/  ULDC UR18, c[0x0][0x244] ;  /* 0x0000910000127ab9 */ /* 0x000fe20000000800 */
[----:B------:R-:W-:Y:S01]  /*00e0*/  ULDC UR19, c[0x0][0x240] ;  /* 0x0000900000137ab9 */ /* 0x000fe20000000800 */
[----:B------:R-:W-:Y:S01]  /*00f0*/  ULDC.64 UR16, c[0x0][0x250] ;  /* 0x0000940000107ab9 */ /* 0x000fe20000000a00 */
[----:B------:R-:W-:Y:S01]  /*0100*/  ULDC.64 UR20, c[0x0][0x240] ;  /* 0x0000900000147ab9 */ /* 0x000fe20000000a00 */
[----:B-1----:R0:W5:Y:S01]  /*0110*/  LDG.E.CONSTANT R0, desc[UR14][R2.64] ;  /* 0x0000000e02007981 */ /* 0x002162000c1e9900 */
[----:B------:R-:W-:Y:S01]  /*0120*/  BSSY B0, `(.L_x_37) ;  /* 0x0000117000007945 */ /* 0x000fe20003800000 */
[----:B--2---:R-:W-:-:S02]  /*0130*/  ULEA UR6, UR6, UR4, 0x18 ;  /* 0x0000000406067291 */ /* 0x004fc4000f8ec03f */
[----:B------:R-:W-:Y:S01]  /*0140*/  UIMAD.WIDE.U32 UR4, UR10, UR12, URZ ;  /* 0x0000000c0a0472a5 */ /* 0x000fe2000f8e003f */
[----:B0-----:R-:W-:Y:S02]  /*0150*/  IMAD R3, R5, UR8, R4 ;  /* 0x0000000805037c24 */ /* 0x001fe4000f8e0204 */
[----:B------:R-:W-:Y:S01]  /*0160*/  ULDC.64 UR12, c[0x0][0x228] ;  /* 0x00008a00000c7ab9 */ /* 0x000fe20000000a00 */
[----:B------:R-:W-:Y:S01]  /*0170*/  UIADD3 UR9, UR5, UR7, URZ ;  /* 0x0000000705097290 */ /* 0x000fe2000fffe03f */
[----:B------:R-:W-:Y:S01]  /*0180*/  LEA R2, R4, UR6, 0x2 ;  /* 0x0000000604027c11 */ /* 0x000fe2000f8e10ff */
[----:B------:R-:W-:-:S04]  /*0190*/  IMAD.SHL.U32 R19, R3, 0x4, RZ ;  /* 0x0000000403137824 */ /* 0x000fc800078e00ff */
[----:B------:R0:W-:Y:S01]  /*01a0*/  STS [R2], RZ ;  /* 0x000000ff02007388 */ /* 0x0001e20000000800 */
[----:B------:R-:W-:Y:S01]  /*01b0*/  IMAD.U32 R3, RZ, RZ, UR9 ;  /* 0x00000009ff037e24 */ /* 0x000fe2000f8e00ff */
[----:B------:R-:W-:-:S04]  /*01c0*/  ISETP.LT.U32.AND P0, PT, R19, UR4, PT ;  /* 0x0000000413007c0c */ /* 0x000fc8000bf01070 */
[----:B------:R-:W-:-:S13]  /*01d0*/  ISETP.GT.AND.EX P0, PT, R3, RZ, PT, P0 ;  /* 0x000000ff0300720c */ /* 0x000fda0003f04300 */
[----:B0-----:R-:W-:Y:S05]  /*01e0*/  @!P0 BRA `(.L_x_38) ;  /* 0x0000001000288947 */ /* 0x001fea0003800000 */
[----:B------:R-:W0:Y:S01]  /*01f0*/  LDC R24, c[0x0][0x258] ;  /* 0x00009600ff187b82 */ /* 0x000e220000000800 */
[----:B------:R-:W-:Y:S01]  /*0200*/  IMAD.MOV.U32 R20, RZ, RZ, RZ ;  /* 0x000000ffff147224 */ /* 0x000fe200078e00ff */
[----:B------:R-:W-:Y:S01]  /*0210*/  ULDC.64 UR6, c[0x0][0x220] ;  /* 0x0000880000067ab9 */ /* 0x000fe20000000a00 */
[C---:B------:R-:W-:Y:S01]  /*0220*/  IMAD.SHL.U32 R2, R19.reuse, 0x4, RZ ;  /* 0x0000000413027824 */ /* 0x040fe200078e00ff */
[----:B------:R-:W-:Y:S01]  /*0230*/  ULDC.64 UR10, c[0x0][0x218] ;  /* 0x00008600000a7ab9 */ /* 0x000fe20000000a00 */
[----:B------:R-:W-:Y:S02]  /*0240*/  MOV R18, RZ ;  /* 0x000000ff00127202 */ /* 0x000fe40000000f00 */
[----:B------:R-:W-:Y:S01]  /*0250*/  SHF.L.U64.HI R3, R19, 0x2, R20 ;  /* 0x0000000213037819 */ /* 0x000fe20000010214 */
[----:B------:R-:W1:Y:S01]  /*0260*/  LDC R25, c[0x0][0xc] ;  /* 0x00000300ff197b82 */ /* 0x000e620000000800 */
[C---:B------:R-:W-:Y:S02]  /*0270*/  IADD3 R12, P0, R2.reuse, UR6, RZ ;  /* 0x00000006020c7c10 */ /* 0x040fe4000ff1e0ff */
[----:B------:R-:W-:-:S02]  /*0280*/  IADD3 R2, P1, R2, UR10, RZ ;  /* 0x0000000a02027c10 */ /* 0x000fc4000ff3e0ff */
[C---:B------:R-:W-:Y:S02]  /*0290*/  IADD3.X R13, R3.reuse, UR7, RZ, P0, !PT ;  /* 0x00000007030d7c10 */ /* 0x040fe400087fe4ff */
[----:B------:R-:W-:Y:S01]  /*02a0*/  IADD3.X R3, R3, UR11, RZ, P1, !PT ;  /* 0x0000000b03037c10 */ /* 0x000fe20008ffe4ff */
[----:B------:R-:W2:Y:S01]  /*02b0*/  LDC.64 R4, c[0x0][0x250] ;  /* 0x00009400ff047b82 */ /* 0x000ea20000000a00 */
[----:B0-----:R-:W-:-:S04]  /*02c0*/  FADD.FTZ R23, -R24, 1 ;  /* 0x3f80000018177421 */ /* 0x001fc80000010100 */
[C---:B------:R-:W-:Y:S01]  /*02d0*/  FFMA.FTZ R23, R24.reuse, 0.5, R23 ;  /* 0x3f00000018177823 */ /* 0x040fe20000010017 */
[----:B------:R-:W-:Y:S01]  /*02e0*/  FMUL.FTZ R24, R24, 0.5 ;  /* 0x3f00000018187820 */ /* 0x000fe20000410000 */
[----:B-1----:R-:W-:-:S04]  /*02f0*/  IMAD R25, R25, UR8, RZ ;  /* 0x0000000819197c24 */ /* 0x002fc8000f8e02ff */
[----:B------:R-:W-:Y:S02]  /*0300*/  IMAD.SHL.U32 R25, R25, 0x4, RZ ;  /* 0x0000000419197824 */ /* 0x000fe400078e00ff */
[----:B--2---:R-:W-:Y:S01]  /*0310*/  FADD.FTZ R21, -R4, 1 ;  /* 0x3f80000004157421 */ /* 0x004fe20000010100 */
[----:B------:R-:W-:-:S07]  /*0320*/  FADD.FTZ R22, -R5, -RZ ;  /* 0x800000ff05167221 */ /* 0x000fce0000010100 */
.L_x_53:
[----:B-----5:R-:W-:Y:S01]  /*0330*/  IMAD.U32 R5, RZ, RZ, UR18 ;  /* 0x00000012ff057e24 */ /* 0x020fe2000f8e00ff */
[----:B------:R-:W-:Y:S04]  /*0340*/  BSSY B1, `(.L_x_39) ;  /* 0x000002a000017945 */ /* 0x000fe80003800000 */
[----:B------:R-:W-:-:S04]  /*0350*/  LOP3.LUT R4, R20, R5, RZ, 0xfc, !PT ;  /* 0x0000000514047212 */ /* 0x000fc800078efcff */
[----:B------:R-:W-:-:S13]  /*0360*/  ISETP.NE.U32.AND P0, PT, R4, RZ, PT ;  /* 0x000000ff0400720c */ /* 0x000fda0003f05070 */
[----:B------:R-:W-:Y:S05]  /*0370*/  @!P0 BRA `(.L_x_40) ;  /* 0x00000000003c8947 */ /* 0x000fea0003800000 */
[----:B------:R-:W-:-:S07]  /*0380*/  MOV R6, 0x3a0 ;  /* 0x000003a000067802 */ /* 0x000fce0000000f00 */
[----:B-----5:R-:W-:Y:S05]  /*0390*/  CALL.REL.NOINC `($__internal_2_$__cuda_sm20_div_s64) ;  /* 0x0000001000407944 */ /* 0x020fea0003c00000 */
[----:B------:R-:W-:Y:S01]  /*03a0*/  IADD3 R15, P0, RZ, -R4, RZ ;  /* 0x80000004ff0f7210 */ /* 0x000fe20007f1e0ff */
[----:B------:R-:W-:Y:S01]  /*03b0*/  IMAD.U32 R5, RZ, RZ, UR21 ;  /* 0x00000015ff057e24 */ /* 0x000fe2000f8e00ff */
[----:B------:R-:W-:Y:S02]  /*03c0*/  MOV R16, UR20 ;  /* 0x0000001400107c02 */ /* 0x000fe40008000f00 */
[----:B------:R-:W-:Y:S01]  /*03d0*/  MOV R6, R19 ;  /* 0x0000001300067202 */ /* 0x000fe20000000f00 */
[----:B------:R-:W-:-:S04]  /*03e0*/  IMAD.X R7, RZ, RZ, ~R9, P0 ;  /* 0x000000ffff077224 */ /* 0x000fc800000e0e09 */
[-C--:B------:R-:W-:Y:S02]  /*03f0*/  IMAD R8, R7, R16.reuse, RZ ;  /* 0x0000001007087224 */ /* 0x080fe400078e02ff */
[----:B------:R-:W-:Y:S02]  /*0400*/  IMAD.MOV.U32 R7, RZ, RZ, R20 ;  /* 0x000000ffff077224 */ /* 0x000fe400078e0014 */
[----:B------:R-:W-:Y:S01]  /*0410*/  IMAD.WIDE.U32 R10, R15, R16, R6 ;  /* 0x000000100f0a7225 */ /* 0x000fe200078e0006 */
[----:B------:R-:W-:-:S03]  /*0420*/  MOV R6, R4 ;  /* 0x0000000400067202 */ /* 0x000fc60000000f00 */
[----:B------:R-:W-:-:S04]  /*0430*/  IMAD R7, R15, R5, R8 ;  /* 0x000000050f077224 */ /* 0x000fc800078e0208 */
[----:B------:R-:W-:Y:S02]  /*0440*/  IMAD.IADD R26, R11, 0x1, R7 ;  /* 0x000000010b1a7824 */ /* 0x000fe400078e0207 */
[----:B------:R-:W-:Y:S01]  /*0450*/  IMAD.MOV.U32 R7, RZ, RZ, R9 ;  /* 0x000000ffff077224 */ /* 0x000fe200078e0009 */
[----:B------:R-:W-:Y:S06]  /*0460*/  BRA `(.L_x_41) ;  /* 0x00000000005c7947 */ /* 0x000fec0003800000 */
.L_x_40:
[----:B------:R-:W-:Y:S02]  /*0470*/  IMAD.U32 R16, RZ, RZ, UR19 ;  /* 0x00000013ff107e24 */ /* 0x000fe4000f8e00ff */
[----:B------:R-:W-:Y:S02]  /*0480*/  IMAD.MOV.U32 R26, RZ, RZ, RZ ;  /* 0x000000ffff1a7224 */ /* 0x000fe400078e00ff */
[----:B------:R-:W0:Y:S01]  /*0490*/  I2F.U32.RP R4, R16 ;  /* 0x0000001000047306 */ /* 0x000e220000209000 */
[----:B------:R-:W-:-:S07]  /*04a0*/  ISETP.NE.U32.AND P2, PT, R16, RZ, PT ;  /* 0x000000ff1000720c */ /* 0x000fce0003f45070 */
[----:B0-----:R-:W0:Y:S02]  /*04b0*/  MUFU.RCP R4, R4 ;  /* 0x0000000400047308 */ /* 0x001e240000001000 */
[----:B0-----:R-:W-:-:S06]  /*04c0*/  IADD3 R6, R4, 0xffffffe, RZ ;  /* 0x0ffffffe04067810 */ /* 0x001fcc0007ffe0ff */
[----:B------:R0:W1:Y:S02]  /*04d0*/  F2I.FTZ.U32.TRUNC.NTZ R7, R6 ;  /* 0x0000000600077305 */ /* 0x000064000021f000 */
[----:B0-----:R-:W-:Y:S02]  /*04e0*/  IMAD.MOV.U32 R6, RZ, RZ, RZ ;  /* 0x000000ffff067224 */ /* 0x001fe400078e00ff */
[----:B-1----:R-:W-:-:S04]  /*04f0*/  IMAD R8, R7, R16, RZ ;  /* 0x0000001007087224 */ /* 0x002fc800078e02ff */
[----:B------:R-:W-:-:S04]  /*0500*/  IMAD.MOV R9, RZ, RZ, -R8 ;  /* 0x000000ffff097224 */ /* 0x000fc800078e0a08 */
[----:B------:R-:W-:-:S06]  /*0510*/  IMAD.HI.U32 R8, R7, R9, R6 ;  /* 0x0000000907087227 */ /* 0x000fcc00078e0006 */
[----:B------:R-:W-:-:S05]  /*0520*/  IMAD.HI.U32 R6, R8, R19, RZ ;  /* 0x0000001308067227 */ /* 0x000fca00078e00ff */
[----:B------:R-:W-:-:S05]  /*0530*/  IADD3 R7, -R6, RZ, RZ ;  /* 0x000000ff06077210 */ /* 0x000fca0007ffe1ff */
[----:B------:R-:W-:-:S05]  /*0540*/  IMAD R7, R16, R7, R19 ;  /* 0x0000000710077224 */ /* 0x000fca00078e0213 */
[----:B------:R-:W-:-:S13]  /*0550*/  ISETP.GE.U32.AND P0, PT, R7, R16, PT ;  /* 0x000000100700720c */ /* 0x000fda0003f06070 */
[----:B------:R-:W-:Y:S02]  /*0560*/  @P0 IMAD.IADD R7, R7, 0x1, -R16 ;  /* 0x0000000107070824 */ /* 0x000fe400078e0a10 */
[----:B------:R-:W-:-:S03]  /*0570*/  @P0 VIADD R6, R6, 0x1 ;  /* 0x0000000106060836 */ /* 0x000fc60000000000 */
[----:B------:R-:W-:Y:S01]  /*0580*/  ISETP.GE.U32.AND P1, PT, R7, R16, PT ;  /* 0x000000100700720c */ /* 0x000fe20003f26070 */
[----:B------:R-:W-:-:S12]  /*0590*/  HFMA2.MMA R7, -RZ, RZ, 0, 0 ;  /* 0x00000000ff077435 */ /* 0x000fd800000001ff */
[----:B------:R-:W-:Y:S02]  /*05a0*/  @P1 IADD3 R6, R6, 0x1, RZ ;  /* 0x0000000106061810 */ /* 0x000fe40007ffe0ff */
[----:B------:R-:W-:-:S05]  /*05b0*/  @!P2 LOP3.LUT R6, RZ, R16, RZ, 0x33, !PT ;  /* 0x00000010ff06a212 */ /* 0x000fca00078e33ff */
[----:B------:R-:W-:-:S04]  /*05c0*/  IMAD.MOV R10, RZ, RZ, -R6 ;  /* 0x000000ffff0a7224 */ /* 0x000fc800078e0a06 */
[----:B------:R-:W-:-:S07]  /*05d0*/  IMAD R10, R16, R10, R19 ;  /* 0x0000000a100a7224 */ /* 0x000fce00078e0213 */
.L_x_41:
[----:B------:R-:W-:Y:S05]  /*05e0*/  BSYNC B1 ;  /* 0x0000000000017941 */ /* 0x000fea0003800000 */
.L_x_39:
[----:B------:R-:W-:-:S04]  /*05f0*/  LEA R14, P0, R6, UR12, 0x3 ;  /* 0x0000000c060e7c11 */ /* 0x000fc8000f8018ff */
[----:B------:R-:W-:-:S06]  /*0600*/  LEA.HI.X R15, R6, UR13, R7, 0x3, P0 ;  /* 0x0000000d060f7c11 */ /* 0x000fcc00080f1c07 */
[----:B------:R-:W2:Y:S01]  /*0610*/  LDG.E.64.CONSTANT R14, desc[UR14][R14.64] ;  /* 0x0000000e0e0e7981 */ /* 0x000ea2000c1e9b00 */
[-C--:B------:R-:W-:Y:S01]  /*0620*/  IMAD R4, R7, R16.reuse, RZ ;  /* 0x0000001007047224 */ /* 0x080fe200078e02ff */
[----:B------:R-:W-:Y:S03]  /*0630*/  BSSY B1, `(.L_x_42) ;  /* 0x00000be000017945 */ /* 0x000fe60003800000 */
[----:B------:R-:W-:Y:S01]  /*0640*/  IMAD R31, R6, R5, R4 ;  /* 0x00000005061f7224 */ /* 0x000fe200078e0204 */
[----:B--2---:R-:W-:Y:S01]  /*0650*/  ISETP.NE.U32.AND P0, PT, R14, -0x2, PT ;  /* 0xfffffffe0e00780c */ /* 0x004fe20003f05070 */
[----:B------:R-:W-:-:S03]  /*0660*/  IMAD.WIDE.U32 R16, R6, R16, R14 ;  /* 0x0000001006107225 */ /* 0x000fc600078e000e */
[----:B------:R-:W-:-:S13]  /*0670*/  ISETP.NE.AND.EX P0, PT, R15, -0x1, PT, P0 ;  /* 0xffffffff0f00780c */ /* 0x000fda0003f05300 */
[----:B------:R-:W-:Y:S05]  /*0680*/  @!P0 BRA `(.L_x_43) ;  /* 0x0000000800dc8947 */ /* 0x000fea0003800000 */
[----:B------:R0:W5:Y:S01]  /*0690*/  LDG.E.128.CONSTANT R4, desc[UR14][R12.64] ;  /* 0x0000000e0c047981 */ /* 0x000162000c1e9d00 */
[----:B------:R-:W1:Y:S01]  /*06a0*/  LDC.64 R8, c[0x0][0x248] ;  /* 0x00009200ff087b82 */ /* 0x000e620000000a00 */
[C---:B------:R-:W-:Y:S01]  /*06b0*/  IADD3 R29, P4, R10.reuse, 0x1, RZ ;  /* 0x000000010a1d7810 */ /* 0x040fe20007f9e0ff */
[----:B------:R-:W-:Y:S01]  /*06c0*/  BSSY B2, `(.L_x_44) ;  /* 0x0000035000027945 */ /* 0x000fe20003800000 */
[C---:B------:R-:W-:Y:S02]  /*06d0*/  IADD3 R27, P5, R10.reuse, 0x2, RZ ;  /* 0x000000020a1b7810 */ /* 0x040fe40007fbe0ff */
[C---:B------:R-:W-:Y:S01]  /*06e0*/  IADD3 R11, P6, R10.reuse, 0x3, RZ ;  /* 0x000000030a0b7810 */ /* 0x040fe20007fde0ff */
[--C-:B------:R-:W-:Y:S01]  /*06f0*/  IMAD.X R28, RZ, RZ, R26.reuse, P4 ;  /* 0x000000ffff1c7224 */ /* 0x100fe200020e061a */
[-C--:B-1----:R-:W-:Y:S01]  /*0700*/  ISETP.GE.U32.AND P3, PT, R10, R8.reuse, PT ;  /* 0x000000080a00720c */ /* 0x082fe20003f66070 */
[----:B------:R-:W-:Y:S01]  /*0710*/  IMAD.X R10, RZ, RZ, R26, P5 ;  /* 0x000000ffff0a7224 */ /* 0x000fe200028e061a */
[----:B------:R-:W-:-:S02]  /*0720*/  ISETP.GE.U32.AND P0, PT, R29, R8, PT ;  /* 0x000000081d00720c */ /* 0x000fc40003f06070 */
[-C--:B------:R-:W-:Y:S02]  /*0730*/  ISETP.GE.AND.EX P3, PT, R26, R9.reuse, PT, P3 ;  /* 0x000000091a00720c */ /* 0x080fe40003f66330 */
[-C--:B------:R-:W-:Y:S01]  /*0740*/  ISETP.GE.U32.AND P1, PT, R27, R8.reuse, PT ;  /* 0x000000081b00720c */ /* 0x080fe20003f26070 */
[----:B------:R-:W-:Y:S01]  /*0750*/  IMAD.IADD R27, R17, 0x1, R31 ;  /* 0x00000001111b7824 */ /* 0x000fe200078e021f */
[----:B------:R-:W-:Y:S02]  /*0760*/  ISETP.GE.U32.AND P2, PT, R11, R8, PT ;  /* 0x000000080b00720c */ /* 0x000fe40003f46070 */
[----:B------:R-:W-:Y:S02]  /*0770*/  IADD3.X R8, RZ, R26, RZ, P6, !PT ;  /* 0x0000001aff087210 */ /* 0x000fe400037fe4ff */
[-C--:B------:R-:W-:Y:S02]  /*0780*/  ISETP.GE.AND.EX P0, PT, R28, R9.reuse, PT, P0 ;  /* 0x000000091c00720c */ /* 0x080fe40003f06300 */
[----:B------:R-:W-:-:S02]  /*0790*/  ISETP.GE.AND.EX P1, PT, R10, R9, PT, P1 ;  /* 0x000000090a00720c */ /* 0x000fc40003f26310 */
[----:B------:R-:W-:Y:S02]  /*07a0*/  ISETP.GE.AND.EX P2, PT, R8, R9, PT, P2 ;  /* 0x000000090800720c */ /* 0x000fe40003f46320 */
[----:B------:R-:W-:Y:S01]  /*07b0*/  CS2R R8, SRZ ;  /* 0x0000000000087805 */ /* 0x000fe2000001ff00 */
[----:B0-----:R-:W-:Y:S10]  /*07c0*/  @P3 BRA `(.L_x_45) ;  /* 0x0000000000903947 */ /* 0x001ff40003800000 */
[C---:B-----5:R-:W-:Y:S01]  /*07d0*/  FMUL.FTZ R10, R4.reuse, -1.4426950216293334961 ;  /* 0xbfb8aa3b040a7820 */ /* 0x060fe20000410000 */
[C---:B------:R-:W-:Y:S01]  /*07e0*/  FSETP.GE.FTZ.AND P4, PT, R4.reuse, RZ, PT ;  /* 0x000000ff0400720b */ /* 0x040fe20003f96000 */
[----:B------:R-:W-:Y:S01]  /*07f0*/  FMUL.FTZ R28, R4, 1.4426950216293334961 ;  /* 0x3fb8aa3b041c7820 */ /* 0x000fe20000410000 */
[----:B------:R-:W-:Y:S01]  /*0800*/  ISETP.NE.U32.AND P3, PT, R19, R16, PT ;  /* 0x000000101300720c */ /* 0x000fe20003f65070 */
[----:B------:R-:W0:Y:S01]  /*0810*/  LDC R31, c[0x0][0x258] ;  /* 0x00009600ff1f7b82 */ /* 0x000e220000000800 */
[----:B------:R-:W-:Y:S01]  /*0820*/  ISETP.GT.U32.AND P5, PT, R14, -0x1, PT ;  /* 0xffffffff0e00780c */ /* 0x000fe20003fa4070 */
[----:B------:R-:W1:Y:S01]  /*0830*/  MUFU.EX2 R10, R10 ;  /* 0x0000000a000a7308 */ /* 0x000e620000000800 */
[----:B------:R-:W-:-:S04]  /*0840*/  ISETP.NE.AND.EX P3, PT, R20, R27, PT, P3 ;  /* 0x0000001b1400720c */ /* 0x000fc80003f65330 */
[----:B------:R-:W-:-:S04]  /*0850*/  ISETP.GT.AND.EX P3, PT, R15, -0x1, !P3, P5 ;  /* 0xffffffff0f00780c */ /* 0x000fc80005f64350 */
[----:B------:R-:W-:Y:S01]  /*0860*/  FSEL R33, R23, R24, P3 ;  /* 0x0000001817217208 */ /* 0x000fe20001800000 */
[----:B-1----:R-:W-:Y:S02]  /*0870*/  FADD.FTZ R26, R10, 1 ;  /* 0x3f8000000a1a7421 */ /* 0x002fe40000010000 */
[----:B------:R1:W2:Y:S01]  /*0880*/  @!P4 MUFU.EX2 R10, R28 ;  /* 0x0000001c000ac308 */ /* 0x0002a20000000800 */
[----:B0-----:R-:W-:-:S07]  /*0890*/  FSEL R31, R31, 1, P3 ;  /* 0x3f8000001f1f7808 */ /* 0x001fce0001800000 */
[----:B------:R0:W3:Y:S01]  /*08a0*/  MUFU.RCP R8, R26 ;  /* 0x0000001a00087308 */ /* 0x0000e20000001000 */
[----:B-1----:R-:W-:Y:S01]  /*08b0*/  FSEL R28, R22, UR17, P3 ;  /* 0x00000011161c7c08 */ /* 0x002fe20009800000 */
[----:B------:R-:W-:Y:S01]  /*08c0*/  FADD.FTZ R31, -R24, R31 ;  /* 0x0000001f181f7221 */ /* 0x000fe20000010100 */
[----:B--2---:R-:W-:Y:S01]  /*08d0*/  FADD.FTZ R29, R10, 1 ;  /* 0x3f8000000a1d7421 */ /* 0x004fe20000010000 */
[----:B0-----:R-:W-:-:S05]  /*08e0*/  FADD.FTZ R26, -R4, -RZ ;  /* 0x800000ff041a7221 */ /* 0x001fca0000010100 */
[----:B------:R-:W0:Y:S01]  /*08f0*/  MUFU.LG2 R29, R29 ;  /* 0x0000001d001d7308 */ /* 0x000e220000000c00 */
[----:B------:R-:W-:Y:S01]  /*0900*/  FSEL R26, R26, RZ, !P4 ;  /* 0x000000ff1a1a7208 */ /* 0x000fe20006000000 */
[----:B---3--:R-:W-:-:S04]  /*0910*/  FADD.FTZ R8, R8, -RZ ;  /* 0x800000ff08087221 */ /* 0x008fc80000010000 */
[C---:B------:R-:W-:Y:S01]  /*0920*/  FADD.FTZ R11, -R8.reuse, 1 ;  /* 0x3f800000080b7421 */ /* 0x040fe20000010100 */
[----:B------:R-:W-:-:S04]  /*0930*/  FADD.FTZ R33, -R8, R33 ;  /* 0x0000002108217221 */ /* 0x000fc80000010100 */
[----:B------:R-:W-:Y:S02]  /*0940*/  FSEL R30, R11, R8, P3 ;  /* 0x000000080b1e7208 */ /* 0x000fe40001800000 */
[----:B------:R-:W-:-:S04]  /*0950*/  FSEL R35, R8, R11, P3 ;  /* 0x0000000b08237208 */ /* 0x000fc80001800000 */
[----:B------:R-:W1:Y:S01]  /*0960*/  MUFU.LG2 R30, R30 ;  /* 0x0000001e001e7308 */ /* 0x000e620000000c00 */
[----:B0-----:R-:W-:Y:S01]  /*0970*/  FFMA.FTZ R11, R29, 0.69314718246459960938, R26 ;  /* 0x3f3172181d0b7823 */ /* 0x001fe2000001001a */
[----:B------:R-:W-:Y:S01]  /*0980*/  FSEL R29, R21, UR16, !P3 ;  /* 0x00000010151d7c08 */ /* 0x000fe2000d800000 */
[----:B------:R-:W-:Y:S02]  /*0990*/  FMUL.FTZ R28, R28, R35 ;  /* 0x000000231c1c7220 */ /* 0x000fe40000410000 */
[----:B------:R-:W-:-:S04]  /*09a0*/  FFMA.FTZ R11, R4, R31, R11 ;  /* 0x0000001f040b7223 */ /* 0x000fc8000001000b */
[----:B------:R-:W-:Y:S01]  /*09b0*/  FFMA.FTZ R28, R28, R11, -R33 ;  /* 0x0000000b1c1c7223 */ /* 0x000fe20000010821 */
[----:B-1----:R-:W-:-:S06]  /*09c0*/  FMUL.FTZ R10, R30, UR17 ;  /* 0x000000111e0a7c20 */ /* 0x002fcc0008410000 */
[----:B------:R-:W0:Y:S02]  /*09d0*/  MUFU.EX2 R10, R10 ;  /* 0x0000000a000a7308 */ /* 0x000e240000000800 */
[----:B0-----:R-:W-:-:S04]  /*09e0*/  FMUL.FTZ R29, R29, R10 ;  /* 0x0000000a1d1d7220 */ /* 0x001fc80000410000 */
[C---:B------:R-:W-:Y:S01]  /*09f0*/  FFMA.FTZ R18, R29.reuse, R11, R18 ;  /* 0x0000000b1d127223 */ /* 0x040fe20000010012 */
[----:B------:R-:W-:-:S07]  /*0a00*/  FMUL.FTZ R8, R29, R28 ;  /* 0x0000001c1d087220 */ /* 0x000fce0000410000 */
.L_x_45:
[----:B------:R-:W-:Y:S05]  /*0a10*/  BSYNC B2 ;  /* 0x0000000000027941 */ /* 0x000fea0003800000 */
.L_x_44:
[----:B------:R-:W-:Y:S04]  /*0a20*/  BSSY B2, `(.L_x_46) ;  /* 0x0000028000027945 */ /* 0x000fe80003800000 */
[----:B------:R-:W-:Y:S05]  /*0a30*/  @P0 BRA `(.L_x_47) ;  /* 0x0000000000980947 */ /* 0x000fea0003800000 */
[----:B-----5:R-:W-:Y:S01]  /*0a40*/  FMUL.FTZ R9, R5, -1.4426950216293334961 ;  /* 0xbfb8aa3b05097820 */ /* 0x020fe20000410000 */
[----:B------:R-:W-:Y:S01]  /*0a50*/  IADD3 R11, P3, R19, 0x1, RZ ;  /* 0x00000001130b7810 */ /* 0x000fe20007f7e0ff */
[----:B------:R-:W0:Y:S01]  /*0a60*/  LDC R30, c[0x0][0x258] ;  /* 0x00009600ff1e7b82 */ /* 0x000e220000000800 */
[----:B------:R-:W-:Y:S02]  /*0a70*/  FSETP.GE.FTZ.AND P4, PT, R5, RZ, PT ;  /* 0x000000ff0500720b */ /* 0x000fe40003f96000 */
[----:B------:R-:W-:Y:S01]  /*0a80*/  ISETP.NE.U32.AND P0, PT, R11, R16, PT ;  /* 0x000000100b00720c */ /* 0x000fe20003f05070 */
[----:B------:R-:W1:Y:S01]  /*0a90*/  MUFU.EX2 R9, R9 ;  /* 0x0000000900097308 */ /* 0x000e620000000800 */
[----:B------:R-:W-:Y:S01]  /*0aa0*/  IMAD.X R26, RZ, RZ, R20, P3 ;  /* 0x000000ffff1a7224 */ /* 0x000fe200018e0614 */
[----:B------:R-:W-:Y:S01]  /*0ab0*/  ISETP.GT.U32.AND P3, PT, R14, -0x1, PT ;  /* 0xffffffff0e00780c */ /* 0x000fe20003f64070 */
[----:B------:R-:W-:-:S03]  /*0ac0*/  FMUL.FTZ R11, R5, 1.4426950216293334961 ;  /* 0x3fb8aa3b050b7820 */ /* 0x000fc60000410000 */
[----:B------:R-:W-:-:S04]  /*0ad0*/  ISETP.NE.AND.EX P0, PT, R26, R27, PT, P0 ;  /* 0x0000001b1a00720c */ /* 0x000fc80003f05300 */
[----:B------:R-:W-:-:S04]  /*0ae0*/  ISETP.GT.AND.EX P0, PT, R15, -0x1, !P0, P3 ;  /* 0xffffffff0f00780c */ /* 0x000fc80004704330 */
[----:B------:R-:W-:Y:S01]  /*0af0*/  FSEL R33, R23, R24, P0 ;  /* 0x0000001817217208 */ /* 0x000fe20000000000 */
[----:B-1----:R-:W-:Y:S02]  /*0b00*/  FADD.FTZ R10, R9, 1 ;  /* 0x3f800000090a7421 */ /* 0x002fe40000010000 */
[----:B------:R0:W1:Y:S08]  /*0b10*/  @!P4 MUFU.EX2 R9, R11 ;  /* 0x0000000b0009c308 */ /* 0x0000700000000800 */
[----:B------:R2:W3:Y:S01]  /*0b20*/  MUFU.RCP R4, R10 ;  /* 0x0000000a00047308 */ /* 0x0004e20000001000 */
[----:B0-----:R-:W-:-:S02]  /*0b30*/  FSEL R11, R30, 1, P0 ;  /* 0x3f8000001e0b7808 */ /* 0x001fc40000000000 */
[----:B------:R-:W-:-:S03]  /*0b40*/  FSEL R30, R22, UR17, P0 ;  /* 0x00000011161e7c08 */ /* 0x000fc60008000000 */
[----:B------:R-:W-:Y:S01]  /*0b50*/  FADD.FTZ R11, -R24, R11 ;  /* 0x0000000b180b7221 */ /* 0x000fe20000010100 */
[----:B-1----:R-:W-:Y:S01]  /*0b60*/  FADD.FTZ R26, R9, 1 ;  /* 0x3f800000091a7421 */ /* 0x002fe20000010000 */
[----:B--2---:R-:W-:-:S03]  /*0b70*/  FADD.FTZ R10, -R5, -RZ ;  /* 0x800000ff050a7221 */ /* 0x004fc60000010100 */
[----:B------:R-:W0:Y:S02]  /*0b80*/  MUFU.LG2 R29, R26 ;  /* 0x0000001a001d7308 */ /* 0x000e240000000c00 */
[----:B------:R-:W-:Y:S01]  /*0b90*/  FSEL R10, R10, RZ, !P4 ;  /* 0x000000ff0a0a7208 */ /* 0x000fe20006000000 */
[----:B---3--:R-:W-:-:S04]  /*0ba0*/  FADD.FTZ R4, R4, -RZ ;  /* 0x800000ff04047221 */ /* 0x008fc80000010000 */
[C---:B------:R-:W-:Y:S01]  /*0bb0*/  FADD.FTZ R31, -R4.reuse, 1 ;  /* 0x3f800000041f7421 */ /* 0x040fe20000010100 */
[----:B------:R-:W-:-:S04]  /*0bc0*/  FADD.FTZ R33, -R4, R33 ;  /* 0x0000002104217221 */ /* 0x000fc80000010100 */
[----:B------:R-:W-:Y:S02]  /*0bd0*/  FSEL R28, R31, R4, P0 ;  /* 0x000000041f1c7208 */ /* 0x000fe40000000000 */
[----:B------:R-:W-:Y:S01]  /*0be0*/  FSEL R31, R4, R31, P0 ;  /* 0x0000001f041f7208 */ /* 0x000fe20000000000 */
[----:B0-----:R-:W-:Y:S01]  /*0bf0*/  FFMA.FTZ R10, R29, 0.69314718246459960938, R10 ;  /* 0x3f3172181d0a7823 */ /* 0x001fe2000001000a */
[----:B------:R-:W-:Y:S02]  /*0c00*/  FSEL R4, R21, UR16, !P0 ;  /* 0x0000001015047c08 */ /* 0x000fe4000c000000 */
[----:B------:R-:W0:Y:S01]  /*0c10*/  MUFU.LG2 R28, R28 ;  /* 0x0000001c001c7308 */ /* 0x000e220000000c00 */
[----:B------:R-:W-:Y:S01]  /*0c20*/  FMUL.FTZ R30, R30, R31 ;  /* 0x0000001f1e1e7220 */ /* 0x000fe20000410000 */
[----:B------:R-:W-:-:S04]  /*0c30*/  FFMA.FTZ R10, R5, R11, R10 ;  /* 0x0000000b050a7223 */ /* 0x000fc8000001000a */
[----:B------:R-:W-:Y:S01]  /*0c40*/  FFMA.FTZ R30, R30, R10, -R33 ;  /* 0x0000000a1e1e7223 */ /* 0x000fe20000010821 */
[----:B0-----:R-:W-:-:S06]  /*0c50*/  FMUL.FTZ R9, R28, UR17 ;  /* 0x000000111c097c20 */ /* 0x001fcc0008410000 */
[----:B------:R-:W0:Y:S02]  /*0c60*/  MUFU.EX2 R9, R9 ;  /* 0x0000000900097308 */ /* 0x000e240000000800 */
[----:B0-----:R-:W-:-:S04]  /*0c70*/  FMUL.FTZ R9, R4, R9 ;  /* 0x0000000904097220 */ /* 0x001fc80000410000 */
[C---:B------:R-:W-:Y:S01]  /*0c80*/  FFMA.FTZ R18, R9.reuse, R10, R18 ;  /* 0x0000000a09127223 */ /* 0x040fe20000010012 */
[----:B------:R-:W-:-:S07]  /*0c90*/  FMUL.FTZ R9, R9, R30 ;  /* 0x0000001e09097220 */ /* 0x000fce0000410000 */
.L_x_47:
[----:B------:R-:W-:Y:S05]  /*0ca0*/  BSYNC B2 ;  /* 0x0000000000027941 */ /* 0x000fea0003800000 */
.L_x_46:
[----:B------:R-:W-:Y:S01]  /*0cb0*/  BSSY B2, `(.L_x_48) ;  /* 0x0000029000027945 */ /* 0x000fe20003800000 */
[----:B------:R-:W-:-:S03]  /*0cc0*/  CS2R R10, SRZ ;  /* 0x00000000000a7805 */ /* 0x000fc6000001ff00 */
[----:B------:R-:W-:Y:S05]  /*0cd0*/  @P1 BRA `(.L_x_49) ;  /* 0x0000000000981947 */ /* 0x000fea0003800000 */
[C---:B-----5:R-:W-:Y:S01]  /*0ce0*/  FMUL.FTZ R5, R6.reuse, -1.4426950216293334961 ;  /* 0xbfb8aa3b06057820 */ /* 0x060fe20000410000 */
[----:B------:R-:W-:Y:S01]  /*0cf0*/  IADD3 R29, P1, R19, 0x2, RZ ;  /* 0x00000002131d7810 */ /* 0x000fe20007f3e0ff */
[----:B------:R-:W0:Y:S01]  /*0d00*/  LDC R33, c[0x0][0x258] ;  /* 0x00009600ff217b82 */ /* 0x000e220000000800 */
[----:B------:R-:W-:Y:S02]  /*0d10*/  FSETP.GE.FTZ.AND P3, PT, R6, RZ, PT ;  /* 0x000000ff0600720b */ /* 0x000fe40003f76000 */
[----:B------:R-:W-:Y:S01]  /*0d20*/  ISETP.NE.U32.AND P0, PT, R29, R16, PT ;  /* 0x000000101d00720c */ /* 0x000fe20003f05070 */
[----:B------:R-:W1:Y:S01]  /*0d30*/  MUFU.EX2 R5, R5 ;  /* 0x0000000500057308 */ /* 0x000e620000000800 */
[----:B------:R-:W-:Y:S02]  /*0d40*/  IADD3.X R26, RZ, R20, RZ, P1, !PT ;  /* 0x00000014ff1a7210 */ /* 0x000fe40000ffe4ff */
[----:B------:R-:W-:Y:S02]  /*0d50*/  ISETP.GT.U32.AND P1, PT, R14, -0x1, PT ;  /* 0xffffffff0e00780c */ /* 0x000fe40003f24070 */
[----:B------:R-:W-:Y:S01]  /*0d60*/  ISETP.NE.AND.EX P0, PT, R26, R27, PT, P0 ;  /* 0x0000001b1a00720c */ /* 0x000fe20003f05300 */
[----:B------:R-:W-:-:S03]  /*0d70*/  FMUL.FTZ R26, R6, 1.4426950216293334961 ;  /* 0x3fb8aa3b061a7820 */ /* 0x000fc60000410000 */
[----:B------:R-:W-:-:S04]  /*0d80*/  ISETP.GT.AND.EX P0, PT, R15, -0x1, !P0, P1 ;  /* 0xffffffff0f00780c */ /* 0x000fc80004704310 */
[----:B------:R-:W-:Y:S01]  /*0d90*/  FSEL R35, R23, R24, P0 ;  /* 0x0000001817237208 */ /* 0x000fe20000000000 */
[----:B-1----:R-:W-:Y:S02]  /*0da0*/  FADD.FTZ R10, R5, 1 ;  /* 0x3f800000050a7421 */ /* 0x002fe40000010000 */
[----:B------:R1:W2:Y:S01]  /*0db0*/  @!P3 MUFU.EX2 R5, R26 ;  /* 0x0000001a0005b308 */ /* 0x0002a20000000800 */
[----:B0-----:R-:W-:-:S05]  /*0dc0*/  FSEL R33, R33, 1, P0 ;  /* 0x3f80000021217808 */ /* 0x001fca0000000000 */
[----:B------:R-:W-:Y:S02]  /*0dd0*/  FADD.FTZ R33, -R24, R33 ;  /* 0x0000002118217221 */ /* 0x000fe40000010100 */
[----:B------:R0:W3:Y:S01]  /*0de0*/  MUFU.RCP R4, R10 ;  /* 0x0000000a00047308 */ /* 0x0000e20000001000 */
[----:B-1----:R-:W-:Y:S01]  /*0df0*/  FSEL R26, R22, UR17, P0 ;  /* 0x00000011161a7c08 */ /* 0x002fe20008000000 */
        /* <DEDUP_REMOVED lines=20> */
.L_x_49:
[----:B------:R-:W-:Y:S05]  /*0f40*/  BSYNC B2 ;  /* 0x0000000000027941 */ /* 0x000fea0003800000 */
.L_x_48:
[----:B------:R-:W-:Y:S04]  /*0f50*/  BSSY B2, `(.L_x_50) ;  /* 0x0000028000027945 */ /* 0x000fe80003800000 */
[----:B------:R-:W-:Y:S05]  /*0f60*/  @P2 BRA `(.L_x_51) ;  /* 0x0000000000982947 */ /* 0x000fea0003800000 */
[----:B-----5:R-:W-:Y:S01]  /*0f70*/  FMUL.FTZ R5, R7, -1.4426950216293334961 ;  /* 0xbfb8aa3b07057820 */ /* 0x020fe20000410000 */
[----:B------:R-:W-:Y:S02]  /*0f80*/  IADD3 R17, P1, R19, 0x3, RZ ;  /* 0x0000000313117810 */ /* 0x000fe40007f3e0ff */
[----:B------:R-:W-:Y:S02]  /*0f90*/  FSETP.GE.FTZ.AND P2, PT, R7, RZ, PT ;  /* 0x000000ff0700720b */ /* 0x000fe40003f56000 */
[----:B------:R-:W-:Y:S01]  /*0fa0*/  ISETP.NE.U32.AND P0, PT, R17, R16, PT ;  /* 0x000000101100720c */ /* 0x000fe20003f05070 */
[----:B------:R-:W0:Y:S01]  /*0fb0*/  MUFU.EX2 R5, R5 ;  /* 0x0000000500057308 */ /* 0x000e220000000800 */
[----:B------:R-:W-:Y:S01]  /*0fc0*/  IMAD.X R6, RZ, RZ, R20, P1 ;  /* 0x000000ffff067224 */ /* 0x000fe200008e0614 */
[----:B------:R-:W-:Y:S01]  /*0fd0*/  ISETP.GT.U32.AND P1, PT, R14, -0x1, PT ;  /* 0xffffffff0e00780c */ /* 0x000fe20003f24070 */
[----:B------:R-:W1:Y:S03]  /*0fe0*/  LDC R17, c[0x0][0x258] ;  /* 0x00009600ff117b82 */ /* 0x000e660000000800 */
[----:B------:R-:W-:Y:S01]  /*0ff0*/  ISETP.NE.AND.EX P0, PT, R6, R27, PT, P0 ;  /* 0x0000001b0600720c */ /* 0x000fe20003f05300 */
[----:B------:R-:W-:-:S03]  /*1000*/  FMUL.FTZ R6, R7, 1.4426950216293334961 ;  /* 0x3fb8aa3b07067820 */ /* 0x000fc60000410000 */
[----:B------:R-:W-:-:S04]  /*1010*/  ISETP.GT.AND.EX P0, PT, R15, -0x1, !P0, P1 ;  /* 0xffffffff0f00780c */ /* 0x000fc80004704310 */
[----:B------:R-:W-:Y:S01]  /*1020*/  FSEL R27, R23, R24, P0 ;  /* 0x00000018171b7208 */ /* 0x000fe20000000000 */
[----:B0-----:R-:W-:Y:S02]  /*1030*/  FADD.FTZ R11, R5, 1 ;  /* 0x3f800000050b7421 */ /* 0x001fe40000010000 */
[----:B------:R0:W2:Y:S08]  /*1040*/  @!P2 MUFU.EX2 R5, R6 ;  /* 0x000000060005a308 */ /* 0x0000b00000000800 */
[----:B------:R2:W3:Y:S01]  /*1050*/  MUFU.RCP R4, R11 ;  /* 0x0000000b00047308 */ /* 0x0004e20000001000 */
[----:B-1----:R-:W-:-:S02]  /*1060*/  FSEL R17, R17, 1, P0 ;  /* 0x3f80000011117808 */ /* 0x002fc40000000000 */
[----:B0-----:R-:W-:-:S03]  /*1070*/  FSEL R6, R22, UR17, P0 ;  /* 0x0000001116067c08 */ /* 0x001fc60008000000 */
[----:B------:R-:W-:Y:S01]  /*1080*/  FADD.FTZ R17, -R24, R17 ;  /* 0x0000001118117221 */ /* 0x000fe20000010100 */
[----:B--2---:R-:W-:Y:S01]  /*1090*/  FADD.FTZ R11, R5, 1 ;  /* 0x3f800000050b7421 */ /* 0x004fe20000010000 */
[----:B------:R-:W-:-:S03]  /*10a0*/  FADD.FTZ R5, -R7, -RZ ;  /* 0x800000ff07057221 */ /* 0x000fc60000010100 */
        /* <DEDUP_REMOVED lines=13> */
[----:B0-----:R-:W-:-:S04]  /*1180*/  FMUL.FTZ R26, R16, UR17 ;  /* 0x00000011101a7c20 */ /* 0x001fc80008410000 */
[----:B------:R-:W0:Y:S02]  /*1190*/  MUFU.EX2 R29, R26 ;  /* 0x0000001a001d7308 */ /* 0x000e240000000800 */
[----:B0-----:R-:W-:-:S04]  /*11a0*/  FMUL.FTZ R29, R4, R29 ;  /* 0x0000001d041d7220 */ /* 0x001fc80000410000 */
[C---:B------:R-:W-:Y:S01]  /*11b0*/  FFMA.FTZ R18, R29.reuse, R14, R18 ;  /* 0x0000000e1d127223 */ /* 0x040fe20000010012 */
[----:B------:R-:W-:-:S07]  /*11c0*/  FMUL.FTZ R11, R29, R6 ;  /* 0x000000061d0b7220 */ /* 0x000fce0000410000 */
.L_x_51:
[----:B------:R-:W-:Y:S05]  /*11d0*/  BSYNC B2 ;  /* 0x0000000000027941 */ /* 0x000fea0003800000 */
.L_x_50:
[----:B------:R0:W-:Y:S01]  /*11e0*/  STG.E.128 desc[UR14][R2.64], R8 ;  /* 0x0000000802007986 */ /* 0x0001e2000c101d0e */
[----:B------:R-:W-:Y:S05]  /*11f0*/  BRA `(.L_x_52) ;  /* 0x0000000000047947 */ /* 0x000fea0003800000 */
.L_x_43:
[----:B------:R1:W-:Y:S02]  /*1200*/  STG.E.128 desc[UR14][R2.64], RZ ;  /* 0x000000ff02007986 */ /* 0x0003e4000c101d0e */
.L_x_52:
[----:B------:R-:W-:Y:S05]  /*1210*/  BSYNC B1 ;  /* 0x0000000000017941 */ /* 0x000fea0003800000 */
.L_x_42:
[C---:B------:R-:W-:Y:S01]  /*1220*/  IADD3 R19, P0, R25.reuse, R19, RZ ;  /* 0x0000001319137210 */ /* 0x040fe20007f1e0ff */
[----:B------:R-:W-:-:S04]  /*1230*/  IMAD.WIDE.U32 R12, R25, 0x4, R12 ;  /* 0x00000004190c7825 */ /* 0x000fc800078e000c */
[----:B------:R-:W-:Y:S01]  /*1240*/  IMAD.X R20, RZ, RZ, R20, P0 ;  /* 0x000000ffff147224 */ /* 0x000fe200000e0614 */
[----:B------:R-:W-:Y:S01]  /*1250*/  ISETP.GE.U32.AND P0, PT, R19, UR4, PT ;  /* 0x0000000413007c0c */ /* 0x000fe2000bf06070 */
[----:B01----:R-:W-:-:S03]  /*1260*/  IMAD.WIDE.U32 R2, R25, 0x4, R2 ;  /* 0x0000000419027825 */ /* 0x003fc600078e0002 */
[----:B------:R-:W-:-:S13]  /*1270*/  ISETP.GE.AND.EX P0, PT, R20, UR9, PT, P0 ;  /* 0x0000000914007c0c */ /* 0x000fda000bf06300 */
[----:B------:R-:W-:Y:S05]  /*1280*/  @!P0 BRA `(.L_x_53) ;  /* 0xfffffff000288947 */ /* 0x000fea000383ffff */
.L_x_38:
[----:B------:R-:W-:Y:S05]  /*1290*/  BSYNC B0 ;  /* 0x0000000000007941 */ /* 0x000fea0003800000 */
.L_x_37:
[----:B-----5:R-:W0:Y:S01]  /*12a0*/  S2R R5, SR_TID.X ;  /* 0x0000000000057919 */ /* 0x020e220000002100 */
[----:B------:R-:W1:Y:S01]  /*12b0*/  S2UR UR6, SR_CgaCtaId ;  /* 0x00000000000679c3 */ /* 0x000e620000008800 */
[----:B------:R-:W-:Y:S01]  /*12c0*/  USHF.R.U32.HI UR4, URZ, 0x1, UR8 ;  /* 0x000000013f047899 */ /* 0x000fe20008011608 */
[----:B------:R-:W-:-:S05]  /*12d0*/  UMOV UR5, 0x400 ;  /* 0x0000040000057882 */ /* 0x000fca0000000000 */
[----:B------:R-:W-:Y:S01]  /*12e0*/  ISETP.NE.AND P0, PT, RZ, UR4, PT ;  /* 0x00000004ff007c0c */ /* 0x000fe2000bf05270 */
[----:B-1----:R-:W-:-:S06]  /*12f0*/  ULEA UR5, UR6, UR5, 0x18 ;  /* 0x0000000506057291 */ /* 0x002fcc000f8ec03f */
[C---:B0-----:R-:W-:Y:S02]  /*1300*/  LEA R7, R5.reuse, UR5, 0x2 ;  /* 0x0000000505077c11 */ /* 0x041fe4000f8e10ff */
[----:B------:R-:W-:-:S03]  /*1310*/  ISETP.NE.AND P1, PT, R5, RZ, PT ;  /* 0x000000ff0500720c */ /* 0x000fc60003f25270 */
[----:B------:R0:W-:Y:S01]  /*1320*/  STS [R7], R18 ;  /* 0x0000001207007388 */ /* 0x0001e20000000800 */
[----:B------:R-:W-:Y:S06]  /*1330*/  BAR.SYNC.DEFER_BLOCKING 0x0 ;  /* 0x0000000000007b1d */ /* 0x000fec0000010000 */
[----:B------:R-:W-:Y:S05]  /*1340*/  @!P0 BRA `(.L_x_54) ;  /* 0x00000000002c8947 */ /* 0x000fea0003800000 */
[----:B------:R-:W-:-:S07]  /*1350*/  MOV R2, UR4 ;  /* 0x0000000400027c02 */ /* 0x000fce0008000f00 */
.L_x_55:
[----:B------:R-:W-:-:S13]  /*1360*/  ISETP.GE.U32.AND P0, PT, R5, R2, PT ;  /* 0x000000020500720c */ /* 0x000fda0003f06070 */
[----:B------:R-:W-:Y:S01]  /*1370*/  @!P0 IMAD R3, R2, 0x4, R7 ;  /* 0x0000000402038824 */ /* 0x000fe200078e0207 */
[----:B------:R-:W-:Y:S01]  /*1380*/  @!P0 LDS R4, [R7] ;  /* 0x0000000007048984 */ /* 0x000fe20000000800 */
[----:B------:R-:W-:-:S04]  /*1390*/  SHF.R.U32.HI R2, RZ, 0x1, R2 ;  /* 0x00000001ff027819 */ /* 0x000fc80000011602 */
[----:B------:R-:W1:Y:S02]  /*13a0*/  @!P0 LDS R3, [R3] ;  /* 0x0000000003038984 */ /* 0x000e640000000800 */
[----:B-1----:R-:W-:-:S05]  /*13b0*/  @!P0 FADD.FTZ R4, R4, R3 ;  /* 0x0000000304048221 */ /* 0x002fca0000010000 */
[----:B------:R1:W-:Y:S01]  /*13c0*/  @!P0 STS [R7], R4 ;  /* 0x0000000407008388 */ /* 0x0003e20000000800 */
[----:B------:R-:W-:Y:S01]  /*13d0*/  BAR.SYNC.DEFER_BLOCKING 0x0 ;  /* 0x0000000000007b1d */ /* 0x000fe20000010000 */
[----:B------:R-:W-:-:S13]  /*13e0*/  ISETP.NE.AND P0, PT, R2, RZ, PT ;  /* 0x000000ff0200720c */ /* 0x000fda0003f05270 */
[----:B-1----:R-:W-:Y:S05]  /*13f0*/  @P0 BRA `(.L_x_55) ;  /* 0xfffffffc00d80947 */ /* 0x002fea000383ffff */
.L_x_54:
[----:B------:R-:W-:Y:S05]  /*1400*/  @P1 EXIT ;  /* 0x000000000000194d */ /* 0x000fea0003800000 */
[----:B------:R-:W1:Y:S01]  /*1410*/  S2UR UR5, SR_CgaCtaId ;  /* 0x00000000000579c3 */ /* 0x000e620000008800 */
[----:B------:R-:W-:Y:S01]  /*1420*/  UMOV UR4, 0x400 ;  /* 0x0000040000047882 */ /* 0x000fe20000000000 */
[----:B------:R-:W2:Y:S06]  /*1430*/  MUFU.RCP R5, R0 ;  /* 0x0000000000057308 */ /* 0x000eac0000001000 */
[----:B------:R-:W3:Y:S01]  /*1440*/  LDC.64 R2, c[0x0][0x210] ;  /* 0x00008400ff027b82 */ /* 0x000ee20000000a00 */
[----:B-1----:R-:W-:-:S09]  /*1450*/  ULEA UR4, UR5, UR4, 0x18 ;  /* 0x0000000405047291 */ /* 0x002fd2000f8ec03f */
[----:B------:R-:W2:Y:S02]  /*1460*/  LDS R4, [UR4] ;  /* 0x00000004ff047984 */ /* 0x000ea40008000800 */
[----:B--2---:R-:W-:-:S05]  /*1470*/  FMUL.FTZ R5, R4, R5 ;  /* 0x0000000504057220 */ /* 0x004fca0000410000 */
[----:B---3--:R-:W-:Y:S01]  /*1480*/  REDG.E.ADD.F32.FTZ.RN.STRONG.GPU desc[UR14][R2.64], R5 ;  /* 0x00000005020079a6 */ /* 0x008fe2000c10f38e */
[----:B------:R-:W-:Y:S05]  /*1490*/  EXIT ;  /* 0x000000000000794d */ /* 0x000fea0003800000 */
        .weak           $__internal_2_$__cuda_sm20_div_s64
        .type           $__internal_2_$__cuda_sm20_div_s64,@function
        .size           $__internal_2_$__cuda_sm20_div_s64,(.L_x_215 - $__internal_2_$__cuda_sm20_div_s64)
$__internal_2_$__cuda_sm20_div_s64:
        /* <DEDUP_REMOVED lines=9> */
[----:B0-----:R-:W-:-:S06]  /*1530*/  IADD3 R4, R7, 0x1ffffffe, RZ ;  /* 0x1ffffffe07047810 */ /* 0x001fcc0007ffe0ff */
        /* <DEDUP_REMOVED lines=17> */
[----:B------:R-:W-:-:S03]  /*1650*/  IADD3 R5, P0, RZ, -R4, RZ ;  /* 0x80000004ff057210 */ /* 0x000fc60007f1e0ff */
[----:B------:R-:W-:Y:S02]  /*1660*/  IMAD R4, R11, UR6, R8 ;  /* 0x000000060b047c24 */ /* 0x000fe4000f8e0208 */
[----:B------:R-:W-:-:S03]  /*1670*/  IMAD.HI.U32 R8, R9, R5, RZ ;  /* 0x0000000509087227 */ /* 0x000fc600078e00ff */
[----:B------:R-:W-:Y:S02]  /*1680*/  IADD3.X R10, RZ, ~R4, RZ, P0, !PT ;  /* 0x80000004ff0a7210 */ /* 0x000fe400007fe4ff */
[----:B------:R-:W-:-:S03]  /*1690*/  IADD3 R4, P4, RZ, -R19, RZ ;  /* 0x80000013ff047210 */ /* 0x000fc60007f9e0ff */
[----:B------:R-:W-:Y:S01]  /*16a0*/  IMAD.WIDE.U32 R8, P0, R9, R10, R8 ;  /* 0x0000000a09087225 */ /* 0x000fe20007800008 */
[----:B------:R-:W-:-:S03]  /*16b0*/  SEL R7, R4, R19, !P3 ;  /* 0x0000001304077207 */ /* 0x000fc60005800000 */
[----:B------:R-:W-:-:S04]  /*16c0*/  IMAD.HI.U32 R8, P1, R11, R5, R8 ;  /* 0x000000050b087227 */ /* 0x000fc80007820008 */
[CC--:B------:R-:W-:Y:S02]  /*16d0*/  IMAD R5, R11.reuse, R10.reuse, RZ ;  /* 0x0000000a0b057224 */ /* 0x0c0fe400078e02ff */
[----:B------:R-:W-:-:S03]  /*16e0*/  IMAD.HI.U32 R10, R11, R10, RZ ;  /* 0x0000000a0b0a7227 */ /* 0x000fc600078e00ff */
[----:B------:R-:W-:Y:S01]  /*16f0*/  IADD3 R8, P2, R5, R8, RZ ;  /* 0x0000000805087210 */ /* 0x000fe20007f5e0ff */
[----:B------:R-:W-:Y:S01]  /*1700*/  IMAD.X R5, RZ, RZ, ~R20, P4 ;  /* 0x000000ffff057224 */ /* 0x000fe200020e0e14 */
[----:B------:R-:W-:-:S03]  /*1710*/  IADD3.X R11, R10, R11, RZ, P0, !PT ;  /* 0x0000000b0a0b7210 */ /* 0x000fc600007fe4ff */
[C---:B------:R-:W-:Y:S01]  /*1720*/  IMAD.HI.U32 R4, R8.reuse, R7, RZ ;  /* 0x0000000708047227 */ /* 0x040fe200078e00ff */
[----:B------:R-:W-:Y:S02]  /*1730*/  SEL R14, R5, R20, !P3 ;  /* 0x00000014050e7207 */ /* 0x000fe40005800000 */
[----:B------:R-:W-:Y:S01]  /*1740*/  IADD3.X R11, RZ, RZ, R11, P2, P1 ;  /* 0x000000ffff0b7210 */ /* 0x000fe200017e240b */
[----:B------:R-:W-:Y:S02]  /*1750*/  IMAD.MOV.U32 R5, RZ, RZ, RZ ;  /* 0x000000ffff057224 */ /* 0x000fe400078e00ff */
[----:B------:R-:W-:-:S04]  /*1760*/  IMAD.WIDE.U32 R4, R8, R14, R4 ;  /* 0x0000000e08047225 */ /* 0x000fc800078e0004 */
[C---:B------:R-:W-:Y:S02]  /*1770*/  IMAD R9, R11.reuse, R14, RZ ;  /* 0x0000000e0b097224 */ /* 0x040fe400078e02ff */
[----:B------:R-:W-:-:S04]  /*1780*/  IMAD.HI.U32 R4, P0, R11, R7, R4 ;  /* 0x000000070b047227 */ /* 0x000fc80007800004 */
[----:B------:R-:W-:Y:S01]  /*1790*/  IMAD.HI.U32 R8, R11, R14, RZ ;  /* 0x0000000e0b087227 */ /* 0x000fe200078e00ff */
[----:B------:R-:W-:-:S04]  /*17a0*/  IADD3 R9, P1, R9, R4, RZ ;  /* 0x0000000409097210 */ /* 0x000fc80007f3e0ff */
[----:B------:R-:W-:Y:S01]  /*17b0*/  IADD3.X R8, R8, RZ, RZ, P0, !PT ;  /* 0x000000ff08087210 */ /* 0x000fe200007fe4ff */
[----:B------:R-:W-:-:S04]  /*17c0*/  IMAD.WIDE.U32 R4, R9, UR6, RZ ;  /* 0x0000000609047c25 */ /* 0x000fc8000f8e00ff */
[----:B------:R-:W-:Y:S01]  /*17d0*/  IMAD.X R8, RZ, RZ, R8, P1 ;  /* 0x000000ffff087224 */ /* 0x000fe200008e0608 */
[----:B------:R-:W-:Y:S01]  /*17e0*/  IADD3 R7, P1, -R4, R7, RZ ;  /* 0x0000000704077210 */ /* 0x000fe20007f3e1ff */
[C---:B------:R-:W-:Y:S01]  /*17f0*/  IMAD R5, R9.reuse, UR7, R5 ;  /* 0x0000000709057c24 */ /* 0x040fe2000f8e0205 */
[----:B------:R-:W-:Y:S02]  /*1800*/  IADD3 R4, P2, R9, 0x1, RZ ;  /* 0x0000000109047810 */ /* 0x000fe40007f5e0ff */
[----:B------:R-:W-:Y:S01]  /*1810*/  ISETP.GE.U32.AND P0, PT, R7, UR6, PT ;  /* 0x0000000607007c0c */ /* 0x000fe2000bf06070 */
[----:B------:R-:W-:-:S05]  /*1820*/  IMAD R5, R8, UR6, R5 ;  /* 0x0000000608057c24 */ /* 0x000fca000f8e0205 */
[----:B------:R-:W-:Y:S02]  /*1830*/  IADD3.X R14, ~R5, R14, RZ, P1, !PT ;  /* 0x0000000e050e7210 */ /* 0x000fe40000ffe5ff */
[----:B------:R-:W-:Y:S02]  /*1840*/  IADD3 R10, P1, R7, -UR6, RZ ;  /* 0x80000006070a7c10 */ /* 0x000fe4000ff3e0ff */
[C---:B------:R-:W-:Y:S02]  /*1850*/  ISETP.GE.U32.AND.EX P0, PT, R14.reuse, UR7, PT, P0 ;  /* 0x000000070e007c0c */ /* 0x040fe4000bf06100 */
[----:B------:R-:W-:Y:S02]  /*1860*/  IADD3.X R11, R14, ~UR7, RZ, P1, !PT ;  /* 0x800000070e0b7c10 */ /* 0x000fe40008ffe4ff */
[----:B------:R-:W-:Y:S01]  /*1870*/  SEL R10, R10, R7, P0 ;  /* 0x000000070a0a7207 */ /* 0x000fe20000000000 */
[----:B------:R-:W-:Y:S01]  /*1880*/  IMAD.X R7, RZ, RZ, R8, P2 ;  /* 0x000000ffff077224 */ /* 0x000fe200010e0608 */
[----:B------:R-:W-:-:S02]  /*1890*/  SEL R11, R11, R14, P0 ;  /* 0x0000000e0b0b7207 */ /* 0x000fc40000000000 */
[----:B------:R-:W-:Y:S02]  /*18a0*/  SEL R5, R4, R9, P0 ;  /* 0x0000000904057207 */ /* 0x000fe40000000000 */
[----:B------:R-:W-:Y:S02]  /*18b0*/  ISETP.GE.U32.AND P1, PT, R10, UR6, PT ;  /* 0x000000060a007c0c */ /* 0x000fe4000bf26070 */
[----:B------:R-:W-:Y:S02]  /*18c0*/  SEL R8, R7, R8, P0 ;  /* 0x0000000807087207 */ /* 0x000fe40000000000 */
[----:B------:R-:W-:Y:S02]  /*18d0*/  IADD3 R4, P2, R5, 0x1, RZ ;  /* 0x0000000105047810 */ /* 0x000fe40007f5e0ff */
[----:B------:R-:W-:Y:S02]  /*18e0*/  ISETP.GE.U32.AND.EX P0, PT, R11, UR7, PT, P1 ;  /* 0x000000070b007c0c */ /* 0x000fe4000bf06110 */
[----:B------:R-:W-:-:S02]  /*18f0*/  IADD3.X R9, RZ, R8, RZ, P2, !PT ;  /* 0x00000008ff097210 */ /* 0x000fc400017fe4ff */
[----:B------:R-:W-:Y:S02]  /*1900*/  SEL R4, R4, R5, P0 ;  /* 0x0000000504047207 */ /* 0x000fe40000000000 */
[----:B------:R-:W-:Y:S02]  /*1910*/  SEL R9, R9, R8, P0 ;  /* 0x0000000809097207 */ /* 0x000fe40000000000 */
[----:B------:R-:W-:Y:S02]  /*1920*/  IADD3 R5, P2, RZ, -R4, RZ ;  /* 0x80000004ff057210 */ /* 0x000fe40007f5e0ff */
[----:B------:R-:W-:Y:S02]  /*1930*/  LOP3.LUT R7, R20, UR11, RZ, 0x3c, !PT ;  /* 0x0000000b14077c12 */ /* 0x000fe4000f8e3cff */
[----:B------:R-:W-:Y:S01]  /*1940*/  ISETP.NE.U32.AND P0, PT, RZ, UR10, PT ;  /* 0x0000000aff007c0c */ /* 0x000fe2000bf05070 */
[----:B------:R-:W-:Y:S01]  /*1950*/  IMAD.X R8, RZ, RZ, ~R9, P2 ;  /* 0x000000ffff087224 */ /* 0x000fe200010e0e09 */
[----:B------:R-:W-:Y:S01]  /*1960*/  ISETP.GE.AND P1, PT, R7, RZ, PT ;  /* 0x000000ff0700720c */ /* 0x000fe20003f26270 */
[----:B------:R-:W-:Y:S01]  /*1970*/  HFMA2.MMA R7, -RZ, RZ, 0, 0 ;  /* 0x00000000ff077435 */ /* 0x000fe200000001ff */
[----:B------:R-:W-:-:S02]  /*1980*/  ISETP.NE.AND.EX P0, PT, RZ, UR11, PT, P0 ;  /* 0x0000000bff007c0c */ /* 0x000fc4000bf05300 */
[----:B------:R-:W-:Y:S02]  /*1990*/  SEL R4, R5, R4, !P1 ;  /* 0x0000000405047207 */ /* 0x000fe40004800000 */
[----:B------:R-:W-:Y:S02]  /*19a0*/  SEL R9, R8, R9, !P1 ;  /* 0x0000000908097207 */ /* 0x000fe40004800000 */
[----:B------:R-:W-:Y:S02]  /*19b0*/  SEL R4, R4, 0xffffffff, P0 ;  /* 0xffffffff04047807 */ /* 0x000fe40000000000 */
[----:B------:R-:W-:Y:S01]  /*19c0*/  SEL R9, R9, 0xffffffff, P0 ;  /* 0xffffffff09097807 */ /* 0x000fe20000000000 */
[----:B------:R-:W-:Y:S06]  /*19d0*/  RET.REL.NODEC R6 `(_Z30focal_loss_forward_cuda_kernelILb1ELi4EflffEvPT4_PT1_PKS2_PKT2_PKflllfff) ;  /* 0xffffffe406887950 */ /* 0x000fec0003c3ffff */
.L_x_56:
        /* <DEDUP_REMOVED lines=10> */
.L_x_215:


//--------------------- .text._Z30focal_loss_forward_cuda_kernelILb1ELi2EdldfEvPT4_PT1_PKS2_PKT2_PKflllfff --------------------------
	.section	.text._Z30focal_loss_forward_cuda_kernelILb1ELi2EdldfEvPT4_PT1_PKS2_PKT2_PKflllfff,"ax",@progbits
	.align	128
        .global         _Z30focal_loss_forward_cuda_kernelILb1ELi2EdldfEvPT4_PT1_PKS2_PKT2_PKflllfff
        .type           _Z30focal_loss_forward_cuda_kernelILb1ELi2EdldfEvPT4_PT1_PKS2_PKT2_PKflllfff,@function
        .size           _Z30focal_loss_forward_cuda_kernelILb1ELi2EdldfEvPT4_PT1_PKS2_PKT2_PKflllfff,(.L_x_218 - _Z30focal_loss_forward_cuda_kernelILb1ELi2EdldfEvPT4_PT1_PKS2_PKT2_PKflllfff)
        .other          _Z30focal_loss_forward_cuda_kernelILb1ELi2EdldfEvPT4_PT1_PKS2_PKT2_PKflllfff,@"STO_CUDA_ENTRY STV_DEFAULT"
_Z30focal_loss_forward_cuda_kernelILb1ELi2EdldfEvPT4_PT1_PKS2_PKT2_PKflllfff:
.text._Z30focal_loss_forward_cuda_kernelILb1ELi2EdldfEvPT4_PT1_PKS2_PKT2_PKflllfff:
[----:B------:R-:W-:Y:S08]  /*0000*/  LDC R1, c[0x0][0x28] ;  /* 0x00000a00ff017b82 */ /* 0x000ff00000000800 */
[----:B------:R-:W0:Y:S01]  /*0010*/  LDC.64 R68, c[0x0][0x230] ;  /* 0x00008c00ff447b82 */ /* 0x000e220000000a00 */
[----:B------:R-:W-:Y:S01]  /*0020*/  ULDC.64 UR12, c[0x0][0x208] ;  /* 0x00008200000c7ab9 */ /* 0x000fe20000000a00 */
[----:B------:R-:W1:Y:S01]  /*0030*/  S2R R9, SR_TID.X ;  /* 0x0000000000097919 */ /* 0x000e620000002100 */
[----:B------:R-:W2:Y:S05]  /*0040*/  S2R R0, SR_CTAID.X ;  /* 0x0000000000007919 */ /* 0x000eaa0000002500 */
[----:B------:R-:W3:Y:S01]  /*0050*/  S2UR UR6, SR_CgaCtaId ;  /* 0x00000000000679c3 */ /* 0x000ee20000008800 */
[----:B------:R-:W-:Y:S01]  /*0060*/  UMOV UR4, 0x400 ;  /* 0x0000040000047882 */ /* 0x000fe20000000000 */
[----:B------:R-:W-:Y:S01]  /*0070*/  ULDC.64 UR8, c[0x0][0x240] ;  /* 0x0000900000087ab9 */ /* 0x000fe20000000a00 */
[----:B------:R-:W-:Y:S01]  /*0080*/  ULDC.64 UR10, c[0x0][0x238] ;  /* 0x00008e00000a7ab9 */ /* 0x000fe20000000a00 */
[----:B------:R-:W-:Y:S01]  /*0090*/  ULDC UR14, c[0x0][0x0] ;  /* 0x00000000000e7ab9 */ /* 0x000fe20000000800 */
[----:B------:R-:W-:Y:S01]  /*00a0*/  ULDC UR15, c[0x0][0x244] ;  /* 0x00009100000f7ab9 */ /* 0x000fe20000000800 */
[----:B------:R-:W-:Y:S01]  /*00b0*/  ULDC UR20, c[0x0][0x240] ;  /* 0x0000900000147ab9 */ /* 0x000fe20000000800 */
[----:B------:R-:W-:Y:S01]  /*00c0*/  ULDC.64 UR16, c[0x0][0x248] ;  /* 0x0000920000107ab9 */ /* 0x000fe20000000a00 */
[----:B------:R-:W-:Y:S01]  /*00d0*/  ULDC.64 UR18, c[0x0][0x228] ;  /* 0x00008a0000127ab9 */ /* 0x000fe20000000a00 */
[----:B0-----:R0:W5:Y:S01]  /*00e0*/  LDG.E.CONSTANT R68, desc[UR12][R68.64] ;  /* 0x0000000c44447981 */ /* 0x001162000c1e9900 */
[----:B------:R-:W-:Y:S01]  /*00f0*/  UIMAD UR7, UR9, UR10, URZ ;  /* 0x0000000a090772a4 */ /* 0x000fe2000f8e023f */
[----:B------:R-:W-:Y:S01]  /*0100*/  BSSY B0, `(.L_x_57) ;  /* 0x00002de000007945 */ /* 0x000fe20003800000 */
[----:B------:R-:W-:Y:S01]  /*0110*/  CS2R R40, SRZ ;  /* 0x0000000000287805 */ /* 0x000fe2000001ff00 */
[----:B---3--:R-:W-:-:S02]  /*0120*/  ULEA UR6, UR6, UR4, 0x18 ;  /* 0x0000000406067291 */ /* 0x008fc4000f8ec03f */
[----:B------:R-:W-:-:S04]  /*0130*/  UIMAD.WIDE.U32 UR4, UR8, UR10, URZ ;  /* 0x0000000a080472a5 */ /* 0x000fc8000f8e003f */
[----:B-1----:R-:W-:Y:S01]  /*0140*/  LEA R8, R9, UR6, 0x3 ;  /* 0x0000000609087c11 */ /* 0x002fe2000f8e18ff */
[----:B------:R-:W-:Y:S01]  /*0150*/  UIMAD UR6, UR8, UR11, UR7 ;  /* 0x0000000b080672a4 */ /* 0x000fe2000f8e0207 */
[----:B--2---:R-:W-:Y:S02]  /*0160*/  IMAD R0, R0, UR14, R9 ;  /* 0x0000000e00007c24 */ /* 0x004fe4000f8e0209 */
[----:B------:R-:W-:Y:S01]  /*0170*/  ULDC UR7, c[0x0][0x254] ;  /* 0x0000950000077ab9 */ /* 0x000fe20000000800 */
[----:B------:R-:W-:Y:S01]  /*0180*/  UIADD3 UR6, UR5, UR6, URZ ;  /* 0x0000000605067290 */ /* 0x000fe2000fffe03f */
[----:B------:R-:W-:Y:S01]  /*0190*/  IMAD.SHL.U32 R6, R0, 0x2, RZ ;  /* 0x0000000200067824 */ /* 0x000fe200078e00ff */
[----:B------:R0:W-:Y:S01]  /*01a0*/  STS.64 [R8], RZ ;  /* 0x000000ff08007388 */ /* 0x0001e20000000a00 */
[----:B------:R-:W-:-:S03]  /*01b0*/  ULDC.64 UR10, c[0x0][0x240] ;  /* 0x00009000000a7ab9 */ /* 0x000fc60000000a00 */
        /* <DEDUP_REMOVED lines=8> */
[----:B------:R-:W-:Y:S02]  /*0240*/  CS2R R40, SRZ ;  /* 0x0000000000287805 */ /* 0x000fe4000001ff00 */
[----:B------:R-:W-:Y:S02]  /*0250*/  SHF.L.U64.HI R17, R6, 0x3, R7 ;  /* 0x0000000306117819 */ /* 0x000fe40000010207 */
[----:B------:R-:W1:Y:S01]  /*0260*/  LDC.64 R4, c[0x0][0x250] ;  /* 0x00009400ff047b82 */ /* 0x000e620000000a00 */
[----:B------:R-:W-:-:S04]  /*0270*/  IADD3 R18, P0, R16, UR8, RZ ;  /* 0x0000000810127c10 */ /* 0x000fc8000ff1e0ff */
[----:B------:R-:W-:Y:S01]  /*0280*/  IADD3.X R19, R17, UR9, RZ, P0, !PT ;  /* 0x0000000911137c10 */ /* 0x000fe200087fe4ff */
[----:B------:R-:W-:Y:S02]  /*0290*/  ULDC.64 UR8, c[0x0][0x218] ;  /* 0x0000860000087ab9 */ /* 0x000fe40000000a00 */
[----:B------:R-:W2:Y:S01]  /*02a0*/  LDC R3, c[0x0][0xc] ;  /* 0x00000300ff037b82 */ /* 0x000ea20000000800 */
[----:B------:R-:W-:-:S04]  /*02b0*/  IADD3 R16, P0, R16, UR8, RZ ;  /* 0x0000000810107c10 */ /* 0x000fc8000ff1e0ff */
[----:B------:R-:W-:Y:S01]  /*02c0*/  IADD3.X R17, R17, UR9, RZ, P0, !PT ;  /* 0x0000000911117c10 */ /* 0x000fe200087fe4ff */
[----:B0-----:R-:W-:-:S06]  /*02d0*/  FMUL.FTZ R38, R38, 1 ;  /* 0x3f80000026267820 */ /* 0x001fcc0000410000 */
[----:B------:R-:W0:Y:S01]  /*02e0*/  F2F.F64.F32 R38, R38 ;  /* 0x0000002600267310 */ /* 0x000e220000201800 */
[----:B-1----:R-:W-:Y:S01]  /*02f0*/  FMUL.FTZ R36, R4, 1 ;  /* 0x3f80000004247820 */ /* 0x002fe20000410000 */
[C---:B------:R-:W-:Y:S01]  /*0300*/  FMUL.FTZ R34, R5.reuse, 1 ;  /* 0x3f80000005227820 */ /* 0x040fe20000410000 */
[----:B------:R-:W-:-:S05]  /*0310*/  FADD.FTZ R5, -R5, -RZ ;  /* 0x800000ff05057221 */ /* 0x000fca0000010100 */
[----:B------:R-:W1:Y:S01]  /*0320*/  F2F.F64.F32 R36, R36 ;  /* 0x0000002400247310 */ /* 0x000e620000201800 */
[----:B--2---:R-:W-:-:S04]  /*0330*/  IMAD R3, R3, UR14, RZ ;  /* 0x0000000e03037c24 */ /* 0x004fc8000f8e02ff */
[----:B------:R-:W-:Y:S01]  /*0340*/  IMAD.SHL.U32 R3, R3, 0x2, RZ ;  /* 0x0000000203037824 */ /* 0x000fe200078e00ff */
[C---:B0-----:R-:W-:Y:S02]  /*0350*/  DADD R20, -R38.reuse, 1 ;  /* 0x3ff0000026147429 */ /* 0x041fe40000000100 */
[----:B------:R-:W0:Y:S01]  /*0360*/  F2F.F64.F32 R34, R34 ;  /* 0x0000002200227310 */ /* 0x000e220000201800 */
[----:B------:R-:W-:Y:S02]  /*0370*/  DMUL R22, R38, 0.5 ;  /* 0x3fe0000026167828 */ /* 0x000fe40000000000 */
[----:B-1----:R-:W-:-:S03]  /*0380*/  DADD R32, -R36, 1 ;  /* 0x3ff0000024207429 */ /* 0x002fc60000000100 */
[----:B------:R-:W-:-:S11]  /*0390*/  DFMA R20, R38, 0.5, R20 ;  /* 0x3fe000002614782b */ /* 0x000fd60000000014 */
.L_x_101:
[----:B------:R-:W-:Y:S01]  /*03a0*/  IMAD.U32 R24, RZ, RZ, UR15 ;  /* 0x0000000fff187e24 */ /* 0x000fe2000f8e00ff */
[----:B------:R-:W-:Y:S04]  /*03b0*/  BSSY B1, `(.L_x_59) ;  /* 0x0000027000017945 */ /* 0x000fe80003800000 */
[----:B------:R-:W-:-:S04]  /*03c0*/  LOP3.LUT R0, R7, R24, RZ, 0xfc, !PT ;  /* 0x0000001807007212 */ /* 0x000fc800078efcff */
[----:B------:R-:W-:-:S13]  /*03d0*/  ISETP.NE.U32.AND P0, PT, R0, RZ, PT ;  /* 0x000000ff0000720c */ /* 0x000fda0003f05070 */
[----:B------:R-:W-:Y:S05]  /*03e0*/  @!P0 BRA `(.L_x_60) ;  /* 0x0000000000308947 */ /* 0x000fea0003800000 */
[----:B------:R-:W-:-:S07]  /*03f0*/  MOV R0, 0x410 ;  /* 0x0000041000007802 */ /* 0x000fce0000000f00 */
[----:B0----5:R-:W-:Y:S05]  /*0400*/  CALL.REL.NOINC `($__internal_4_$__cuda_sm20_div_s64) ;  /* 0x0000003000247944 */ /* 0x021fea0003c00000 */
[----:B------:R-:W-:Y:S01]  /*0410*/  IADD3 R15, P0, RZ, -R12, RZ ;  /* 0x8000000cff0f7210 */ /* 0x000fe20007f1e0ff */
[----:B------:R-:W-:Y:S02]  /*0420*/  IMAD.U32 R25, RZ, RZ, UR10 ;  /* 0x0000000aff197e24 */ /* 0x000fe4000f8e00ff */
[----:B------:R-:W-:Y:S02]  /*0430*/  IMAD.U32 R24, RZ, RZ, UR11 ;  /* 0x0000000bff187e24 */ /* 0x000fe4000f8e00ff */
[----:B------:R-:W-:Y:S02]  /*0440*/  IMAD.X R0, RZ, RZ, ~R13, P0 ;  /* 0x000000ffff007224 */ /* 0x000fe400000e0e0d */
[----:B------:R-:W-:-:S04]  /*0450*/  IMAD.WIDE.U32 R10, R15, R25, R6 ;  /* 0x000000190f0a7225 */ /* 0x000fc800078e0006 */
[----:B------:R-:W-:Y:S02]  /*0460*/  IMAD R0, R0, R25, RZ ;  /* 0x0000001900007224 */ /* 0x000fe400078e02ff */
[----:B------:R-:W-:Y:S02]  /*0470*/  IMAD.MOV.U32 R4, RZ, RZ, R10 ;  /* 0x000000ffff047224 */ /* 0x000fe400078e000a */
[----:B------:R-:W-:-:S04]  /*0480*/  IMAD R15, R15, R24, R0 ;  /* 0x000000180f0f7224 */ /* 0x000fc800078e0200 */
[----:B------:R-:W-:Y:S01]  /*0490*/  IMAD.IADD R2, R11, 0x1, R15 ;  /* 0x000000010b027824 */ /* 0x000fe200078e020f */
[----:B------:R-:W-:Y:S06]  /*04a0*/  BRA `(.L_x_61) ;  /* 0x00000000005c7947 */ /* 0x000fec0003800000 */
.L_x_60:
[----:B------:R-:W-:-:S04]  /*04b0*/  IMAD.U32 R25, RZ, RZ, UR20 ;  /* 0x00000014ff197e24 */ /* 0x000fc8000f8e00ff */
[----:B------:R-:W1:Y:S01]  /*04c0*/  I2F.U32.RP R0, R25 ;  /* 0x0000001900007306 */ /* 0x000e620000209000 */
[----:B------:R-:W-:-:S07]  /*04d0*/  ISETP.NE.U32.AND P2, PT, R25, RZ, PT ;  /* 0x000000ff1900720c */ /* 0x000fce0003f45070 */
[----:B-1----:R-:W1:Y:S02]  /*04e0*/  MUFU.RCP R0, R0 ;  /* 0x0000000000007308 */ /* 0x002e640000001000 */
[----:B-1----:R-:W-:-:S06]  /*04f0*/  VIADD R10, R0, 0xffffffe ;  /* 0x0ffffffe000a7836 */ /* 0x002fcc0000000000 */
[----:B------:R1:W2:Y:S02]  /*0500*/  F2I.FTZ.U32.TRUNC.NTZ R11, R10 ;  /* 0x0000000a000b7305 */ /* 0x0002a4000021f000 */
[----:B-1----:R-:W-:Y:S02]  /*0510*/  IMAD.MOV.U32 R10, RZ, RZ, RZ ;  /* 0x000000ffff0a7224 */ /* 0x002fe400078e00ff */
[----:B--2---:R-:W-:-:S05]  /*0520*/  IMAD R2, R11, R25, RZ ;  /* 0x000000190b027224 */ /* 0x004fca00078e02ff */
[----:B------:R-:W-:-:S05]  /*0530*/  IADD3 R13, -R2, RZ, RZ ;  /* 0x000000ff020d7210 */ /* 0x000fca0007ffe1ff */
[----:B------:R-:W-:-:S04]  /*0540*/  IMAD.HI.U32 R11, R11, R13, R10 ;  /* 0x0000000d0b0b7227 */ /* 0x000fc800078e000a */
[----:B------:R-:W-:Y:S02]  /*0550*/  IMAD.MOV.U32 R13, RZ, RZ, RZ ;  /* 0x000000ffff0d7224 */ /* 0x000fe400078e00ff */
[----:B------:R-:W-:-:S04]  /*0560*/  IMAD.HI.U32 R12, R11, R6, RZ ;  /* 0x000000060b0c7227 */ /* 0x000fc800078e00ff */
[----:B------:R-:W-:-:S04]  /*0570*/  IMAD.MOV R11, RZ, RZ, -R12 ;  /* 0x000000ffff0b7224 */ /* 0x000fc800078e0a0c */
[----:B------:R-:W-:-:S05]  /*0580*/  IMAD R2, R25, R11, R6 ;  /* 0x0000000b19027224 */ /* 0x000fca00078e0206 */
[----:B------:R-:W-:-:S13]  /*0590*/  ISETP.GE.U32.AND P0, PT, R2, R25, PT ;  /* 0x000000190200720c */ /* 0x000fda0003f06070 */
[----:B------:R-:W-:Y:S02]  /*05a0*/  @P0 IMAD.IADD R2, R2, 0x1, -R25 ;  /* 0x0000000102020824 */ /* 0x000fe400078e0a19 */
[----:B------:R-:W-:-:S03]  /*05b0*/  @P0 VIADD R12, R12, 0x1 ;  /* 0x000000010c0c0836 */ /* 0x000fc60000000000 */
[----:B------:R-:W-:Y:S01]  /*05c0*/  ISETP.GE.U32.AND P1, PT, R2, R25, PT ;  /* 0x000000190200720c */ /* 0x000fe20003f26070 */
[----:B------:R-:W-:-:S12]  /*05d0*/  IMAD.MOV.U32 R2, RZ, RZ, RZ ;  /* 0x000000ffff027224 */ /* 0x000fd800078e00ff */
[----:B------:R-:W-:Y:S01]  /*05e0*/  @P1 VIADD R12, R12, 0x1 ;  /* 0x000000010c0c1836 */ /* 0x000fe20000000000 */
[----:B------:R-:W-:-:S05]  /*05f0*/  @!P2 LOP3.LUT R12, RZ, R25, RZ, 0x33, !PT ;  /* 0x00000019ff0ca212 */ /* 0x000fca00078e33ff */
[----:B------:R-:W-:-:S04]  /*0600*/  IMAD.MOV R11, RZ, RZ, -R12 ;  /* 0x000000ffff0b7224 */ /* 0x000fc800078e0a0c */
[----:B------:R-:W-:-:S07]  /*0610*/  IMAD R4, R25, R11, R6 ;  /* 0x0000000b19047224 */ /* 0x000fce00078e0206 */
.L_x_61:
[----:B------:R-:W-:Y:S05]  /*0620*/  BSYNC B1 ;  /* 0x0000000000017941 */ /* 0x000fea0003800000 */
.L_x_59:
        /* <DEDUP_REMOVED lines=10> */
[----:B------:R-:W2:Y:S01]  /*06d0*/  LDG.E.128.CONSTANT R28, desc[UR12][R18.64] ;  /* 0x0000000c121c7981 */ /* 0x000ea2000c1e9d00 */
[----:B------:R-:W-:Y:S01]  /*06e0*/  ISETP.GE.U32.AND P0, PT, R4, UR16, PT ;  /* 0x0000001004007c0c */ /* 0x000fe2000bf06070 */
[----:B------:R-:W-:Y:S01]  /*06f0*/  BSSY B2, `(.L_x_64) ;  /* 0x000013b000027945 */ /* 0x000fe20003800000 */
[----:B------:R-:W-:Y:S01]  /*0700*/  IMAD.IADD R0, R13, 0x1, R11 ;  /* 0x000000010d007824 */ /* 0x000fe200078e020b */
[----:B------:R-:W-:Y:S02]  /*0710*/  CS2R R26, SRZ ;  /* 0x00000000001a7805 */ /* 0x000fe4000001ff00 */
[----:B------:R-:W-:Y:S02]  /*0720*/  ISETP.GE.AND.EX P0, PT, R2, UR17, PT, P0 ;  /* 0x0000001102007c0c */ /* 0x000fe4000bf06300 */
[----:B------:R-:W-:Y:S01]  /*0730*/  CS2R R24, SRZ ;  /* 0x0000000000187805 */ /* 0x000fe2000001ff00 */
[----:B--2---:R-:W-:Y:S02]  /*0740*/  IMAD.MOV.U32 R10, RZ, RZ, R30 ;  /* 0x000000ffff0a7224 */ /* 0x004fe400078e001e */
[----:B------:R-:W-:-:S08]  /*0750*/  IMAD.MOV.U32 R11, RZ, RZ, R31 ;  /* 0x000000ffff0b7224 */ /* 0x000fd000078e001f */
[----:B------:R-:W-:Y:S05]  /*0760*/  @P0 BRA `(.L_x_65) ;  /* 0x0000001000cc0947 */ /* 0x000fea0003800000 */
[----:B------:R-:W-:Y:S01]  /*0770*/  IMAD.MOV.U32 R70, RZ, RZ, 0x652b82fe ;  /* 0x652b82feff467424 */ /* 0x000fe200078e00ff */
[----:B------:R-:W-:Y:S01]  /*0780*/  MOV R66, 0xfefa39ef ;  /* 0xfefa39ef00427802 */ /* 0x000fe20000000f00 */
[----:B------:R-:W-:Y:S01]  /*0790*/  IMAD.MOV.U32 R71, RZ, RZ, 0x3ff71547 ;  /* 0x3ff71547ff477424 */ /* 0x000fe200078e00ff */
[----:B------:R-:W-:Y:S01]  /*07a0*/  BSSY B3, `(.L_x_66) ;  /* 0x000003a000037945 */ /* 0x000fe20003800000 */
[----:B------:R-:W-:Y:S02]  /*07b0*/  IMAD.MOV.U32 R67, RZ, RZ, 0x3fe62e42 ;  /* 0x3fe62e42ff437424 */ /* 0x000fe400078e00ff */
[----:B------:R-:W-:Y:S02]  /*07c0*/  IMAD.MOV.U32 R64, RZ, RZ, 0x3b39803f ;  /* 0x3b39803fff407424 */ /* 0x000fe400078e00ff */
[----:B------:R-:W-:Y:S01]  /*07d0*/  DFMA R72, -R28, R70, 6.75539944105574400000e+15 ;  /* 0x433800001c48742b */ /* 0x000fe20000000146 */
[----:B------:R-:W-:Y:S02]  /*07e0*/  IMAD.MOV.U32 R65, RZ, RZ, 0x3c7abc9e ;  /* 0x3c7abc9eff417424 */ /* 0x000fe400078e00ff */
[----:B------:R-:W-:-:S02]  /*07f0*/  IMAD.MOV.U32 R44, RZ, RZ, -0x35dec16 ;  /* 0xfca213eaff2c7424 */ /* 0x000fc400078e00ff */
[----:B------:R-:W-:Y:S02]  /*0800*/  IMAD.MOV.U32 R45, RZ, RZ, 0x3e928af3 ;  /* 0x3e928af3ff2d7424 */ /* 0x000fe400078e00ff */
[----:B------:R-:W-:Y:S01]  /*0810*/  IMAD.MOV.U32 R46, RZ, RZ, 0x62401315 ;  /* 0x62401315ff2e7424 */ /* 0x000fe200078e00ff */
[----:B------:R-:W-:Y:S01]  /*0820*/  DADD R42, R72, -6.75539944105574400000e+15 ;  /* 0xc3380000482a7429 */ /* 0x000fe20000000000 */
[----:B------:R-:W-:Y:S02]  /*0830*/  IMAD.MOV.U32 R47, RZ, RZ, 0x3ec71dee ;  /* 0x3ec71deeff2f7424 */ /* 0x000fe400078e00ff */
[----:B------:R-:W-:Y:S02]  /*0840*/  IMAD.MOV.U32 R54, RZ, RZ, 0x11122322 ;  /* 0x11122322ff367424 */ /* 0x000fe400078e00ff */
[----:B------:R-:W-:Y:S02]  /*0850*/  IMAD.MOV.U32 R55, RZ, RZ, 0x3f811111 ;  /* 0x3f811111ff377424 */ /* 0x000fe400078e00ff */
[----:B------:R-:W-:Y:S01]  /*0860*/  IMAD.MOV.U32 R56, RZ, RZ, 0x555502a1 ;  /* 0x555502a1ff387424 */ /* 0x000fe200078e00ff */
[----:B------:R-:W-:Y:S01]  /*0870*/  DFMA R24, R42, -R66, -R28 ;  /* 0x800000422a18722b */ /* 0x000fe2000000081c */
[----:B------:R-:W-:-:S02]  /*0880*/  IMAD.MOV.U32 R57, RZ, RZ, 0x3fa55555 ;  /* 0x3fa55555ff397424 */ /* 0x000fc400078e00ff */
[----:B------:R-:W-:Y:S02]  /*0890*/  IMAD.MOV.U32 R58, RZ, RZ, 0x55555511 ;  /* 0x55555511ff3a7424 */ /* 0x000fe400078e00ff */
[----:B------:R-:W-:Y:S02]  /*08a0*/  IMAD.MOV.U32 R59, RZ, RZ, 0x3fc55555 ;  /* 0x3fc55555ff3b7424 */ /* 0x000fe400078e00ff */
[----:B------:R-:W-:Y:S01]  /*08b0*/  IMAD.MOV.U32 R60, RZ, RZ, 0xb ;  /* 0x0000000bff3c7424 */ /* 0x000fe200078e00ff */
[----:B------:R-:W-:Y:S01]  /*08c0*/  DFMA R42, R42, -R64, R24 ;  /* 0x800000402a2a722b */ /* 0x000fe20000000018 */
[----:B------:R-:W-:Y:S02]  /*08d0*/  IMAD.MOV.U32 R61, RZ, RZ, 0x3fe00000 ;  /* 0x3fe00000ff3d7424 */ /* 0x000fe400078e00ff */
[----:B------:R-:W-:Y:S02]  /*08e0*/  IMAD.MOV.U32 R24, RZ, RZ, 0x69ce2bdf ;  /* 0x69ce2bdfff187424 */ /* 0x000fe400078e00ff */
[----:B------:R-:W-:-:S06]  /*08f0*/  IMAD.MOV.U32 R25, RZ, RZ, 0x3e5ade15 ;  /* 0x3e5ade15ff197424 */ /* 0x000fcc00078e00ff */
[----:B------:R-:W-:-:S08]  /*0900*/  DFMA R48, R42, R24, R44 ;  /* 0x000000182a30722b */ /* 0x000fd0000000002c */
[----:B------:R-:W-:Y:S01]  /*0910*/  DFMA R50, R42, R48, R46 ;  /* 0x000000302a32722b */ /* 0x000fe2000000002e */
[----:B------:R-:W-:Y:S02]  /*0920*/  IMAD.MOV.U32 R48, RZ, RZ, 0x7c89eb71 ;  /* 0x7c89eb71ff307424 */ /* 0x000fe400078e00ff */
[----:B------:R-:W-:-:S06]  /*0930*/  IMAD.MOV.U32 R49, RZ, RZ, 0x3efa0199 ;  /* 0x3efa0199ff317424 */ /* 0x000fcc00078e00ff */
[----:B------:R-:W-:Y:S01]  /*0940*/  DFMA R52, R42, R50, R48 ;  /* 0x000000322a34722b */ /* 0x000fe20000000030 */
[----:B------:R-:W-:Y:S02]  /*0950*/  IMAD.MOV.U32 R50, RZ, RZ, 0x14761f65 ;  /* 0x14761f65ff327424 */ /* 0x000fe400078e00ff */
[----:B------:R-:W-:-:S06]  /*0960*/  IMAD.MOV.U32 R51, RZ, RZ, 0x3f2a01a0 ;  /* 0x3f2a01a0ff337424 */ /* 0x000fcc00078e00ff */
[----:B------:R-:W-:Y:S01]  /*0970*/  DFMA R62, R42, R52, R50 ;  /* 0x000000342a3e722b */ /* 0x000fe20000000032 */
[----:B------:R-:W-:Y:S01]  /*0980*/  MOV R52, 0x1852b7af ;  /* 0x1852b7af00347802 */ /* 0x000fe20000000f00 */
[----:B------:R-:W-:-:S06]  /*0990*/  IMAD.MOV.U32 R53, RZ, RZ, 0x3f56c16c ;  /* 0x3f56c16cff357424 */ /* 0x000fcc00078e00ff */
[----:B------:R-:W-:-:S08]  /*09a0*/  DFMA R62, R42, R62, R52 ;  /* 0x0000003e2a3e722b */ /* 0x000fd00000000034 */
[----:B------:R-:W-:-:S08]  /*09b0*/  DFMA R62, R42, R62, R54 ;  /* 0x0000003e2a3e722b */ /* 0x000fd00000000036 */
[----:B------:R-:W-:-:S08]  /*09c0*/  DFMA R62, R42, R62, R56 ;  /* 0x0000003e2a3e722b */ /* 0x000fd00000000038 */
[----:B------:R-:W-:-:S08]  /*09d0*/  DFMA R62, R42, R62, R58 ;  /* 0x0000003e2a3e722b */ /* 0x000fd0000000003a */
[----:B------:R-:W-:-:S08]  /*09e0*/  DFMA R62, R42, R62, R60 ;  /* 0x0000003e2a3e722b */ /* 0x000fd0000000003c */
[----:B------:R-:W-:-:S08]  /*09f0*/  DFMA R62, R42, R62, 1 ;  /* 0x3ff000002a3e742b */ /* 0x000fd0000000003e */
[----:B------:R-:W-:Y:S02]  /*0a00*/  DFMA R62, R42, R62, 1 ;  /* 0x3ff000002a3e742b */ /* 0x000fe4000000003e */
[----:B------:R-:W-:-:S08]  /*0a10*/  DADD R42, -RZ, -R28 ;  /* 0x00000000ff2a7229 */ /* 0x000fd0000000091c */
[----:B------:R-:W-:Y:S02]  /*0a20*/  IMAD.MOV.U32 R42, RZ, RZ, R62 ;  /* 0x000000ffff2a7224 */ /* 0x000fe400078e003e */
[----:B------:R-:W-:Y:S02]  /*0a30*/  IMAD.MOV.U32 R30, RZ, RZ, R43 ;  /* 0x000000ffff1e7224 */ /* 0x000fe400078e002b */
[----:B------:R-:W-:-:S03]  /*0a40*/  IMAD R43, R72, 0x100000, R63 ;  /* 0x00100000482b7824 */ /* 0x000fc600078e023f */
[----:B------:R-:W-:-:S13]  /*0a50*/  FSETP.GEU.FTZ.AND P0, PT, |R30|, 4.1917929649353027344, PT ;  /* 0x4086232b1e00780b */ /* 0x000fda0003f1e200 */
[----:B------:R-:W-:Y:S05]  /*0a60*/  @!P0 BRA `(.L_x_67) ;  /* 0x0000000000348947 */ /* 0x000fea0003800000 */
[----:B------:R-:W-:Y:S01]  /*0a70*/  FSETP.GEU.FTZ.AND P1, PT, |R30|, 4.2275390625, PT ;  /* 0x408748001e00780b */ /* 0x000fe20003f3e200 */
[C---:B------:R-:W-:Y:S02]  /*0a80*/  DADD R42, -R28.reuse, +INF ;  /* 0x7ff000001c2a7429 */ /* 0x040fe40000000100 */
[----:B------:R-:W-:-:S08]  /*0a90*/  DSETP.GT.AND P0, PT, R28, RZ, PT ;  /* 0x000000ff1c00722a */ /* 0x000fd00003f04000 */
[----:B------:R-:W-:Y:S02]  /*0aa0*/  FSEL R42, R42, RZ, !P0 ;  /* 0x000000ff2a2a7208 */ /* 0x000fe40004000000 */
[----:B------:R-:W-:Y:S02]  /*0ab0*/  @!P1 LEA.HI R30, R72, R72, RZ, 0x1 ;  /* 0x00000048481e9211 */ /* 0x000fe400078f08ff */
[----:B------:R-:W-:Y:S02]  /*0ac0*/  FSEL R43, R43, RZ, !P0 ;  /* 0x000000ff2b2b7208 */ /* 0x000fe40004000000 */
[----:B------:R-:W-:-:S05]  /*0ad0*/  @!P1 SHF.R.S32.HI R73, RZ, 0x1, R30 ;  /* 0x00000001ff499819 */ /* 0x000fca000001141e */
[----:B------:R-:W-:Y:S01]  /*0ae0*/  @!P1 IMAD.IADD R72, R72, 0x1, -R73 ;  /* 0x0000000148489824 */ /* 0x000fe200078e0a49 */
[----:B------:R-:W-:-:S04]  /*0af0*/  @!P1 LEA R73, R73, R63, 0x14 ;  /* 0x0000003f49499211 */ /* 0x000fc800078ea0ff */
[----:B------:R-:W-:Y:S01]  /*0b00*/  @!P1 LEA R63, R72, 0x3ff00000, 0x14 ;  /* 0x3ff00000483f9811 */ /* 0x000fe200078ea0ff */
[----:B------:R-:W-:Y:S02]  /*0b10*/  @!P1 IMAD.MOV.U32 R72, RZ, RZ, R62 ;  /* 0x000000ffff489224 */ /* 0x000fe400078e003e */
[----:B------:R-:W-:-:S06]  /*0b20*/  @!P1 IMAD.MOV.U32 R62, RZ, RZ, RZ ;  /* 0x000000ffff3e9224 */ /* 0x000fcc00078e00ff */
[----:B------:R-:W-:-:S11]  /*0b30*/  @!P1 DMUL R42, R72, R62 ;  /* 0x0000003e482a9228 */ /* 0x000fd60000000000 */
.L_x_67:
[----:B------:R-:W-:Y:S05]  /*0b40*/  BSYNC B3 ;  /* 0x0000000000037941 */ /* 0x000fea0003800000 */
.L_x_66:
[----:B------:R-:W-:Y:S01]  /*0b50*/  DFMA R70, R28, R70, 6.75539944105574400000e+15 ;  /* 0x433800001c46742b */ /* 0x000fe20000000046 */
[----:B------:R-:W-:Y:S01]  /*0b60*/  FSETP.GEU.FTZ.AND P0, PT, |R29|, 4.1917929649353027344, PT ;  /* 0x4086232b1d00780b */ /* 0x000fe20003f1e200 */
[----:B------:R-:W-:Y:S06]  /*0b70*/  BSSY B3, `(.L_x_68) ;  /* 0x000001e000037945 */ /* 0x000fec0003800000 */
[----:B------:R-:W-:-:S08]  /*0b80*/  DADD R62, R70, -6.75539944105574400000e+15 ;  /* 0xc3380000463e7429 */ /* 0x000fd00000000000 */
[----:B------:R-:W-:-:S08]  /*0b90*/  DFMA R66, R62, -R66, R28 ;  /* 0x800000423e42722b */ /* 0x000fd0000000001c */
[----:B------:R-:W-:-:S08]  /*0ba0*/  DFMA R66, R62, -R64, R66 ;  /* 0x800000403e42722b */ /* 0x000fd00000000042 */
[----:B------:R-:W-:-:S08]  /*0bb0*/  DFMA R24, R66, R24, R44 ;  /* 0x000000184218722b */ /* 0x000fd0000000002c */
        /* <DEDUP_REMOVED lines=8> */
[----:B------:R-:W-:-:S08]  /*0c40*/  DFMA R24, R66, R24, 1 ;  /* 0x3ff000004218742b */ /* 0x000fd00000000018 */
[----:B------:R-:W-:-:S10]  /*0c50*/  DFMA R24, R66, R24, 1 ;  /* 0x3ff000004218742b */ /* 0x000fd40000000018 */
[----:B------:R-:W-:Y:S02]  /*0c60*/  IMAD R45, R70, 0x100000, R25 ;  /* 0x00100000462d7824 */ /* 0x000fe400078e0219 */
[----:B------:R-:W-:Y:S01]  /*0c70*/  IMAD.MOV.U32 R44, RZ, RZ, R24 ;  /* 0x000000ffff2c7224 */ /* 0x000fe200078e0018 */
[----:B------:R-:W-:Y:S06]  /*0c80*/  @!P0 BRA `(.L_x_69) ;  /* 0x0000000000308947 */ /* 0x000fec0003800000 */
[----:B------:R-:W-:Y:S01]  /*0c90*/  FSETP.GEU.FTZ.AND P0, PT, |R29|, 4.2275390625, PT ;  /* 0x408748001d00780b */ /* 0x000fe20003f1e200 */
[C---:B------:R-:W-:Y:S02]  /*0ca0*/  DADD R44, R28.reuse, +INF ;  /* 0x7ff000001c2c7429 */ /* 0x040fe40000000000 */
[----:B------:R-:W-:-:S08]  /*0cb0*/  DSETP.GEU.AND P1, PT, R28, RZ, PT ;  /* 0x000000ff1c00722a */ /* 0x000fd00003f2e000 */
[----:B------:R-:W-:Y:S02]  /*0cc0*/  FSEL R44, R44, RZ, P1 ;  /* 0x000000ff2c2c7208 */ /* 0x000fe40000800000 */
[----:B------:R-:W-:Y:S02]  /*0cd0*/  @!P0 LEA.HI R30, R70, R70, RZ, 0x1 ;  /* 0x00000046461e8211 */ /* 0x000fe400078f08ff */
[----:B------:R-:W-:Y:S02]  /*0ce0*/  FSEL R45, R45, RZ, P1 ;  /* 0x000000ff2d2d7208 */ /* 0x000fe40000800000 */
[----:B------:R-:W-:-:S05]  /*0cf0*/  @!P0 SHF.R.S32.HI R47, RZ, 0x1, R30 ;  /* 0x00000001ff2f8819 */ /* 0x000fca000001141e */
[----:B------:R-:W-:Y:S02]  /*0d00*/  @!P0 IMAD.IADD R46, R70, 0x1, -R47 ;  /* 0x00000001462e8824 */ /* 0x000fe400078e0a2f */
[----:B------:R-:W-:-:S03]  /*0d10*/  @!P0 IMAD R25, R47, 0x100000, R25 ;  /* 0x001000002f198824 */ /* 0x000fc600078e0219 */
[----:B------:R-:W-:Y:S01]  /*0d20*/  @!P0 LEA R47, R46, 0x3ff00000, 0x14 ;  /* 0x3ff000002e2f8811 */ /* 0x000fe200078ea0ff */
[----:B------:R-:W-:-:S06]  /*0d30*/  @!P0 IMAD.MOV.U32 R46, RZ, RZ, RZ ;  /* 0x000000ffff2e8224 */ /* 0x000fcc00078e00ff */
[----:B------:R-:W-:-:S11]  /*0d40*/  @!P0 DMUL R44, R24, R46 ;  /* 0x0000002e182c8228 */ /* 0x000fd60000000000 */
.L_x_69:
[----:B------:R-:W-:Y:S05]  /*0d50*/  BSYNC B3 ;  /* 0x0000000000037941 */ /* 0x000fea0003800000 */
.L_x_68:
[----:B------:R-:W-:Y:S01]  /*0d60*/  IMAD.MOV.U32 R24, RZ, RZ, R42 ;  /* 0x000000ffff187224 */ /* 0x000fe200078e002a */
[----:B------:R-:W-:Y:S01]  /*0d70*/  BSSY B3, `(.L_x_70) ;  /* 0x0000014000037945 */ /* 0x000fe20003800000 */
[----:B------:R-:W-:-:S06]  /*0d80*/  IMAD.MOV.U32 R25, RZ, RZ, R43 ;  /* 0x000000ffff197224 */ /* 0x000fcc00078e002b */
[----:B------:R-:W-:-:S06]  /*0d90*/  DADD R50, R24, 1 ;  /* 0x3ff0000018327429 */ /* 0x000fcc0000000000 */
[----:B------:R-:W1:Y:S04]  /*0da0*/  MUFU.RCP64H R25, R51 ;  /* 0x0000003300197308 */ /* 0x000e680000001800 */
[----:B------:R-:W-:-:S05]  /*0db0*/  VIADD R24, R51, 0x300402 ;  /* 0x0030040233187836 */ /* 0x000fca0000000000 */
[----:B------:R-:W-:Y:S01]  /*0dc0*/  FSETP.GEU.AND P0, PT, |R24|, 5.8789094863358348022e-39, PT ;  /* 0x004004021800780b */ /* 0x000fe20003f0e200 */
[----:B-1----:R-:W-:-:S08]  /*0dd0*/  DFMA R46, -R50, R24, 1 ;  /* 0x3ff00000322e742b */ /* 0x002fd00000000118 */
[----:B------:R-:W-:-:S08]  /*0de0*/  DFMA R46, R46, R46, R46 ;  /* 0x0000002e2e2e722b */ /* 0x000fd0000000002e */
[----:B------:R-:W-:-:S08]  /*0df0*/  DFMA R46, R24, R46, R24 ;  /* 0x0000002e182e722b */ /* 0x000fd00000000018 */
[----:B------:R-:W-:-:S08]  /*0e00*/  DFMA R48, -R50, R46, 1 ;  /* 0x3ff000003230742b */ /* 0x000fd0000000012e */
[----:B------:R-:W-:Y:S01]  /*0e10*/  DFMA R24, R46, R48, R46 ;  /* 0x000000302e18722b */ /* 0x000fe2000000002e */
[----:B------:R-:W-:Y:S10]  /*0e20*/  @P0 BRA `(.L_x_71) ;  /* 0x0000000000200947 */ /* 0x000ff40003800000 */
[----:B------:R-:W-:Y:S01]  /*0e30*/  LOP3.LUT R24, R51, 0x7fffffff, RZ, 0xc0, !PT ;  /* 0x7fffffff33187812 */ /* 0x000fe200078ec0ff */
[----:B------:R-:W-:Y:S01]  /*0e40*/  IMAD.MOV.U32 R46, RZ, RZ, R50 ;  /* 0x000000ffff2e7224 */ /* 0x000fe200078e0032 */
[----:B------:R-:W-:Y:S01]  /*0e50*/  MOV R30, 0xe90 ;  /* 0x00000e90001e7802 */ /* 0x000fe20000000f00 */
[----:B------:R-:W-:Y:S01]  /*0e60*/  IMAD.MOV.U32 R47, RZ, RZ, R51 ;  /* 0x000000ffff2f7224 */ /* 0x000fe200078e0033 */
[----:B------:R-:W-:-:S07]  /*0e70*/  IADD3 R50, R24, -0x100000, RZ ;  /* 0xfff0000018327810 */ /* 0x000fce0007ffe0ff */
[----:B0----5:R-:W-:Y:S05]  /*0e80*/  CALL.REL.NOINC `($__internal_3_$__cuda_sm20_dblrcp_rn_slowpath_v3) ;  /* 0x0000002000e47944 */ /* 0x021fea0003c00000 */
[----:B------:R-:W-:Y:S02]  /*0e90*/  IMAD.MOV.U32 R24, RZ, RZ, R48 ;  /* 0x000000ffff187224 */ /* 0x000fe400078e0030 */
[----:B------:R-:W-:-:S07]  /*0ea0*/  IMAD.MOV.U32 R25, RZ, RZ, R49 ;  /* 0x000000ffff197224 */ /* 0x000fce00078e0031 */
.L_x_71:
[----:B------:R-:W-:Y:S05]  /*0eb0*/  BSYNC B3 ;  /* 0x0000000000037941 */ /* 0x000fea0003800000 */
.L_x_70:
[----:B------:R-:W-:Y:S01]  /*0ec0*/  DSETP.GE.AND P1, PT, R28, RZ, PT ;  /* 0x000000ff1c00722a */ /* 0x000fe20003f26000 */
[----:B------:R-:W-:Y:S01]  /*0ed0*/  ISETP.NE.U32.AND P4, PT, R6, R12, PT ;  /* 0x0000000c0600720c */ /* 0x000fe20003f85070 */
[----:B------:R-:W-:Y:S01]  /*0ee0*/  DADD R62, -R24, 1 ;  /* 0x3ff00000183e7429 */ /* 0x000fe20000000100 */
[----:B------:R-:W-:Y:S01]  /*0ef0*/  ISETP.GT.U32.AND P0, PT, R14, -0x1, PT ;  /* 0xffffffff0e00780c */ /* 0x000fe20003f04070 */
[----:B------:R-:W-:Y:S01]  /*0f00*/  DADD R50, -RZ, -R28 ;  /* 0x00000000ff327229 */ /* 0x000fe2000000091c */
[----:B------:R-:W-:Y:S01]  /*0f10*/  ISETP.NE.AND.EX P4, PT, R7, R0, PT, P4 ;  /* 0x000000000700720c */ /* 0x000fe20003f85340 */
[----:B------:R-:W-:Y:S01]  /*0f20*/  BSSY B3, `(.L_x_72) ;  /* 0x000005b000037945 */ /* 0x000fe20003800000 */
[----:B------:R-:W-:Y:S02]  /*0f30*/  FSEL R52, R42, R44, P1 ;  /* 0x0000002c2a347208 */ /* 0x000fe40000800000 */
[----:B------:R-:W-:Y:S02]  /*0f40*/  FSEL R53, R43, R45, P1 ;  /* 0x0000002d2b357208 */ /* 0x000fe40000800000 */
[----:B------:R-:W-:-:S03]  /*0f50*/  ISETP.GT.AND.EX P0, PT, R15, -0x1, !P4, P0 ;  /* 0xffffffff0f00780c */ /* 0x000fc60006704300 */
[----:B------:R-:W-:Y:S01]  /*0f60*/  FSEL R66, R50, RZ, !P1 ;  /* 0x000000ff32427208 */ /* 0x000fe20004800000 */
[----:B------:R-:W-:Y:S01]  /*0f70*/  DADD R52, R52, 1 ;  /* 0x3ff0000034347429 */ /* 0x000fe20000000000 */
[----:B------:R-:W-:Y:S02]  /*0f80*/  FSEL R64, R62, R24, P0 ;  /* 0x000000183e407208 */ /* 0x000fe40000000000 */
[----:B------:R-:W-:Y:S02]  /*0f90*/  FSEL R65, R63, R25, P0 ;  /* 0x000000193f417208 */ /* 0x000fe40000000000 */
[----:B------:R-:W-:-:S04]  /*0fa0*/  FSEL R67, R51, RZ, !P1 ;  /* 0x000000ff33437208 */ /* 0x000fc80004800000 */
[----:B------:R-:W-:Y:S01]  /*0fb0*/  DADD R44, -RZ, |R64| ;  /* 0x00000000ff2c7229 */ /* 0x000fe20000000540 */
[----:B------:R-:W-:Y:S01]  /*0fc0*/  ISETP.GT.AND P3, PT, R53, 0xfffff, PT ;  /* 0x000fffff3500780c */ /* 0x000fe20003f64270 */
[--C-:B------:R-:W-:Y:S02]  /*0fd0*/  IMAD.MOV.U32 R42, RZ, RZ, R52.reuse ;  /* 0x000000ffff2a7224 */ /* 0x100fe400078e0034 */
[----:B------:R-:W-:Y:S02]  /*0fe0*/  IMAD.MOV.U32 R43, RZ, RZ, R53 ;  /* 0x000000ffff2b7224 */ /* 0x000fe400078e0035 */
[----:B------:R-:W-:Y:S02]  /*0ff0*/  IMAD.MOV.U32 R48, RZ, RZ, R52 ;  /* 0x000000ffff307224 */ /* 0x000fe400078e0034 */
[----:B------:R-:W-:-:S06]  /*1000*/  IMAD.MOV.U32 R52, RZ, RZ, -0x3ff ;  /* 0xfffffc01ff347424 */ /* 0x000fcc00078e00ff */
[----:B------:R-:W-:Y:S01]  /*1010*/  @!P3 DMUL R42, R42, 1.80143985094819840000e+16 ;  /* 0x435000002a2ab828 */ /* 0x000fe20000000000 */
[----:B------:R-:W-:-:S09]  /*1020*/  @!P3 IMAD.MOV.U32 R52, RZ, RZ, -0x435 ;  /* 0xfffffbcbff34b424 */ /* 0x000fd200078e00ff */
[----:B------:R-:W-:Y:S02]  /*1030*/  @!P3 IMAD.MOV.U32 R53, RZ, RZ, R43 ;  /* 0x000000ffff35b224 */ /* 0x000fe400078e002b */
[----:B------:R-:W-:Y:S02]  /*1040*/  @!P3 IMAD.MOV.U32 R48, RZ, RZ, R42 ;  /* 0x000000ffff30b224 */ /* 0x000fe400078e002a */
[----:B------:R-:W-:-:S05]  /*1050*/  VIADD R30, R53, 0xffffffff ;  /* 0xffffffff351e7836 */ /* 0x000fca0000000000 */
[----:B------:R-:W-:Y:S02]  /*1060*/  ISETP.GE.U32.AND P2, PT, R30, 0x7fefffff, PT ;  /* 0x7fefffff1e00780c */ /* 0x000fe40003f46070 */
[----:B0-----:R-:W-:-:S11]  /*1070*/  LOP3.LUT R30, R35, 0x7ff00000, RZ, 0xc0, !PT ;  /* 0x7ff00000231e7812 */ /* 0x001fd600078ec0ff */
[----:B------:R-:W-:Y:S01]  /*1080*/  @P2 IMAD.MOV.U32 R46, RZ, RZ, 0x0 ;  /* 0x00000000ff2e2424 */ /* 0x000fe200078e00ff */
[----:B------:R-:W-:Y:S01]  /*1090*/  @P2 FSETP.NEU.FTZ.AND P4, PT, R43, RZ, PT ;  /* 0x000000ff2b00220b */ /* 0x000fe20003f9d000 */
[----:B------:R-:W-:-:S06]  /*10a0*/  @P2 IMAD.MOV.U32 R47, RZ, RZ, 0x7ff00000 ;  /* 0x7ff00000ff2f2424 */ /* 0x000fcc00078e00ff */
[----:B------:R-:W-:-:S10]  /*10b0*/  @P2 DFMA R46, R42, R46, +INF ;  /* 0x7ff000002a2e242b */ /* 0x000fd4000000002e */
[----:B------:R-:W-:Y:S02]  /*10c0*/  @P2 FSEL R50, R46, RZ, P4 ;  /* 0x000000ff2e322208 */ /* 0x000fe40002000000 */
[----:B------:R-:W-:Y:S01]  /*10d0*/  @P2 FSEL R51, R47, -QNAN , P4 ;  /* 0xfff000002f332808 */ /* 0x000fe20002000000 */
[----:B------:R-:W-:Y:S06]  /*10e0*/  @P2 BRA `(.L_x_73) ;  /* 0x0000000000f82947 */ /* 0x000fec0003800000 */
[----:B------:R-:W-:Y:S01]  /*10f0*/  LOP3.LUT R42, R53, 0x800fffff, RZ, 0xc0, !PT ;  /* 0x800fffff352a7812 */ /* 0x000fe200078ec0ff */
[----:B------:R-:W-:Y:S01]  /*1100*/  IMAD.MOV.U32 R58, RZ, RZ, RZ ;  /* 0x000000ffff3a7224 */ /* 0x000fe200078e00ff */
[----:B------:R-:W-:Y:S01]  /*1110*/  MOV R50, R48 ;  /* 0x0000003000327202 */ /* 0x000fe20000000f00 */
[----:B------:R-:W-:Y:S01]  /*1120*/  IMAD.MOV.U32 R48, RZ, RZ, -0x748574fc ;  /* 0x8b7a8b04ff307424 */ /* 0x000fe200078e00ff */
[----:B------:R-:W-:Y:S01]  /*1130*/  LOP3.LUT R51, R42, 0x3ff00000, RZ, 0xfc, !PT ;  /* 0x3ff000002a337812 */ /* 0x000fe200078efcff */
[----:B------:R-:W-:Y:S01]  /*1140*/  IMAD.MOV.U32 R49, RZ, RZ, 0x3ed0ee25 ;  /* 0x3ed0ee25ff317424 */ /* 0x000fe200078e00ff */
[----:B------:R-:W-:Y:S01]  /*1150*/  UMOV UR8, 0x3ae80f1e ;  /* 0x3ae80f1e00087882 */ /* 0x000fe20000000000 */
[----:B------:R-:W-:Y:S01]  /*1160*/  UMOV UR9, 0x3eb1380b ;  /* 0x3eb1380b00097882 */ /* 0x000fe20000000000 */
[----:B------:R-:W-:Y:S01]  /*1170*/  ISETP.GE.AND P1, PT, R51, 0x3ff6a09f, PT ;  /* 0x3ff6a09f3300780c */ /* 0x000fe20003f26270 */
[----:B------:R-:W-:Y:S01]  /*1180*/  UMOV UR22, 0x80000000 ;  /* 0x8000000000167882 */ /* 0x000fe20000000000 */
[----:B------:R-:W-:Y:S01]  /*1190*/  LEA.HI R56, R53, R52, RZ, 0xc ;  /* 0x0000003435387211 */ /* 0x000fe200078f60ff */
[----:B------:R-:W-:-:S10]  /*11a0*/  UMOV UR23, 0x43300000 ;  /* 0x4330000000177882 */ /* 0x000fd40000000000 */
[----:B------:R-:W-:Y:S02]  /*11b0*/  @P1 VIADD R43, R51, 0xfff00000 ;  /* 0xfff00000332b1836 */ /* 0x000fe40000000000 */
[----:B------:R-:W-:Y:S02]  /*11c0*/  @P1 VIADD R56, R56, 0x1 ;  /* 0x0000000138381836 */ /* 0x000fe40000000000 */
[----:B------:R-:W-:-:S06]  /*11d0*/  @P1 IMAD.MOV.U32 R51, RZ, RZ, R43 ;  /* 0x000000ffff331224 */ /* 0x000fcc00078e002b */
[C---:B------:R-:W-:Y:S02]  /*11e0*/  DADD R54, R50.reuse, 1 ;  /* 0x3ff0000032367429 */ /* 0x040fe40000000000 */
[----:B------:R-:W-:-:S04]  /*11f0*/  DADD R50, R50, -1 ;  /* 0xbff0000032327429 */ /* 0x000fc80000000000 */
[----:B------:R-:W0:Y:S02]  /*1200*/  MUFU.RCP64H R59, R55 ;  /* 0x00000037003b7308 */ /* 0x000e240000001800 */
[----:B0-----:R-:W-:-:S08]  /*1210*/  DFMA R42, -R54, R58, 1 ;  /* 0x3ff00000362a742b */ /* 0x001fd0000000013a */
[----:B------:R-:W-:-:S08]  /*1220*/  DFMA R42, R42, R42, R42 ;  /* 0x0000002a2a2a722b */ /* 0x000fd0000000002a */
[----:B------:R-:W-:-:S08]  /*1230*/  DFMA R58, R58, R42, R58 ;  /* 0x0000002a3a3a722b */ /* 0x000fd0000000003a */
[----:B------:R-:W-:-:S08]  /*1240*/  DMUL R42, R58, R50 ;  /* 0x000000323a2a7228 */ /* 0x000fd00000000000 */
[----:B------:R-:W-:-:S08]  /*1250*/  DFMA R42, R58, R50, R42 ;  /* 0x000000323a2a722b */ /* 0x000fd0000000002a */
[----:B------:R-:W-:Y:S02]  /*1260*/  DMUL R46, R42, R42 ;  /* 0x0000002a2a2e7228 */ /* 0x000fe40000000000 */
[----:B------:R-:W-:-:S06]  /*1270*/  DADD R52, R50, -R42 ;  /* 0x0000000032347229 */ /* 0x000fcc000000082a */
[----:B------:R-:W-:Y:S01]  /*1280*/  DFMA R48, R46, UR8, R48 ;  /* 0x000000082e307c2b */ /* 0x000fe20008000030 */
[----:B------:R-:W-:Y:S01]  /*1290*/  UMOV UR8, 0x9f02676f ;  /* 0x9f02676f00087882 */ /* 0x000fe20000000000 */
[----:B------:R-:W-:Y:S01]  /*12a0*/  UMOV UR9, 0x3ef3b266 ;  /* 0x3ef3b26600097882 */ /* 0x000fe20000000000 */
[----:B------:R-:W-:-:S05]  /*12b0*/  DADD R52, R52, R52 ;  /* 0x0000000034347229 */ /* 0x000fca0000000034 */
[----:B------:R-:W-:Y:S01]  /*12c0*/  DFMA R48, R46, R48, UR8 ;  /* 0x000000082e307e2b */ /* 0x000fe20008000030 */
[----:B------:R-:W-:Y:S01]  /*12d0*/  UMOV UR8, 0xa9ab0956 ;  /* 0xa9ab095600087882 */ /* 0x000fe20000000000 */
[----:B------:R-:W-:Y:S01]  /*12e0*/  UMOV UR9, 0x3f1745cb ;  /* 0x3f1745cb00097882 */ /* 0x000fe20000000000 */
[----:B------:R-:W-:-:S05]  /*12f0*/  DFMA R50, R50, -R42, R52 ;  /* 0x8000002a3232722b */ /* 0x000fca0000000034 */
[----:B------:R-:W-:Y:S01]  /*1300*/  DFMA R48, R46, R48, UR8 ;  /* 0x000000082e307e2b */ /* 0x000fe20008000030 */
[----:B------:R-:W-:Y:S01]  /*1310*/  UMOV UR8, 0x2d1b5154 ;  /* 0x2d1b515400087882 */ /* 0x000fe20000000000 */
[----:B------:R-:W-:Y:S01]  /*1320*/  UMOV UR9, 0x3f3c71c7 ;  /* 0x3f3c71c700097882 */ /* 0x000fe20000000000 */
[----:B------:R-:W-:-:S05]  /*1330*/  DMUL R50, R58, R50 ;  /* 0x000000323a327228 */ /* 0x000fca0000000000 */
[----:B------:R-:W-:Y:S01]  /*1340*/  DFMA R54, R46, R48, UR8 ;  /* 0x000000082e367e2b */ /* 0x000fe20008000030 */
[----:B------:R-:W-:Y:S01]  /*1350*/  UMOV UR8, 0x923be72d ;  /* 0x923be72d00087882 */ /* 0x000fe20000000000 */
[----:B------:R-:W-:Y:S01]  /*1360*/  UMOV UR9, 0x3f624924 ;  /* 0x3f62492400097882 */ /* 0x000fe20000000000 */
[----:B------:R-:W-:Y:S01]  /*1370*/  LOP3.LUT R48, R56, 0x80000000, RZ, 0x3c, !PT ;  /* 0x8000000038307812 */ /* 0x000fe200078e3cff */
[----:B------:R-:W-:-:S04]  /*1380*/  IMAD.MOV.U32 R49, RZ, RZ, 0x43300000 ;  /* 0x43300000ff317424 */ /* 0x000fc800078e00ff */
[----:B------:R-:W-:Y:S01]  /*1390*/  DFMA R54, R46, R54, UR8 ;  /* 0x000000082e367e2b */ /* 0x000fe20008000036 */
[----:B------:R-:W-:Y:S01]  /*13a0*/  UMOV UR8, 0x9999a3c4 ;  /* 0x9999a3c400087882 */ /* 0x000fe20000000000 */
[----:B------:R-:W-:Y:S01]  /*13b0*/  UMOV UR9, 0x3f899999 ;  /* 0x3f89999900097882 */ /* 0x000fe20000000000 */
[----:B------:R-:W-:Y:S01]  /*13c0*/  DADD R48, R48, -UR22 ;  /* 0x8000001630307e29 */ /* 0x000fe20008000000 */
[----:B------:R-:W-:Y:S01]  /*13d0*/  UMOV UR22, 0xfefa39ef ;  /* 0xfefa39ef00167882 */ /* 0x000fe20000000000 */
[----:B------:R-:W-:-:S03]  /*13e0*/  UMOV UR23, 0x3fe62e42 ;  /* 0x3fe62e4200177882 */ /* 0x000fc60000000000 */
[----:B------:R-:W-:Y:S01]  /*13f0*/  DFMA R54, R46, R54, UR8 ;  /* 0x000000082e367e2b */ /* 0x000fe20008000036 */
[----:B------:R-:W-:Y:S01]  /*1400*/  UMOV UR8, 0x55555554 ;  /* 0x5555555400087882 */ /* 0x000fe20000000000 */
[----:B------:R-:W-:Y:S01]  /*1410*/  UMOV UR9, 0x3fb55555 ;  /* 0x3fb5555500097882 */ /* 0x000fe20000000000 */
[----:B------:R-:W-:-:S05]  /*1420*/  DFMA R52, R48, UR22, R42 ;  /* 0x0000001630347c2b */ /* 0x000fca000800002a */
[----:B------:R-:W-:Y:S01]  /*1430*/  DFMA R54, R46, R54, UR8 ;  /* 0x000000082e367e2b */ /* 0x000fe20008000036 */
[----:B------:R-:W-:Y:S01]  /*1440*/  UMOV UR8, 0x3b39803f ;  /* 0x3b39803f00087882 */ /* 0x000fe20000000000 */
[----:B------:R-:W-:Y:S01]  /*1450*/  UMOV UR9, 0x3c7abc9e ;  /* 0x3c7abc9e00097882 */ /* 0x000fe20000000000 */
[----:B------:R-:W-:-:S05]  /*1460*/  DFMA R56, -R48, UR22, R52 ;  /* 0x0000001630387c2b */ /* 0x000fca0008000134 */
[----:B------:R-:W-:-:S03]  /*1470*/  DMUL R54, R46, R54 ;  /* 0x000000362e367228 */ /* 0x000fc60000000000 */
[----:B------:R-:W-:-:S05]  /*1480*/  DADD R56, -R42, R56 ;  /* 0x000000002a387229 */ /* 0x000fca0000000138 */
[----:B------:R-:W-:-:S08]  /*1490*/  DFMA R50, R42, R54, R50 ;  /* 0x000000362a32722b */ /* 0x000fd00000000032 */
[----:B------:R-:W-:-:S08]  /*14a0*/  DADD R50, R50, -R56 ;  /* 0x0000000032327229 */ /* 0x000fd00000000838 */
[----:B------:R-:W-:-:S08]  /*14b0*/  DFMA R50, R48, UR8, R50 ;  /* 0x0000000830327c2b */ /* 0x000fd00008000032 */
[----:B------:R-:W-:-:S11]  /*14c0*/  DADD R50, R52, R50 ;  /* 0x0000000034327229 */ /* 0x000fd60000000032 */
.L_x_73:
[----:B------:R-:W-:Y:S05]  /*14d0*/  BSYNC B3 ;  /* 0x0000000000037941 */ /* 0x000fea0003800000 */
.L_x_72:
[----:B------:R-:W-:Y:S01]  /*14e0*/  LEA.HI R73, R30, 0xfffffc0c, RZ, 0xc ;  /* 0xfffffc0c1e497811 */ /* 0x000fe200078f60ff */
[----:B------:R-:W-:Y:S01]  /*14f0*/  DADD R66, R50, R66 ;  /* 0x0000000032427229 */ /* 0x000fe20000000042 */
[----:B------:R-:W-:Y:S01]  /*1500*/  BSSY B3, `(.L_x_74) ;  /* 0x0000007000037945 */ /* 0x000fe20003800000 */
[----:B------:R-:W-:Y:S01]  /*1510*/  IMAD.MOV.U32 R30, RZ, RZ, R34 ;  /* 0x000000ffff1e7224 */ /* 0x000fe200078e0022 */
[CCC-:B------:R-:W-:Y:S01]  /*1520*/  SHF.L.U64.HI R72, R34.reuse, R73.reuse, R35.reuse ;  /* 0x0000004922487219 */ /* 0x1c0fe20000010223 */
[----:B------:R-:W-:Y:S01]  /*1530*/  IMAD.MOV.U32 R69, RZ, RZ, R35 ;  /* 0x000000ffff457224 */ /* 0x000fe200078e0023 */
[----:B------:R-:W-:Y:S02]  /*1540*/  SHF.L.U32 R73, R34, R73, RZ ;  /* 0x0000004922497219 */ /* 0x000fe400000006ff */
[----:B------:R-:W-:-:S07]  /*1550*/  MOV R70, 0x1570 ;  /* 0x0000157000467802 */ /* 0x000fce0000000f00 */
[----:B-----5:R-:W-:Y:S05]  /*1560*/  CALL.REL.NOINC `($_Z30focal_loss_forward_cuda_kernelILb1ELi2EdldfEvPT4_PT1_PKS2_PKT2_PKflllfff$__internal_accurate_pow) ;  /* 0x0000002400207944 */ /* 0x020fea0003c00000 */
[----:B------:R-:W-:Y:S05]  /*1570*/  BSYNC B3 ;  /* 0x0000000000037941 */ /* 0x000fea0003800000 */
.L_x_74:
[----:B------:R-:W-:Y:S01]  /*1580*/  DSETP.NEU.AND P1, PT, R64, RZ, PT ;  /* 0x000000ff4000722a */ /* 0x000fe20003f2d000 */
[----:B------:R-:W-:Y:S01]  /*1590*/  BSSY B3, `(.L_x_75) ;  /* 0x000001b000037945 */ /* 0x000fe20003800000 */
[----:B------:R-:W-:-:S12]  /*15a0*/  IMAD.MOV.U32 R42, RZ, RZ, R30 ;  /* 0x000000ffff2a7224 */ /* 0x000fd800078e001e */
[----:B------:R-:W-:Y:S05]  /*15b0*/  @!P1 BRA `(.L_x_76) ;  /* 0x0000000000449947 */ /* 0x000fea0003800000 */
[----:B------:R-:W-:Y:S01]  /*15c0*/  ISETP.GT.AND P3, PT, R65, -0x1, PT ;  /* 0xffffffff4100780c */ /* 0x000fe20003f64270 */
[----:B------:R-:W-:Y:S01]  /*15d0*/  DADD R44, -RZ, -R42 ;  /* 0x00000000ff2c7229 */ /* 0x000fe2000000092a */
[----:B------:R-:W-:-:S04]  /*15e0*/  ISETP.NE.U32.AND P1, PT, R73, RZ, PT ;  /* 0x000000ff4900720c */ /* 0x000fc80003f25070 */
[----:B------:R-:W-:-:S04]  /*15f0*/  ISETP.NE.AND.EX P1, PT, R72, -0x80000000, PT, P1 ;  /* 0x800000004800780c */ /* 0x000fc80003f25310 */
[----:B------:R-:W-:Y:S02]  /*1600*/  ISETP.LT.AND P2, PT, R65, RZ, !P1 ;  /* 0x000000ff4100720c */ /* 0x000fe40004f41270 */
[----:B------:R-:W-:Y:S02]  /*1610*/  PLOP3.LUT P1, PT, P1, PT, PT, 0x8, 0x0 ;  /* 0x000000000000781c */ /* 0x000fe40000f2e170 */
[----:B------:R-:W-:Y:S02]  /*1620*/  FSEL R30, R44, R42, P2 ;  /* 0x0000002a2c1e7208 */ /* 0x000fe40001000000 */
[----:B------:R-:W-:Y:S01]  /*1630*/  FSEL R45, R45, R43, P2 ;  /* 0x0000002b2d2d7208 */ /* 0x000fe20001000000 */
[----:B------:R-:W-:Y:S08]  /*1640*/  @P3 BRA `(.L_x_77) ;  /* 0x00000000003c3947 */ /* 0x000ff00003800000 */
[----:B------:R-:W0:Y:S02]  /*1650*/  FRND.F64.TRUNC R42, R34 ;  /* 0x00000022002a7313 */ /* 0x000e24000030d800 */
[----:B0-----:R-:W-:Y:S01]  /*1660*/  DSETP.NEU.AND P2, PT, R42, R34, PT ;  /* 0x000000222a00722a */ /* 0x001fe20003f4d000 */
[----:B------:R-:W-:Y:S02]  /*1670*/  IMAD.MOV.U32 R42, RZ, RZ, R30 ;  /* 0x000000ffff2a7224 */ /* 0x000fe400078e001e */
[----:B------:R-:W-:-:S11]  /*1680*/  IMAD.MOV.U32 R43, RZ, RZ, R45 ;  /* 0x000000ffff2b7224 */ /* 0x000fd600078e002d */
[----:B------:R-:W-:Y:S05]  /*1690*/  @!P2 BRA `(.L_x_77) ;  /* 0x000000000028a947 */ /* 0x000fea0003800000 */
[----:B------:R-:W-:Y:S01]  /*16a0*/  MOV R42, 0x0 ;  /* 0x00000000002a7802 */ /* 0x000fe20000000f00 */
[----:B------:R-:W-:Y:S01]  /*16b0*/  IMAD.MOV.U32 R43, RZ, RZ, -0x80000 ;  /* 0xfff80000ff2b7424 */ /* 0x000fe200078e00ff */
[----:B------:R-:W-:Y:S06]  /*16c0*/  BRA `(.L_x_77) ;  /* 0x00000000001c7947 */ /* 0x000fec0003800000 */
.L_x_76:
[----:B------:R-:W-:Y:S01]  /*16d0*/  DSETP.NEU.AND P1, PT, |R34|, 0.5, PT ;  /* 0x3fe000002200742a */ /* 0x000fe20003f2d200 */
[----:B------:R-:W-:Y:S01]  /*16e0*/  ISETP.GE.AND P3, PT, R35, RZ, PT ;  /* 0x000000ff2300720c */ /* 0x000fe20003f66270 */
[----:B------:R-:W-:Y:S01]  /*16f0*/  IMAD.MOV.U32 R42, RZ, RZ, RZ ;  /* 0x000000ffff2a7224 */ /* 0x000fe200078e00ff */
[----:B------:R-:W-:-:S04]  /*1700*/  ISETP.EQ.U32.AND P2, PT, R73, RZ, PT ;  /* 0x000000ff4900720c */ /* 0x000fc80003f42070 */
[----:B------:R-:W-:-:S04]  /*1710*/  ISETP.EQ.AND.EX P1, PT, R72, -0x80000000, P1, P2 ;  /* 0x800000004800780c */ /* 0x000fc80000f22320 */
[----:B------:R-:W-:-:S04]  /*1720*/  SEL R43, R65, RZ, P1 ;  /* 0x000000ff412b7207 */ /* 0x000fc80000800000 */
[----:B------:R-:W-:-:S07]  /*1730*/  @!P3 LOP3.LUT R43, R43, 0x7ff00000, RZ, 0xfc, !PT ;  /* 0x7ff000002b2bb812 */ /* 0x000fce00078efcff */
.L_x_77:
[----:B------:R-:W-:Y:S05]  /*1740*/  BSYNC B3 ;  /* 0x0000000000037941 */ /* 0x000fea0003800000 */
.L_x_75:
[----:B------:R-:W-:Y:S01]  /*1750*/  DADD R44, R34, R64 ;  /* 0x00000000222c7229 */ /* 0x000fe20000000040 */
[----:B------:R-:W-:Y:S09]  /*1760*/  BSSY B3, `(.L_x_78) ;  /* 0x000001e000037945 */ /* 0x000ff20003800000 */
[----:B------:R-:W-:-:S02]  /*1770*/  LOP3.LUT R44, R45, 0x7ff00000, RZ, 0xc0, !PT ;  /* 0x7ff000002d2c7812 */ /* 0x000fc400078ec0ff */
[----:B------:R-:W-:Y:S02]  /*1780*/  FSEL R45, R25, R63, P0 ;  /* 0x0000003f192d7208 */ /* 0x000fe40000000000 */
[----:B------:R-:W-:Y:S02]  /*1790*/  ISETP.NE.AND P2, PT, R44, 0x7ff00000, PT ;  /* 0x7ff000002c00780c */ /* 0x000fe40003f45270 */
[----:B------:R-:W-:-:S11]  /*17a0*/  FSEL R44, R24, R62, P0 ;  /* 0x0000003e182c7208 */ /* 0x000fd60000000000 */
[----:B------:R-:W-:Y:S05]  /*17b0*/  @P2 BRA `(.L_x_79) ;  /* 0x0000000000602947 */ /* 0x000fea0003800000 */
[----:B------:R-:W-:-:S06]  /*17c0*/  DSETP.GTU.AND P2, PT, |R34|, +INF , PT ;  /* 0x7ff000002200742a */ /* 0x000fcc0003f4c200 */
[----:B------:R-:W-:-:S14]  /*17d0*/  DSETP.GTU.OR P2, PT, |R64|, +INF , P2 ;  /* 0x7ff000004000742a */ /* 0x000fdc000174c600 */
[----:B------:R-:W-:Y:S05]  /*17e0*/  @P2 BRA `(.L_x_80) ;  /* 0x0000000000502947 */ /* 0x000fea0003800000 */
[----:B------:R-:W-:-:S14]  /*17f0*/  DSETP.NEU.AND P2, PT, |R34|, +INF , PT ;  /* 0x7ff000002200742a */ /* 0x000fdc0003f4d200 */
[----:B------:R-:W-:Y:S05]  /*1800*/  @!P2 BRA `(.L_x_81) ;  /* 0x000000000028a947 */ /* 0x000fea0003800000 */
[----:B------:R-:W-:-:S14]  /*1810*/  DSETP.NEU.AND P2, PT, |R64|, +INF , PT ;  /* 0x7ff000004000742a */ /* 0x000fdc0003f4d200 */
[----:B------:R-:W-:Y:S05]  /*1820*/  @P2 BRA `(.L_x_79) ;  /* 0x0000000000442947 */ /* 0x000fea0003800000 */
[----:B------:R-:W-:Y:S01]  /*1830*/  ISETP.LT.AND P1, PT, R65, RZ, P1 ;  /* 0x000000ff4100720c */ /* 0x000fe20000f21270 */
[----:B------:R-:W-:Y:S01]  /*1840*/  IMAD.MOV.U32 R42, RZ, RZ, RZ ;  /* 0x000000ffff2a7224 */ /* 0x000fe200078e00ff */
[C---:B------:R-:W-:Y:S02]  /*1850*/  LOP3.LUT R30, R35.reuse, 0x7fffffff, RZ, 0xc0, !PT ;  /* 0x7fffffff231e7812 */ /* 0x040fe400078ec0ff */
[----:B------:R-:W-:Y:S02]  /*1860*/  ISETP.GT.AND P2, PT, R35, -0x1, PT ;  /* 0xffffffff2300780c */ /* 0x000fe40003f44270 */
[----:B------:R-:W-:Y:S02]  /*1870*/  ISETP.NE.AND P1, PT, R30, 0x3fe00000, P1 ;  /* 0x3fe000001e00780c */ /* 0x000fe40000f25270 */
[----:B------:R-:W-:-:S11]  /*1880*/  SEL R43, RZ, 0x7ff00000, !P2 ;  /* 0x7ff00000ff2b7807 */ /* 0x000fd60005000000 */
[----:B------:R-:W-:Y:S01]  /*1890*/  @P1 VIADD R43, R43, 0x80000000 ;  /* 0x800000002b2b1836 */ /* 0x000fe20000000000 */
[----:B------:R-:W-:Y:S06]  /*18a0*/  BRA `(.L_x_79) ;  /* 0x0000000000247947 */ /* 0x000fec0003800000 */
.L_x_81:
[----:B------:R-:W-:Y:S01]  /*18b0*/  ISETP.GE.AND P2, PT, R35, RZ, PT ;  /* 0x000000ff2300720c */ /* 0x000fe20003f46270 */
[----:B------:R-:W-:Y:S01]  /*18c0*/  DSETP.GT.AND P1, PT, |R64|, 1, PT ;  /* 0x3ff000004000742a */ /* 0x000fe20003f24200 */
[----:B------:R-:W-:-:S05]  /*18d0*/  IMAD.MOV.U32 R42, RZ, RZ, RZ ;  /* 0x000000ffff2a7224 */ /* 0x000fca00078e00ff */
[----:B------:R-:W-:Y:S01]  /*18e0*/  SEL R30, RZ, 0x7ff00000, !P1 ;  /* 0x7ff00000ff1e7807 */ /* 0x000fe20004800000 */
[----:B------:R-:W-:-:S05]  /*18f0*/  DSETP.NEU.AND P1, PT, R64, -1, PT ;  /* 0xbff000004000742a */ /* 0x000fca0003f2d000 */
[----:B------:R-:W-:-:S04]  /*1900*/  @!P2 LOP3.LUT R30, R30, 0x7ff00000, RZ, 0x3c, !PT ;  /* 0x7ff000001e1ea812 */ /* 0x000fc800078e3cff */
[----:B------:R-:W-:Y:S01]  /*1910*/  SEL R43, R30, 0x3ff00000, P1 ;  /* 0x3ff000001e2b7807 */ /* 0x000fe20000800000 */
[----:B------:R-:W-:Y:S06]  /*1920*/  BRA `(.L_x_79) ;  /* 0x0000000000047947 */ /* 0x000fec0003800000 */
.L_x_80:
[----:B------:R-:W-:-:S11]  /*1930*/  DADD R42, R34, R64 ;  /* 0x00000000222a7229 */ /* 0x000fd60000000040 */
.L_x_79:
[----:B------:R-:W-:Y:S05]  /*1940*/  BSYNC B3 ;  /* 0x0000000000037941 */ /* 0x000fea0003800000 */
.L_x_78:
[----:B------:R-:W-:Y:S02]  /*1950*/  FSEL R30, R5, UR7, P0 ;  /* 0x00000007051e7c08 */ /* 0x000fe40008000000 */
[----:B------:R-:W-:Y:S02]  /*1960*/  FSETP.NEU.FTZ.AND P1, PT, RZ, UR7, PT ;  /* 0x00000007ff007c0b */ /* 0x000fe4000bf3d000 */
[----:B------:R-:W-:Y:S01]  /*1970*/  FSEL R46, R38, RZ, P0 ;  /* 0x000000ff262e7208 */ /* 0x000fe20000000000 */
[----:B------:R-:W-:Y:S01]  /*1980*/  FMUL.FTZ R30, R30, 1 ;  /* 0x3f8000001e1e7820 */ /* 0x000fe20000410000 */
[----:B------:R-:W-:Y:S02]  /*1990*/  FSEL R47, R39, 1.875, P0 ;  /* 0x3ff00000272f7808 */ /* 0x000fe40000000000 */
[----:B------:R-:W-:Y:S01]  /*19a0*/  FSEL R50, R20, R22, P0 ;  /* 0x0000001614327208 */ /* 0x000fe20000000000 */
[----:B------:R-:W0:Y:S01]  /*19b0*/  F2F.F64.F32 R48, R30 ;  /* 0x0000001e00307310 */ /* 0x000e220000201800 */
[----:B------:R-:W-:-:S02]  /*19c0*/  FSEL R51, R21, R23, P0 ;  /* 0x0000001715337208 */ /* 0x000fc40000000000 */
[----:B------:R-:W-:-:S03]  /*19d0*/  DADD R46, -R22, R46 ;  /* 0x00000000162e7229 */ /* 0x000fc6000000012e */
[----:B------:R-:W-:Y:S02]  /*19e0*/  DSETP.EQ.OR P1, PT, R64, 1, !P1 ;  /* 0x3ff000004000742a */ /* 0x000fe40004f22400 */
[----:B------:R-:W-:Y:S01]  /*19f0*/  DADD R50, -R24, R50 ;  /* 0x0000000018327229 */ /* 0x000fe20000000132 */
[----:B------:R-:W-:Y:S02]  /*1a00*/  FSEL R24, R36, R32, P0 ;  /* 0x0000002024187208 */ /* 0x000fe40000000000 */
[----:B------:R-:W-:Y:S01]  /*1a10*/  DFMA R46, R28, R46, R66 ;  /* 0x0000002e1c2e722b */ /* 0x000fe20000000042 */
[----:B------:R-:W-:Y:S02]  /*1a20*/  FSEL R25, R37, R33, P0 ;  /* 0x0000002125197208 */ /* 0x000fe40000000000 */
[----:B------:R-:W-:Y:S01]  /*1a30*/  FSEL R28, R42, RZ, !P1 ;  /* 0x000000ff2a1c7208 */ /* 0x000fe20004800000 */
[----:B0-----:R-:W-:Y:S01]  /*1a40*/  DMUL R44, R48, R44 ;  /* 0x0000002c302c7228 */ /* 0x001fe20000000000 */
[----:B------:R-:W-:-:S06]  /*1a50*/  FSEL R29, R43, 1.875, !P1 ;  /* 0x3ff000002b1d7808 */ /* 0x000fcc0004800000 */
[----:B------:R-:W-:Y:S02]  /*1a60*/  DMUL R24, R24, R28 ;  /* 0x0000001c18187228 */ /* 0x000fe40000000000 */
[----:B------:R-:W-:-:S06]  /*1a70*/  DFMA R44, R46, R44, -R50 ;  /* 0x0000002c2e2c722b */ /* 0x000fcc0000000832 */
[C---:B------:R-:W-:Y:S02]  /*1a80*/  DFMA R40, R24.reuse, R46, R40 ;  /* 0x0000002e1828722b */ /* 0x040fe40000000028 */
[----:B------:R-:W-:-:S11]  /*1a90*/  DMUL R24, R24, R44 ;  /* 0x0000002c18187228 */ /* 0x000fd60000000000 */
.L_x_65:
[----:B------:R-:W-:Y:S05]  /*1aa0*/  BSYNC B2 ;  /* 0x0000000000027941 */ /* 0x000fea0003800000 */
.L_x_64:
[----:B------:R-:W-:Y:S01]  /*1ab0*/  IADD3 R4, P1, R4, 0x1, RZ ;  /* 0x0000000104047810 */ /* 0x000fe20007f3e0ff */
[----:B------:R-:W-:Y:S03]  /*1ac0*/  BSSY B2, `(.L_x_82) ;  /* 0x0000136000027945 */ /* 0x000fe60003800000 */
[----:B------:R-:W-:Y:S01]  /*1ad0*/  ISETP.GE.U32.AND P0, PT, R4, UR16, PT ;  /* 0x0000001004007c0c */ /* 0x000fe2000bf06070 */
[----:B------:R-:W-:-:S05]  /*1ae0*/  IMAD.X R2, RZ, RZ, R2, P1 ;  /* 0x000000ffff027224 */ /* 0x000fca00008e0602 */
[----:B------:R-:W-:-:S13]  /*1af0*/  ISETP.GE.AND.EX P0, PT, R2, UR17, PT, P0 ;  /* 0x0000001102007c0c */ /* 0x000fda000bf06300 */
[----:B------:R-:W-:Y:S05]  /*1b00*/  @P0 BRA `(.L_x_83) ;  /* 0x0000001000c40947 */ /* 0x000fea0003800000 */
[----:B------:R-:W-:Y:S01]  /*1b10*/  IMAD.MOV.U32 R28, RZ, RZ, 0x652b82fe ;  /* 0x652b82feff1c7424 */ /* 0x000fe200078e00ff */
[----:B------:R-:W-:Y:S01]  /*1b20*/  MOV R52, 0x69ce2bdf ;  /* 0x69ce2bdf00347802 */ /* 0x000fe20000000f00 */
[----:B------:R-:W-:Y:S01]  /*1b30*/  IMAD.MOV.U32 R29, RZ, RZ, 0x3ff71547 ;  /* 0x3ff71547ff1d7424 */ /* 0x000fe200078e00ff */
[----:B------:R-:W-:Y:S01]  /*1b40*/  BSSY B3, `(.L_x_84) ;  /* 0x000004b000037945 */ /* 0x000fe20003800000 */
[----:B------:R-:W-:Y:S01]  /*1b50*/  IMAD.MOV.U32 R48, RZ, RZ, -0x105c611 ;  /* 0xfefa39efff307424 */ /* 0x000fe200078e00ff */
[----:B------:R-:W-:Y:S01]  /*1b60*/  FSETP.GEU.FTZ.AND P2, PT, |R31|, 4.1917929649353027344, PT ;  /* 0x4086232b1f00780b */ /* 0x000fe20003f5e200 */
[----:B------:R-:W-:Y:S02]  /*1b70*/  IMAD.MOV.U32 R49, RZ, RZ, 0x3fe62e42 ;  /* 0x3fe62e42ff317424 */ /* 0x000fe400078e00ff */
[CC--:B------:R-:W-:Y:S01]  /*1b80*/  DFMA R26, -R10.reuse, R28.reuse, 6.75539944105574400000e+15 ;  /* 0x433800000a1a742b */ /* 0x0c0fe2000000011c */
[----:B------:R-:W-:Y:S01]  /*1b90*/  IMAD.MOV.U32 R50, RZ, RZ, 0x3b39803f ;  /* 0x3b39803fff327424 */ /* 0x000fe200078e00ff */
[----:B------:R-:W-:Y:S01]  /*1ba0*/  DFMA R28, R10, R28, 6.75539944105574400000e+15 ;  /* 0x433800000a1c742b */ /* 0x000fe2000000001c */
[----:B------:R-:W-:-:S02]  /*1bb0*/  IMAD.MOV.U32 R51, RZ, RZ, 0x3c7abc9e ;  /* 0x3c7abc9eff337424 */ /* 0x000fc400078e00ff */
[----:B------:R-:W-:-:S03]  /*1bc0*/  IMAD.MOV.U32 R53, RZ, RZ, 0x3e5ade15 ;  /* 0x3e5ade15ff357424 */ /* 0x000fc600078e00ff */
[----:B------:R-:W-:Y:S02]  /*1bd0*/  DADD R42, R26, -6.75539944105574400000e+15 ;  /* 0xc33800001a2a7429 */ /* 0x000fe40000000000 */
[----:B------:R-:W-:-:S06]  /*1be0*/  DADD R46, R28, -6.75539944105574400000e+15 ;  /* 0xc33800001c2e7429 */ /* 0x000fcc0000000000 */
[-CC-:B------:R-:W-:Y:S02]  /*1bf0*/  DFMA R44, R42, -R48.reuse, -R10.reuse ;  /* 0x800000302a2c722b */ /* 0x180fe4000000080a */
[----:B------:R-:W-:-:S06]  /*1c00*/  DFMA R48, R46, -R48, R10 ;  /* 0x800000302e30722b */ /* 0x000fcc000000000a */
[-C--:B------:R-:W-:Y:S02]  /*1c10*/  DFMA R42, R42, -R50.reuse, R44 ;  /* 0x800000322a2a722b */ /* 0x080fe4000000002c */
[----:B------:R-:W-:Y:S01]  /*1c20*/  DFMA R44, R46, -R50, R48 ;  /* 0x800000322e2c722b */ /* 0x000fe20000000030 */
[----:B------:R-:W-:Y:S02]  /*1c30*/  IMAD.MOV.U32 R48, RZ, RZ, -0x35dec16 ;  /* 0xfca213eaff307424 */ /* 0x000fe400078e00ff */
[----:B------:R-:W-:Y:S02]  /*1c40*/  IMAD.MOV.U32 R49, RZ, RZ, 0x3e928af3 ;  /* 0x3e928af3ff317424 */ /* 0x000fe400078e00ff */
[----:B------:R-:W-:Y:S02]  /*1c50*/  IMAD.MOV.U32 R50, RZ, RZ, 0x62401315 ;  /* 0x62401315ff327424 */ /* 0x000fe400078e00ff */
[----:B------:R-:W-:Y:S02]  /*1c60*/  IMAD.MOV.U32 R51, RZ, RZ, 0x3ec71dee ;  /* 0x3ec71deeff337424 */ /* 0x000fe400078e00ff */
[----:B------:R-:W-:-:S02]  /*1c70*/  DFMA R46, R42, R52, R48 ;  /* 0x000000342a2e722b */ /* 0x000fc40000000030 */
[----:B------:R-:W-:Y:S02]  /*1c80*/  DFMA R48, R44, R52, R48 ;  /* 0x000000342c30722b */ /* 0x000fe40000000030 */
[----:B------:R-:W-:-:S04]  /*1c90*/  DADD R52, -RZ, -R10 ;  /* 0x00000000ff347229 */ /* 0x000fc8000000090a */
[--C-:B------:R-:W-:Y:S02]  /*1ca0*/  DFMA R46, R42, R46, R50.reuse ;  /* 0x0000002e2a2e722b */ /* 0x100fe40000000032 */
[----:B------:R-:W-:Y:S01]  /*1cb0*/  DFMA R48, R44, R48, R50 ;  /* 0x000000302c30722b */ /* 0x000fe20000000032 */
[----:B------:R-:W-:Y:S02]  /*1cc0*/  IMAD.MOV.U32 R50, RZ, RZ, 0x7c89eb71 ;  /* 0x7c89eb71ff327424 */ /* 0x000fe400078e00ff */
[----:B------:R-:W-:Y:S01]  /*1cd0*/  IMAD.MOV.U32 R51, RZ, RZ, 0x3efa0199 ;  /* 0x3efa0199ff337424 */ /* 0x000fe200078e00ff */
[----:B------:R-:W-:-:S05]  /*1ce0*/  FSETP.GEU.FTZ.AND P0, PT, |R53|, 4.1917929649353027344, PT ;  /* 0x4086232b3500780b */ /* 0x000fca0003f1e200 */
[--C-:B------:R-:W-:Y:S02]  /*1cf0*/  DFMA R46, R42, R46, R50.reuse ;  /* 0x0000002e2a2e722b */ /* 0x100fe40000000032 */
[----:B------:R-:W-:Y:S01]  /*1d00*/  DFMA R48, R44, R48, R50 ;  /* 0x000000302c30722b */ /* 0x000fe20000000032 */
[----:B------:R-:W-:Y:S02]  /*1d10*/  IMAD.MOV.U32 R50, RZ, RZ, 0x14761f65 ;  /* 0x14761f65ff327424 */ /* 0x000fe400078e00ff */
[----:B------:R-:W-:-:S06]  /*1d20*/  IMAD.MOV.U32 R51, RZ, RZ, 0x3f2a01a0 ;  /* 0x3f2a01a0ff337424 */ /* 0x000fcc00078e00ff */
[--C-:B------:R-:W-:Y:S02]  /*1d30*/  DFMA R46, R42, R46, R50.reuse ;  /* 0x0000002e2a2e722b */ /* 0x100fe40000000032 */
[----:B------:R-:W-:Y:S01]  /*1d40*/  DFMA R48, R44, R48, R50 ;  /* 0x000000302c30722b */ /* 0x000fe20000000032 */
[----:B------:R-:W-:Y:S02]  /*1d50*/  IMAD.MOV.U32 R50, RZ, RZ, 0x1852b7af ;  /* 0x1852b7afff327424 */ /* 0x000fe400078e00ff */
[----:B------:R-:W-:-:S06]  /*1d60*/  IMAD.MOV.U32 R51, RZ, RZ, 0x3f56c16c ;  /* 0x3f56c16cff337424 */ /* 0x000fcc00078e00ff */
[--C-:B------:R-:W-:Y:S02]  /*1d70*/  DFMA R46, R42, R46, R50.reuse ;  /* 0x0000002e2a2e722b */ /* 0x100fe40000000032 */
[----:B------:R-:W-:Y:S01]  /*1d80*/  DFMA R48, R44, R48, R50 ;  /* 0x000000302c30722b */ /* 0x000fe20000000032 */
[----:B------:R-:W-:Y:S01]  /*1d90*/  IMAD.MOV.U32 R50, RZ, RZ, 0x11122322 ;  /* 0x11122322ff327424 */ /* 0x000fe200078e00ff */
[----:B------:R-:W-:-:S06]  /*1da0*/  MOV R51, 0x3f811111 ;  /* 0x3f81111100337802 */ /* 0x000fcc0000000f00 */
        /* <DEDUP_REMOVED lines=13> */
[----:B------:R-:W-:-:S06]  /*1e80*/  DFMA R48, R44, R48, R50 ;  /* 0x000000302c30722b */ /* 0x000fcc0000000032 */
[----:B------:R-:W-:Y:S02]  /*1e90*/  DFMA R46, R42, R46, 1 ;  /* 0x3ff000002a2e742b */ /* 0x000fe4000000002e */
[----:B------:R-:W-:-:S06]  /*1ea0*/  DFMA R48, R44, R48, 1 ;  /* 0x3ff000002c30742b */ /* 0x000fcc0000000030 */
[----:B------:R-:W-:Y:S02]  /*1eb0*/  DFMA R50, R42, R46, 1 ;  /* 0x3ff000002a32742b */ /* 0x000fe4000000002e */
[----:B------:R-:W-:-:S08]  /*1ec0*/  DFMA R46, R44, R48, 1 ;  /* 0x3ff000002c2e742b */ /* 0x000fd00000000030 */
[----:B------:R-:W-:Y:S02]  /*1ed0*/  IMAD R43, R26, 0x100000, R51 ;  /* 0x001000001a2b7824 */ /* 0x000fe400078e0233 */
[----:B------:R-:W-:Y:S02]  /*1ee0*/  IMAD R45, R28, 0x100000, R47 ;  /* 0x001000001c2d7824 */ /* 0x000fe400078e022f */
[----:B------:R-:W-:Y:S02]  /*1ef0*/  IMAD.MOV.U32 R42, RZ, RZ, R50 ;  /* 0x000000ffff2a7224 */ /* 0x000fe400078e0032 */
[----:B------:R-:W-:Y:S01]  /*1f00*/  IMAD.MOV.U32 R44, RZ, RZ, R46 ;  /* 0x000000ffff2c7224 */ /* 0x000fe200078e002e */
[----:B------:R-:W-:Y:S06]  /*1f10*/  @!P0 BRA `(.L_x_85) ;  /* 0x0000000000348947 */ /* 0x000fec0003800000 */
[----:B------:R-:W-:Y:S01]  /*1f20*/  FSETP.GEU.FTZ.AND P1, PT, |R53|, 4.2275390625, PT ;  /* 0x408748003500780b */ /* 0x000fe20003f3e200 */
[C---:B------:R-:W-:Y:S02]  /*1f30*/  DADD R42, -R10.reuse, +INF ;  /* 0x7ff000000a2a7429 */ /* 0x040fe40000000100 */
[----:B------:R-:W-:-:S08]  /*1f40*/  DSETP.GT.AND P0, PT, R10, RZ, PT ;  /* 0x000000ff0a00722a */ /* 0x000fd00003f04000 */
[----:B------:R-:W-:Y:S02]  /*1f50*/  FSEL R42, R42, RZ, !P0 ;  /* 0x000000ff2a2a7208 */ /* 0x000fe40004000000 */
[----:B------:R-:W-:Y:S01]  /*1f60*/  @!P1 LEA.HI R2, R26, R26, RZ, 0x1 ;  /* 0x0000001a1a029211 */ /* 0x000fe200078f08ff */
[----:B------:R-:W-:Y:S01]  /*1f70*/  @!P1 IMAD.MOV.U32 R48, RZ, RZ, RZ ;  /* 0x000000ffff309224 */ /* 0x000fe200078e00ff */
[----:B------:R-:W-:Y:S02]  /*1f80*/  FSEL R43, R43, RZ, !P0 ;  /* 0x000000ff2b2b7208 */ /* 0x000fe40004000000 */
[----:B------:R-:W-:-:S05]  /*1f90*/  @!P1 SHF.R.S32.HI R27, RZ, 0x1, R2 ;  /* 0x00000001ff1b9819 */ /* 0x000fca0000011402 */
[----:B------:R-:W-:Y:S02]  /*1fa0*/  @!P1 IMAD.IADD R26, R26, 0x1, -R27 ;  /* 0x000000011a1a9824 */ /* 0x000fe400078e0a1b */
[----:B------:R-:W-:-:S03]  /*1fb0*/  @!P1 IMAD R27, R27, 0x100000, R51 ;  /* 0x001000001b1b9824 */ /* 0x000fc600078e0233 */
[----:B------:R-:W-:Y:S02]  /*1fc0*/  @!P1 LEA R49, R26, 0x3ff00000, 0x14 ;  /* 0x3ff000001a319811 */ /* 0x000fe400078ea0ff */
[----:B------:R-:W-:-:S06]  /*1fd0*/  @!P1 MOV R26, R50 ;  /* 0x00000032001a9202 */ /* 0x000fcc0000000f00 */
[----:B------:R-:W-:-:S11]  /*1fe0*/  @!P1 DMUL R42, R26, R48 ;  /* 0x000000301a2a9228 */ /* 0x000fd60000000000 */
.L_x_85:
[----:B------:R-:W-:Y:S05]  /*1ff0*/  BSYNC B3 ;  /* 0x0000000000037941 */ /* 0x000fea0003800000 */
.L_x_84:
[----:B------:R-:W-:Y:S04]  /*2000*/  BSSY B3, `(.L_x_86) ;  /* 0x000000e000037945 */ /* 0x000fe80003800000 */
[----:B------:R-:W-:Y:S05]  /*2010*/  @!P2 BRA `(.L_x_87) ;  /* 0x000000000030a947 */ /* 0x000fea0003800000 */
        /* <DEDUP_REMOVED lines=12> */
.L_x_87:
[----:B------:R-:W-:Y:S05]  /*20e0*/  BSYNC B3 ;  /* 0x0000000000037941 */ /* 0x000fea0003800000 */
.L_x_86:
        /* <DEDUP_REMOVED lines=13> */
[----:B------:R-:W-:Y:S02]  /*21c0*/  LOP3.LUT R2, R47, 0x7fffffff, RZ, 0xc0, !PT ;  /* 0x7fffffff2f027812 */ /* 0x000fe400078ec0ff */
[----:B------:R-:W-:-:S03]  /*21d0*/  MOV R30, 0x2200 ;  /* 0x00002200001e7802 */ /* 0x000fc60000000f00 */
[----:B------:R-:W-:-:S07]  /*21e0*/  VIADD R50, R2, 0xfff00000 ;  /* 0xfff0000002327836 */ /* 0x000fce0000000000 */
[----:B0----5:R-:W-:Y:S05]  /*21f0*/  CALL.REL.NOINC `($__internal_3_$__cuda_sm20_dblrcp_rn_slowpath_v3) ;  /* 0x0000001000087944 */ /* 0x021fea0003c00000 */
[----:B------:R-:W-:Y:S02]  /*2200*/  IMAD.MOV.U32 R26, RZ, RZ, R48 ;  /* 0x000000ffff1a7224 */ /* 0x000fe400078e0030 */
[----:B------:R-:W-:-:S07]  /*2210*/  IMAD.MOV.U32 R27, RZ, RZ, R49 ;  /* 0x000000ffff1b7224 */ /* 0x000fce00078e0031 */
.L_x_89:
[----:B------:R-:W-:Y:S05]  /*2220*/  BSYNC B3 ;  /* 0x0000000000037941 */ /* 0x000fea0003800000 */
.L_x_88:
[----:B------:R-:W-:Y:S01]  /*2230*/  DSETP.GE.AND P1, PT, R10, RZ, PT ;  /* 0x000000ff0a00722a */ /* 0x000fe20003f26000 */
[----:B------:R-:W-:Y:S01]  /*2240*/  IADD3 R13, P4, R6, 0x1, RZ ;  /* 0x00000001060d7810 */ /* 0x000fe20007f9e0ff */
[----:B------:R-:W-:Y:S03]  /*2250*/  BSSY B3, `(.L_x_90) ;  /* 0x0000060000037945 */ /* 0x000fe60003800000 */
[----:B------:R-:W-:Y:S01]  /*2260*/  ISETP.NE.U32.AND P0, PT, R13, R12, PT ;  /* 0x0000000c0d00720c */ /* 0x000fe20003f05070 */
[----:B------:R-:W-:Y:S01]  /*2270*/  IMAD.X R29, RZ, RZ, R7, P4 ;  /* 0x000000ffff1d7224 */ /* 0x000fe200020e0607 */
[----:B------:R-:W-:Y:S01]  /*2280*/  FSEL R50, R42, R44, P1 ;  /* 0x0000002c2a327208 */ /* 0x000fe20000800000 */
[----:B------:R-:W-:Y:S01]  /*2290*/  DADD R12, -R26, 1 ;  /* 0x3ff000001a0c7429 */ /* 0x000fe20000000100 */
[----:B------:R-:W-:Y:S02]  /*22a0*/  FSEL R51, R43, R45, P1 ;  /* 0x0000002d2b337208 */ /* 0x000fe40000800000 */
[----:B------:R-:W-:Y:S01]  /*22b0*/  ISETP.NE.AND.EX P0, PT, R29, R0, PT, P0 ;  /* 0x000000001d00720c */ /* 0x000fe20003f05300 */
[----:B------:R-:W-:Y:S01]  /*22c0*/  DADD R28, -RZ, -R10 ;  /* 0x00000000ff1c7229 */ /* 0x000fe2000000090a */
[----:B------:R-:W-:-:S02]  /*22d0*/  ISETP.GT.U32.AND P4, PT, R14, -0x1, PT ;  /* 0xffffffff0e00780c */ /* 0x000fc40003f84070 */
[----:B------:R-:W-:Y:S01]  /*22e0*/  DADD R50, R50, 1 ;  /* 0x3ff0000032327429 */ /* 0x000fe20000000000 */
[----:B0-----:R-:W-:Y:S02]  /*22f0*/  LOP3.LUT R0, R35, 0x7ff00000, RZ, 0xc0, !PT ;  /* 0x7ff0000023007812 */ /* 0x001fe400078ec0ff */
[----:B------:R-:W-:-:S04]  /*2300*/  ISETP.GT.AND.EX P0, PT, R15, -0x1, !P0, P4 ;  /* 0xffffffff0f00780c */ /* 0x000fc80004704340 */
[----:B------:R-:W-:Y:S02]  /*2310*/  FSEL R14, R12, R26, P0 ;  /* 0x0000001a0c0e7208 */ /* 0x000fe40000000000 */
[----:B------:R-:W-:Y:S01]  /*2320*/  FSEL R15, R13, R27, P0 ;  /* 0x0000001b0d0f7208 */ /* 0x000fe20000000000 */
[----:B------:R-:W-:Y:S01]  /*2330*/  IMAD.MOV.U32 R30, RZ, RZ, R50 ;  /* 0x000000ffff1e7224 */ /* 0x000fe200078e0032 */
[----:B------:R-:W-:Y:S01]  /*2340*/  ISETP.GT.AND P3, PT, R51, 0xfffff, PT ;  /* 0x000fffff3300780c */ /* 0x000fe20003f64270 */
[----:B------:R-:W-:Y:S01]  /*2350*/  IMAD.MOV.U32 R31, RZ, RZ, R51 ;  /* 0x000000ffff1f7224 */ /* 0x000fe200078e0033 */
[----:B------:R-:W-:Y:S02]  /*2360*/  FSEL R28, R28, RZ, !P1 ;  /* 0x000000ff1c1c7208 */ /* 0x000fe40004800000 */
[----:B------:R-:W-:Y:S01]  /*2370*/  DADD R44, -RZ, |R14| ;  /* 0x00000000ff2c7229 */ /* 0x000fe2000000050e */
[----:B------:R-:W-:-:S08]  /*2380*/  FSEL R29, R29, RZ, !P1 ;  /* 0x000000ff1d1d7208 */ /* 0x000fd00004800000 */
[----:B------:R-:W-:-:S10]  /*2390*/  @!P3 DMUL R30, R30, 1.80143985094819840000e+16 ;  /* 0x435000001e1eb828 */ /* 0x000fd40000000000 */
[----:B------:R-:W-:Y:S01]  /*23a0*/  @!P3 MOV R51, R31 ;  /* 0x0000001f0033b202 */ /* 0x000fe20000000f00 */
[----:B------:R-:W-:-:S04]  /*23b0*/  @!P3 IMAD.MOV.U32 R50, RZ, RZ, R30 ;  /* 0x000000ffff32b224 */ /* 0x000fc800078e001e */
[----:B------:R-:W-:-:S05]  /*23c0*/  VIADD R2, R51, 0xffffffff ;  /* 0xffffffff33027836 */ /* 0x000fca0000000000 */
[----:B------:R-:W-:Y:S01]  /*23d0*/  ISETP.GE.U32.AND P2, PT, R2, 0x7fefffff, PT ;  /* 0x7fefffff0200780c */ /* 0x000fe20003f46070 */
[----:B------:R-:W-:Y:S02]  /*23e0*/  IMAD.MOV.U32 R2, RZ, RZ, -0x3ff ;  /* 0xfffffc01ff027424 */ /* 0x000fe400078e00ff */
[----:B------:R-:W-:-:S10]  /*23f0*/  @!P3 IMAD.MOV.U32 R2, RZ, RZ, -0x435 ;  /* 0xfffffbcbff02b424 */ /* 0x000fd400078e00ff */
        /* <DEDUP_REMOVED lines=8> */
[----:B------:R-:W-:Y:S01]  /*2480*/  IMAD.MOV.U32 R30, RZ, RZ, R50 ;  /* 0x000000ffff1e7224 */ /* 0x000fe200078e0032 */
[----:B------:R-:W-:Y:S01]  /*2490*/  MOV R55, 0x3ed0ee25 ;  /* 0x3ed0ee2500377802 */ /* 0x000fe20000000f00 */
[----:B------:R-:W-:Y:S01]  /*24a0*/  IMAD.MOV.U32 R42, RZ, RZ, RZ ;  /* 0x000000ffff2a7224 */ /* 0x000fe200078e00ff */
[----:B------:R-:W-:Y:S01]  /*24b0*/  LOP3.LUT R31, R4, 0x3ff00000, RZ, 0xfc, !PT ;  /* 0x3ff00000041f7812 */ /* 0x000fe200078efcff */
[----:B------:R-:W-:Y:S01]  /*24c0*/  IMAD.MOV.U32 R54, RZ, RZ, -0x748574fc ;  /* 0x8b7a8b04ff367424 */ /* 0x000fe200078e00ff */
[----:B------:R-:W-:Y:S01]  /*24d0*/  UMOV UR8, 0x3ae80f1e ;  /* 0x3ae80f1e00087882 */ /* 0x000fe20000000000 */
[----:B------:R-:W-:Y:S01]  /*24e0*/  UMOV UR9, 0x3eb1380b ;  /* 0x3eb1380b00097882 */ /* 0x000fe20000000000 */
[----:B------:R-:W-:Y:S01]  /*24f0*/  ISETP.GE.AND P1, PT, R31, 0x3ff6a09f, PT ;  /* 0x3ff6a09f1f00780c */ /* 0x000fe20003f26270 */
[----:B------:R-:W-:Y:S01]  /*2500*/  IMAD.MOV.U32 R57, RZ, RZ, 0x43300000 ;  /* 0x43300000ff397424 */ /* 0x000fe200078e00ff */
[----:B------:R-:W-:Y:S01]  /*2510*/  LEA.HI R2, R51, R2, RZ, 0xc ;  /* 0x0000000233027211 */ /* 0x000fe200078f60ff */
[----:B------:R-:W-:Y:S01]  /*2520*/  UMOV UR22, 0x80000000 ;  /* 0x8000000000167882 */ /* 0x000fe20000000000 */
[----:B------:R-:W-:-:S09]  /*2530*/  UMOV UR23, 0x43300000 ;  /* 0x4330000000177882 */ /* 0x000fd20000000000 */
[----:B------:R-:W-:Y:S02]  /*2540*/  @P1 VIADD R43, R31, 0xfff00000 ;  /* 0xfff000001f2b1836 */ /* 0x000fe40000000000 */
[----:B------:R-:W-:Y:S02]  /*2550*/  @P1 VIADD R2, R2, 0x1 ;  /* 0x0000000102021836 */ /* 0x000fe40000000000 */
[----:B------:R-:W-:-:S03]  /*2560*/  @P1 IMAD.MOV.U32 R31, RZ, RZ, R43 ;  /* 0x000000ffff1f1224 */ /* 0x000fc600078e002b */
[----:B------:R-:W-:-:S03]  /*2570*/  LOP3.LUT R56, R2, 0x80000000, RZ, 0x3c, !PT ;  /* 0x8000000002387812 */ /* 0x000fc600078e3cff */
        /* <DEDUP_REMOVED lines=13> */
[----:B------:R-:W-:Y:S02]  /*2650*/  DADD R54, R50, R50 ;  /* 0x0000000032367229 */ /* 0x000fe40000000032 */
[----:B------:R-:W-:Y:S01]  /*2660*/  DADD R50, R56, -UR22 ;  /* 0x8000001638327e29 */ /* 0x000fe20008000000 */
[----:B------:R-:W-:Y:S01]  /*2670*/  UMOV UR22, 0xfefa39ef ;  /* 0xfefa39ef00167882 */ /* 0x000fe20000000000 */
[----:B------:R-:W-:Y:S01]  /*2680*/  UMOV UR23, 0x3fe62e42 ;  /* 0x3fe62e4200177882 */ /* 0x000fe20000000000 */
[----:B------:R-:W-:Y:S01]  /*2690*/  DFMA R52, R48, R52, UR8 ;  /* 0x0000000830347e2b */ /* 0x000fe20008000034 */
[----:B------:R-:W-:Y:S01]  /*26a0*/  UMOV UR8, 0xa9ab0956 ;  /* 0xa9ab095600087882 */ /* 0x000fe20000000000 */
[----:B------:R-:W-:Y:S01]  /*26b0*/  UMOV UR9, 0x3f1745cb ;  /* 0x3f1745cb00097882 */ /* 0x000fe20000000000 */
[----:B------:R-:W-:-:S02]  /*26c0*/  DFMA R54, R30, -R46, R54 ;  /* 0x8000002e1e36722b */ /* 0x000fc40000000036 */
[----:B------:R-:W-:-:S03]  /*26d0*/  DFMA R30, R50, UR22, R46 ;  /* 0x00000016321e7c2b */ /* 0x000fc6000800002e */
[----:B------:R-:W-:Y:S01]  /*26e0*/  DFMA R52, R48, R52, UR8 ;  /* 0x0000000830347e2b */ /* 0x000fe20008000034 */
[----:B------:R-:W-:Y:S01]  /*26f0*/  UMOV UR8, 0x2d1b5154 ;  /* 0x2d1b515400087882 */ /* 0x000fe20000000000 */
[----:B------:R-:W-:Y:S01]  /*2700*/  UMOV UR9, 0x3f3c71c7 ;  /* 0x3f3c71c700097882 */ /* 0x000fe20000000000 */
[----:B------:R-:W-:Y:S02]  /*2710*/  DMUL R54, R42, R54 ;  /* 0x000000362a367228 */ /* 0x000fe40000000000 */
[----:B------:R-:W-:-:S03]  /*2720*/  DFMA R56, -R50, UR22, R30 ;  /* 0x0000001632387c2b */ /* 0x000fc6000800011e */
[----:B------:R-:W-:Y:S01]  /*2730*/  DFMA R52, R48, R52, UR8 ;  /* 0x0000000830347e2b */ /* 0x000fe20008000034 */
[----:B------:R-:W-:Y:S01]  /*2740*/  UMOV UR8, 0x923be72d ;  /* 0x923be72d00087882 */ /* 0x000fe20000000000 */
[----:B------:R-:W-:-:S03]  /*2750*/  UMOV UR9, 0x3f624924 ;  /* 0x3f62492400097882 */ /* 0x000fc60000000000 */
[----:B------:R-:W-:-:S03]  /*2760*/  DADD R56, -R46, R56 ;  /* 0x000000002e387229 */ /* 0x000fc60000000138 */
[----:B------:R-:W-:Y:S01]  /*2770*/  DFMA R52, R48, R52, UR8 ;  /* 0x0000000830347e2b */ /* 0x000fe20008000034 */
[----:B------:R-:W-:Y:S01]  /*2780*/  UMOV UR8, 0x9999a3c4 ;  /* 0x9999a3c400087882 */ /* 0x000fe20000000000 */
[----:B------:R-:W-:-:S06]  /*2790*/  UMOV UR9, 0x3f899999 ;  /* 0x3f89999900097882 */ /* 0x000fcc0000000000 */
[----:B------:R-:W-:Y:S01]  /*27a0*/  DFMA R52, R48, R52, UR8 ;  /* 0x0000000830347e2b */ /* 0x000fe20008000034 */
[----:B------:R-:W-:Y:S01]  /*27b0*/  UMOV UR8, 0x55555554 ;  /* 0x5555555400087882 */ /* 0x000fe20000000000 */
[----:B------:R-:W-:-:S06]  /*27c0*/  UMOV UR9, 0x3fb55555 ;  /* 0x3fb5555500097882 */ /* 0x000fcc0000000000 */
[----:B------:R-:W-:Y:S01]  /*27d0*/  DFMA R52, R48, R52, UR8 ;  /* 0x0000000830347e2b */ /* 0x000fe20008000034 */
[----:B------:R-:W-:Y:S01]  /*27e0*/  UMOV UR8, 0x3b39803f ;  /* 0x3b39803f00087882 */ /* 0x000fe20000000000 */
[----:B------:R-:W-:-:S06]  /*27f0*/  UMOV UR9, 0x3c7abc9e ;  /* 0x3c7abc9e00097882 */ /* 0x000fcc0000000000 */
[----:B------:R-:W-:-:S08]  /*2800*/  DMUL R52, R48, R52 ;  /* 0x0000003430347228 */ /* 0x000fd00000000000 */
[----:B------:R-:W-:-:S08]  /*2810*/  DFMA R52, R46, R52, R54 ;  /* 0x000000342e34722b */ /* 0x000fd00000000036 */
[----:B------:R-:W-:-:S08]  /*2820*/  DADD R52, R52, -R56 ;  /* 0x0000000034347229 */ /* 0x000fd00000000838 */
[----:B------:R-:W-:-:S08]  /*2830*/  DFMA R52, R50, UR8, R52 ;  /* 0x0000000832347c2b */ /* 0x000fd00008000034 */
[----:B------:R-:W-:-:S11]  /*2840*/  DADD R30, R30, R52 ;  /* 0x000000001e1e7229 */ /* 0x000fd60000000034 */
.L_x_91:
[----:B------:R-:W-:Y:S05]  /*2850*/  BSYNC B3 ;  /* 0x0000000000037941 */ /* 0x000fea0003800000 */
.L_x_90:
[----:B------:R-:W-:Y:S01]  /*2860*/  LEA.HI R43, R0, 0xfffffc0c, RZ, 0xc ;  /* 0xfffffc0c002b7811 */ /* 0x000fe200078f60ff */
[----:B------:R-:W-:Y:S01]  /*2870*/  BSSY B3, `(.L_x_92) ;  /* 0x0000008000037945 */ /* 0x000fe20003800000 */
[----:B------:R-:W-:Y:S01]  /*2880*/  DADD R28, R30, R28 ;  /* 0x000000001e1c7229 */ /* 0x000fe2000000001c */
[--C-:B------:R-:W-:Y:S01]  /*2890*/  IMAD.MOV.U32 R69, RZ, RZ, R35.reuse ;  /* 0x000000ffff457224 */ /* 0x100fe200078e0023 */
[CC--:B------:R-:W-:Y:S01]  /*28a0*/  SHF.L.U64.HI R0, R34.reuse, R43.reuse, R35 ;  /* 0x0000002b22007219 */ /* 0x0c0fe20000010223 */
[----:B------:R-:W-:Y:S01]  /*28b0*/  IMAD.MOV.U32 R30, RZ, RZ, R34 ;  /* 0x000000ffff1e7224 */ /* 0x000fe200078e0022 */
[----:B------:R-:W-:Y:S02]  /*28c0*/  SHF.L.U32 R2, R34, R43, RZ ;  /* 0x0000002b22027219 */ /* 0x000fe400000006ff */
[----:B------:R-:W-:-:S07]  /*28d0*/  MOV R70, 0x28f0 ;  /* 0x000028f000467802 */ /* 0x000fce0000000f00 */
[----:B-----5:R-:W-:Y:S05]  /*28e0*/  CALL.REL.NOINC `($_Z30focal_loss_forward_cuda_kernelILb1ELi2EdldfEvPT4_PT1_PKS2_PKT2_PKflllfff$__internal_accurate_pow) ;  /* 0x0000001000407944 */ /* 0x020fea0003c00000 */
[----:B------:R-:W-:Y:S05]  /*28f0*/  BSYNC B3 ;  /* 0x0000000000037941 */ /* 0x000fea0003800000 */
.L_x_92:
        /* <DEDUP_REMOVED lines=18> */
[----:B------:R-:W-:Y:S02]  /*2a20*/  IMAD.MOV.U32 R30, RZ, RZ, 0x0 ;  /* 0x00000000ff1e7424 */ /* 0x000fe400078e00ff */
[----:B------:R-:W-:Y:S01]  /*2a30*/  IMAD.MOV.U32 R31, RZ, RZ, -0x80000 ;  /* 0xfff80000ff1f7424 */ /* 0x000fe200078e00ff */
[----:B------:R-:W-:Y:S06]  /*2a40*/  BRA `(.L_x_95) ;  /* 0x00000000001c7947 */ /* 0x000fec0003800000 */
.L_x_94:
[----:B------:R-:W-:Y:S01]  /*2a50*/  DSETP.NEU.AND P1, PT, |R34|, 0.5, PT ;  /* 0x3fe000002200742a */ /* 0x000fe20003f2d200 */
[----:B------:R-:W-:Y:S01]  /*2a60*/  ISETP.GE.AND P3, PT, R35, RZ, PT ;  /* 0x000000ff2300720c */ /* 0x000fe20003f66270 */
[----:B------:R-:W-:Y:S01]  /*2a70*/  IMAD.MOV.U32 R30, RZ, RZ, RZ ;  /* 0x000000ffff1e7224 */ /* 0x000fe200078e00ff */
[----:B------:R-:W-:-:S04]  /*2a80*/  ISETP.EQ.U32.AND P2, PT, R2, RZ, PT ;  /* 0x000000ff0200720c */ /* 0x000fc80003f42070 */
[----:B------:R-:W-:-:S04]  /*2a90*/  ISETP.EQ.AND.EX P1, PT, R0, -0x80000000, P1, P2 ;  /* 0x800000000000780c */ /* 0x000fc80000f22320 */
[----:B------:R-:W-:-:S04]  /*2aa0*/  SEL R31, R15, RZ, P1 ;  /* 0x000000ff0f1f7207 */ /* 0x000fc80000800000 */
[----:B------:R-:W-:-:S07]  /*2ab0*/  @!P3 LOP3.LUT R31, R31, 0x7ff00000, RZ, 0xfc, !PT ;  /* 0x7ff000001f1fb812 */ /* 0x000fce00078efcff */
.L_x_95:
[----:B------:R-:W-:Y:S05]  /*2ac0*/  BSYNC B3 ;  /* 0x0000000000037941 */ /* 0x000fea0003800000 */
.L_x_93:
[----:B------:R-:W-:Y:S01]  /*2ad0*/  DADD R42, R34, R14 ;  /* 0x00000000222a7229 */ /* 0x000fe2000000000e */
[----:B------:R-:W-:Y:S01]  /*2ae0*/  BSSY B3, `(.L_x_96) ;  /* 0x000001e000037945 */ /* 0x000fe20003800000 */
[----:B------:R-:W-:Y:S02]  /*2af0*/  FSEL R44, R26, R12, P0 ;  /* 0x0000000c1a2c7208 */ /* 0x000fe40000000000 */
[----:B------:R-:W-:-:S06]  /*2b00*/  FSEL R45, R27, R13, P0 ;  /* 0x0000000d1b2d7208 */ /* 0x000fcc0000000000 */
[----:B------:R-:W-:-:S04]  /*2b10*/  LOP3.LUT R42, R43, 0x7ff00000, RZ, 0xc0, !PT ;  /* 0x7ff000002b2a7812 */ /* 0x000fc800078ec0ff */
[----:B------:R-:W-:-:S13]  /*2b20*/  ISETP.NE.AND P2, PT, R42, 0x7ff00000, PT ;  /* 0x7ff000002a00780c */ /* 0x000fda0003f45270 */
        /* <DEDUP_REMOVED lines=16> */
.L_x_99:
[----:B------:R-:W-:Y:S01]  /*2c30*/  ISETP.GE.AND P2, PT, R35, RZ, PT ;  /* 0x000000ff2300720c */ /* 0x000fe20003f46270 */
[----:B------:R-:W-:Y:S01]  /*2c40*/  DSETP.GT.AND P1, PT, |R14|, 1, PT ;  /* 0x3ff000000e00742a */ /* 0x000fe20003f24200 */
[----:B------:R-:W-:-:S05]  /*2c50*/  MOV R30, RZ ;  /* 0x000000ff001e7202 */ /* 0x000fca0000000f00 */
[----:B------:R-:W-:Y:S01]  /*2c60*/  SEL R0, RZ, 0x7ff00000, !P1 ;  /* 0x7ff00000ff007807 */ /* 0x000fe20004800000 */
[----:B------:R-:W-:-:S05]  /*2c70*/  DSETP.NEU.AND P1, PT, R14, -1, PT ;  /* 0xbff000000e00742a */ /* 0x000fca0003f2d000 */
[----:B------:R-:W-:-:S04]  /*2c80*/  @!P2 LOP3.LUT R0, R0, 0x7ff00000, RZ, 0x3c, !PT ;  /* 0x7ff000000000a812 */ /* 0x000fc800078e3cff */
[----:B------:R-:W-:Y:S01]  /*2c90*/  SEL R31, R0, 0x3ff00000, P1 ;  /* 0x3ff00000001f7807 */ /* 0x000fe20000800000 */
[----:B------:R-:W-:Y:S06]  /*2ca0*/  BRA `(.L_x_97) ;  /* 0x0000000000047947 */ /* 0x000fec0003800000 */
.L_x_98:
[----:B------:R-:W-:-:S11]  /*2cb0*/  DADD R30, R34, R14 ;  /* 0x00000000221e7229 */ /* 0x000fd6000000000e */
.L_x_97:
[----:B------:R-:W-:Y:S05]  /*2cc0*/  BSYNC B3 ;  /* 0x0000000000037941 */ /* 0x000fea0003800000 */
.L_x_96:
        /* <DEDUP_REMOVED lines=21> */
.L_x_83:
[----:B------:R-:W-:Y:S05]  /*2e20*/  BSYNC B2 ;  /* 0x0000000000027941 */ /* 0x000fea0003800000 */
.L_x_82:
[----:B------:R1:W-:Y:S01]  /*2e30*/  STG.E.128 desc[UR12][R16.64], R24 ;  /* 0x0000001810007986 */ /* 0x0003e2000c101d0c */
[----:B------:R-:W-:Y:S05]  /*2e40*/  BRA `(.L_x_100) ;  /* 0x0000000000047947 */ /* 0x000fea0003800000 */
.L_x_63:
[----:B------:R2:W-:Y:S02]  /*2e50*/  STG.E.128 desc[UR12][R16.64], RZ ;  /* 0x000000ff10007986 */ /* 0x0005e4000c101d0c */
.L_x_100:
[----:B------:R-:W-:Y:S05]  /*2e60*/  BSYNC B1 ;  /* 0x0000000000017941 */ /* 0x000fea0003800000 */
.L_x_62:
[C---:B------:R-:W-:Y:S01]  /*2e70*/  IADD3 R6, P0, R3.reuse, R6, RZ ;  /* 0x0000000603067210 */ /* 0x040fe20007f1e0ff */
[----:B------:R-:W-:-:S04]  /*2e80*/  IMAD.WIDE.U32 R18, R3, 0x8, R18 ;  /* 0x0000000803127825 */ /* 0x000fc800078e0012 */
[----:B------:R-:W-:Y:S01]  /*2e90*/  IMAD.X R7, RZ, RZ, R7, P0 ;  /* 0x000000ffff077224 */ /* 0x000fe200000e0607 */
[----:B------:R-:W-:Y:S01]  /*2ea0*/  ISETP.GE.U32.AND P0, PT, R6, UR4, PT ;  /* 0x0000000406007c0c */ /* 0x000fe2000bf06070 */
[----:B-12---:R-:W-:-:S03]  /*2eb0*/  IMAD.WIDE.U32 R16, R3, 0x8, R16 ;  /* 0x0000000803107825 */ /* 0x006fc600078e0010 */
[----:B------:R-:W-:-:S13]  /*2ec0*/  ISETP.GE.AND.EX P0, PT, R7, UR6, PT, P0 ;  /* 0x0000000607007c0c */ /* 0x000fda000bf06300 */
[----:B------:R-:W-:Y:S05]  /*2ed0*/  @!P0 BRA `(.L_x_101) ;  /* 0xffffffd400308947 */ /* 0x000fea000383ffff */
.L_x_58:
[----:B------:R-:W-:Y:S05]  /*2ee0*/  BSYNC B0 ;  /* 0x0000000000007941 */ /* 0x000fea0003800000 */
.L_x_57:
[----:B------:R-:W-:Y:S01]  /*2ef0*/  ULDC UR4, c[0x0][0x0] ;  /* 0x0000000000047ab9 */ /* 0x000fe20000000800 */
[----:B------:R1:W-:Y:S01]  /*2f00*/  STS.64 [R8], R40 ;  /* 0x0000002808007388 */ /* 0x0003e20000000a00 */
[----:B------:R-:W-:Y:S01]  /*2f10*/  USHF.R.U32.HI UR4, URZ, 0x1, UR4 ;  /* 0x000000013f047899 */ /* 0x000fe20008011604 */
[----:B------:R-:W-:Y:S01]  /*2f20*/  BAR.SYNC.DEFER_BLOCKING 0x0 ;  /* 0x0000000000007b1d */ /* 0x000fe20000010000 */
[----:B------:R-:W-:-:S04]  /*2f30*/  ISETP.NE.AND P1, PT, R9, RZ, PT ;  /* 0x000000ff0900720c */ /* 0x000fc80003f25270 */
[----:B------:R-:W-:-:S13]  /*2f40*/  ISETP.NE.AND P0, PT, RZ, UR4, PT ;  /* 0x00000004ff007c0c */ /* 0x000fda000bf05270 */
[----:B-1----:R-:W-:Y:S05]  /*2f50*/  @!P0 BRA `(.L_x_102) ;  /* 0x00000000002c8947 */ /* 0x002fea0003800000 */
[----:B------:R-:W-:-:S07]  /*2f60*/  IMAD.U32 R0, RZ, RZ, UR4 ;  /* 0x00000004ff007e24 */ /* 0x000fce000f8e00ff */
.L_x_103:
[----:B------:R-:W-:-:S13]  /*2f70*/  ISETP.GE.U32.AND P0, PT, R9, R0, PT ;  /* 0x000000000900720c */ /* 0x000fda0003f06070 */
[----:B------:R-:W-:Y:S01]  /*2f80*/  @!P0 IMAD R4, R0, 0x8, R8 ;  /* 0x0000000800048824 */ /* 0x000fe200078e0208 */
[----:B------:R-:W-:Y:S01]  /*2f90*/  @!P0 LDS.64 R2, [R8] ;  /* 0x0000000008028984 */ /* 0x000fe20000000a00 */
[----:B------:R-:W-:-:S04]  /*2fa0*/  SHF.R.U32.HI R0, RZ, 0x1, R0 ;  /* 0x00000001ff007819 */ /* 0x000fc80000011600 */
[----:B------:R-:W1:Y:S02]  /*2fb0*/  @!P0 LDS.64 R4, [R4] ;  /* 0x0000000004048984 */ /* 0x000e640000000a00 */
[----:B-1----:R-:W-:-:S07]  /*2fc0*/  @!P0 DADD R2, R2, R4 ;  /* 0x0000000002028229 */ /* 0x002fce0000000004 */
[----:B------:R1:W-:Y:S01]  /*2fd0*/  @!P0 STS.64 [R8], R2 ;  /* 0x0000000208008388 */ /* 0x0003e20000000a00 */
[----:B------:R-:W-:Y:S01]  /*2fe0*/  BAR.SYNC.DEFER_BLOCKING 0x0 ;  /* 0x0000000000007b1d */ /* 0x000fe20000010000 */
[----:B------:R-:W-:-:S13]  /*2ff0*/  ISETP.NE.AND P0, PT, R0, RZ, PT ;  /* 0x000000ff0000720c */ /* 0x000fda0003f05270 */
[----:B-1----:R-:W-:Y:S05]  /*3000*/  @P0 BRA `(.L_x_103) ;  /* 0xfffffffc00d80947 */ /* 0x002fea000383ffff */
.L_x_102:
[----:B------:R-:W-:Y:S05]  /*3010*/  @P1 EXIT ;  /* 0x000000000000194d */ /* 0x000fea0003800000 */
[----:B-----5:R-:W-:Y:S01]  /*3020*/  FMUL.FTZ R4, R68, 1 ;  /* 0x3f80000044047820 */ /* 0x020fe20000410000 */
[----:B------:R-:W1:Y:S01]  /*3030*/  S2UR UR5, SR_CgaCtaId ;  /* 0x00000000000579c3 */ /* 0x000e620000008800 */
[----:B------:R-:W-:-:S04]  /*3040*/  UMOV UR4, 0x400 ;  /* 0x0000040000047882 */ /* 0x000fc80000000000 */
[----:B------:R-:W2:Y:S08]  /*3050*/  F2F.F64.F32 R4, R4 ;  /* 0x0000000400047310 */ /* 0x000eb00000201800 */
[----:B--2---:R-:W2:Y:S01]  /*3060*/  MUFU.RCP64H R7, R5 ;  /* 0x0000000500077308 */ /* 0x004ea20000001800 */
[----:B------:R-:W-:Y:S01]  /*3070*/  VIADD R6, R5, 0x300402 ;  /* 0x0030040205067836 */ /* 0x000fe20000000000 */
[----:B-1----:R-:W-:-:S04]  /*3080*/  ULEA UR4, UR5, UR4, 0x18 ;  /* 0x0000000405047291 */ /* 0x002fc8000f8ec03f */
[----:B------:R-:W-:-:S05]  /*3090*/  FSETP.GEU.AND P0, PT, |R6|, 5.8789094863358348022e-39, PT ;  /* 0x004004020600780b */ /* 0x000fca0003f0e200 */
[----:B------:R-:W1:Y:S01]  /*30a0*/  LDS.64 R2, [UR4] ;  /* 0x00000004ff027984 */ /* 0x000e620008000a00 */
[----:B--2---:R-:W-:-:S08]  /*30b0*/  DFMA R8, -R4, R6, 1 ;  /* 0x3ff000000408742b */ /* 0x004fd00000000106 */
        /* <DEDUP_REMOVED lines=8> */
[----:B------:R-:W-:Y:S02]  /*3140*/  IMAD.MOV.U32 R47, RZ, RZ, R5 ;  /* 0x000000ffff2f7224 */ /* 0x000fe400078e0005 */
[----:B------:R-:W-:-:S07]  /*3150*/  VIADD R50, R0, 0xfff00000 ;  /* 0xfff0000000327836 */ /* 0x000fce0000000000 */
[----:B01----:R-:W-:Y:S05]  /*3160*/  CALL.REL.NOINC `($__internal_3_$__cuda_sm20_dblrcp_rn_slowpath_v3) ;  /* 0x00000000002c7944 */ /* 0x003fea0003c00000 */
[----:B------:R-:W-:Y:S02]  /*3170*/  IMAD.MOV.U32 R8, RZ, RZ, R48 ;  /* 0x000000ffff087224 */ /* 0x000fe400078e0030 */
[----:B------:R-:W-:-:S07]  /*3180*/  IMAD.MOV.U32 R9, RZ, RZ, R49 ;  /* 0x000000ffff097224 */ /* 0x000fce00078e0031 */
.L_x_104:
[----:B-1----:R-:W-:Y:S01]  /*3190*/  DMUL R2, R2, R8 ;  /* 0x0000000802027228 */ /* 0x002fe20000000000 */
[----:B------:R-:W1:Y:S01]  /*31a0*/  LDC.64 R4, c[0x0][0x210] ;  /* 0x00008400ff047b82 */ /* 0x000e620000000a00 */
[----:B------:R-:W-:Y:S01]  /*31b0*/  UMOV UR4, 0xf0000000 ;  /* 0xf000000000047882 */ /* 0x000fe20000000000 */
[----:B------:R-:W-:-:S03]  /*31c0*/  UMOV UR5, 0x380fffff ;  /* 0x380fffff00057882 */ /* 0x000fc60000000000 */
[----:B------:R-:W2:Y:S02]  /*31d0*/  F2F.F32.F64 R7, R2 ;  /* 0x0000000200077310 */ /* 0x000ea40000301000 */
[----:B------:R-:W-:-:S14]  /*31e0*/  DSETP.GEU.AND P0, PT, |R2|, UR4, PT ;  /* 0x0000000402007e2a */ /* 0x000fdc000bf0e200 */
[----:B--2---:R-:W-:-:S05]  /*31f0*/  @!P0 FMUL R7, R7, 1.175494350822287508e-38 ;  /* 0x0080000007078820 */ /* 0x004fca0000400000 */
[----:B-1----:R-:W-:Y:S01]  /*3200*/  REDG.E.ADD.F32.FTZ.RN.STRONG.GPU desc[UR12][R4.64], R7 ;  /* 0x00000007040079a6 */ /* 0x002fe2000c10f38c */
[----:B------:R-:W-:Y:S05]  /*3210*/  EXIT ;  /* 0x000000000000794d */ /* 0x000fea0003800000 */
        .weak           $__internal_3_$__cuda_sm20_dblrcp_rn_slowpath_v3
        .type           $__internal_3_$__cuda_sm20_dblrcp_rn_slowpath_v3,@function
        .size           $__internal_3_$__cuda_sm20_dblrcp_rn_slowpath_v3,($__internal_4_$__cuda_sm20_div_s64 - $__internal_3_$__cuda_sm20_dblrcp_rn_slowpath_v3)
$__internal_3_$__cuda_sm20_dblrcp_rn_slowpath_v3:
[----:B------:R-:W-:Y:S01]  /*3220*/  DSETP.GTU.AND P0, PT, |R46|, +INF , PT ;  /* 0x7ff000002e00742a */ /* 0x000fe20003f0c200 */
[----:B------:R-:W-:-:S13]  /*3230*/  BSSY B4, `(.L_x_105) ;  /* 0x0000023000047945 */ /* 0x000fda0003800000 */
[----:B------:R-:W-:Y:S05]  /*3240*/  @P0 BRA `(.L_x_106) ;  /* 0x00000000007c0947 */ /* 0x000fea0003800000 */
[----:B------:R-:W-:-:S05]  /*3250*/  LOP3.LUT R51, R47, 0x7fffffff, RZ, 0xc0, !PT ;  /* 0x7fffffff2f337812 */ /* 0x000fca00078ec0ff */
[----:B------:R-:W-:-:S05]  /*3260*/  VIADD R48, R51, 0xffffffff ;  /* 0xffffffff33307836 */ /* 0x000fca0000000000 */
[----:B------:R-:W-:-:S13]  /*3270*/  ISETP.GE.U32.AND P0, PT, R48, 0x7fefffff, PT ;  /* 0x7fefffff3000780c */ /* 0x000fda0003f06070 */
[----:B------:R-:W-:Y:S01]  /*3280*/  @P0 LOP3.LUT R49, R47, 0x7ff00000, RZ, 0x3c, !PT ;  /* 0x7ff000002f310812 */ /* 0x000fe200078e3cff */
[----:B------:R-:W-:Y:S01]  /*3290*/  @P0 IMAD.MOV.U32 R48, RZ, RZ, RZ ;  /* 0x000000ffff300224 */ /* 0x000fe200078e00ff */
[----:B------:R-:W-:Y:S06]  /*32a0*/  @P0 BRA `(.L_x_107) ;  /* 0x00000000006c0947 */ /* 0x000fec0003800000 */
[----:B------:R-:W-:-:S13]  /*32b0*/  ISETP.GE.U32.AND P0, PT, R51, 0x1000001, PT ;  /* 0x010000013300780c */ /* 0x000fda0003f06070 */
[----:B------:R-:W-:Y:S05]  /*32c0*/  @!P0 BRA `(.L_x_108) ;  /* 0x0000000000348947 */ /* 0x000fea0003800000 */
[----:B------:R-:W-:Y:S01]  /*32d0*/  VIADD R49, R47, 0xc0200000 ;  /* 0xc02000002f317836 */ /* 0x000fe20000000000 */
[----:B------:R-:W-:-:S03]  /*32e0*/  MOV R48, R46 ;  /* 0x0000002e00307202 */ /* 0x000fc60000000f00 */
[----:B------:R-:W0:Y:S03]  /*32f0*/  MUFU.RCP64H R51, R49 ;  /* 0x0000003100337308 */ /* 0x000e260000001800 */
[----:B0-----:R-:W-:-:S08]  /*3300*/  DFMA R52, -R48, R50, 1 ;  /* 0x3ff000003034742b */ /* 0x001fd00000000132 */
[----:B------:R-:W-:-:S08]  /*3310*/  DFMA R52, R52, R52, R52 ;  /* 0x000000343434722b */ /* 0x000fd00000000034 */
[----:B------:R-:W-:-:S08]  /*3320*/  DFMA R52, R50, R52, R50 ;  /* 0x000000343234722b */ /* 0x000fd00000000032 */
[----:B------:R-:W-:-:S08]  /*3330*/  DFMA R50, -R48, R52, 1 ;  /* 0x3ff000003032742b */ /* 0x000fd00000000134 */
[----:B------:R-:W-:-:S08]  /*3340*/  DFMA R50, R52, R50, R52 ;  /* 0x000000323432722b */ /* 0x000fd00000000034 */
[----:B------:R-:W-:-:S08]  /*3350*/  DMUL R50, R50, 2.2250738585072013831e-308 ;  /* 0x0010000032327828 */ /* 0x000fd00000000000 */
[----:B------:R-:W-:-:S08]  /*3360*/  DFMA R46, -R46, R50, 1 ;  /* 0x3ff000002e2e742b */ /* 0x000fd00000000132 */
[----:B------:R-:W-:-:S08]  /*3370*/  DFMA R46, R46, R46, R46 ;  /* 0x0000002e2e2e722b */ /* 0x000fd0000000002e */
[----:B------:R-:W-:Y:S01]  /*3380*/  DFMA R48, R50, R46, R50 ;  /* 0x0000002e3230722b */ /* 0x000fe20000000032 */
[----:B------:R-:W-:Y:S10]  /*3390*/  BRA `(.L_x_107) ;  /* 0x0000000000307947 */ /* 0x000ff40003800000 */
.L_x_108:
[----:B------:R-:W-:Y:S01]  /*33a0*/  DMUL R46, R46, 8.11296384146066816958e+31 ;  /* 0x469000002e2e7828 */ /* 0x000fe20000000000 */
[----:B------:R-:W-:-:S05]  /*33b0*/  IMAD.MOV.U32 R48, RZ, RZ, R50 ;  /* 0x000000ffff307224 */ /* 0x000fca00078e0032 */
[----:B------:R-:W0:Y:S02]  /*33c0*/  MUFU.RCP64H R49, R47 ;  /* 0x0000002f00317308 */ /* 0x000e240000001800 */
[----:B0-----:R-:W-:-:S08]  /*33d0*/  DFMA R50, -R46, R48, 1 ;  /* 0x3ff000002e32742b */ /* 0x001fd00000000130 */
[----:B------:R-:W-:-:S08]  /*33e0*/  DFMA R50, R50, R50, R50 ;  /* 0x000000323232722b */ /* 0x000fd00000000032 */
[----:B------:R-:W-:-:S08]  /*33f0*/  DFMA R50, R48, R50, R48 ;  /* 0x000000323032722b */ /* 0x000fd00000000030 */
[----:B------:R-:W-:-:S08]  /*3400*/  DFMA R48, -R46, R50, 1 ;  /* 0x3ff000002e30742b */ /* 0x000fd00000000132 */
[----:B------:R-:W-:-:S08]  /*3410*/  DFMA R48, R50, R48, R50 ;  /* 0x000000303230722b */ /* 0x000fd00000000032 */
[----:B------:R-:W-:Y:S01]  /*3420*/  DMUL R48, R48, 8.11296384146066816958e+31 ;  /* 0x4690000030307828 */ /* 0x000fe20000000000 */
[----:B------:R-:W-:Y:S10]  /*3430*/  BRA `(.L_x_107) ;  /* 0x0000000000087947 */ /* 0x000ff40003800000 */
.L_x_106:
[----:B------:R-:W-:Y:S01]  /*3440*/  LOP3.LUT R49, R47, 0x80000, RZ, 0xfc, !PT ;  /* 0x000800002f317812 */ /* 0x000fe200078efcff */
[----:B------:R-:W-:-:S07]  /*3450*/  IMAD.MOV.U32 R48, RZ, RZ, R46 ;  /* 0x000000ffff307224 */ /* 0x000fce00078e002e */
.L_x_107:
[----:B------:R-:W-:Y:S05]  /*3460*/  BSYNC B4 ;  /* 0x0000000000047941 */ /* 0x000fea0003800000 */
.L_x_105:
[----:B------:R-:W-:Y:S02]  /*3470*/  IMAD.MOV.U32 R46, RZ, RZ, R30 ;  /* 0x000000ffff2e7224 */ /* 0x000fe400078e001e */
[----:B------:R-:W-:-:S04]  /*3480*/  IMAD.MOV.U32 R47, RZ, RZ, 0x0 ;  /* 0x00000000ff2f7424 */ /* 0x000fc800078e00ff */
[----:B------:R-:W-:Y:S05]  /*3490*/  RET.REL.NODEC R46 `(_Z30focal_loss_forward_cuda_kernelILb1ELi2EdldfEvPT4_PT1_PKS2_PKT2_PKflllfff) ;  /* 0xffffffc82ed87950 */ /* 0x000fea0003c3ffff */
        .weak           $__internal_4_$__cuda_sm20_div_s64
        .type           $__internal_4_$__cuda_sm20_div_s64,@function
        .size           $__internal_4_$__cuda_sm20_div_s64,($_Z30focal_loss_forward_cuda_kernelILb1ELi2EdldfEvPT4_PT1_PKS2_PKT2_PKflllfff$__internal_accurate_pow - $__internal_4_$__cuda_sm20_div_s64)
$__internal_4_$__cuda_sm20_div_s64:
        /* <DEDUP_REMOVED lines=16> */
[----:B------:R-:W-:Y:S02]  /*35a0*/  IMAD.X R25, RZ, RZ, ~R13, P0 ;  /* 0x000000ffff197224 */ /* 0x000fe400000e0e0d */
[----:B------:R-:W-:Y:S02]  /*35b0*/  IMAD.MOV.U32 R13, RZ, RZ, R10 ;  /* 0x000000ffff0d7224 */ /* 0x000fe400078e000a */
        /* <DEDUP_REMOVED lines=13> */
[----:B------:R-:W-:-:S03]  /*3690*/  SEL R4, R11, R6, !P3 ;  /* 0x000000060b047207 */ /* 0x000fc60005800000 */
[----:B------:R-:W-:Y:S02]  /*36a0*/  IMAD.X R2, RZ, RZ, ~R2, P0 ;  /* 0x000000ffff027224 */ /* 0x000fe400000e0e02 */
[----:B------:R-:W-:Y:S02]  /*36b0*/  IMAD.MOV.U32 R11, RZ, RZ, RZ ;  /* 0x000000ffff0b7224 */ /* 0x000fe400078e00ff */
[----:B------:R-:W-:-:S04]  /*36c0*/  IMAD.WIDE.U32 R12, P0, R13, R2, R12 ;  /* 0x000000020d0c7225 */ /* 0x000fc8000780000c */
[C---:B------:R-:W-:Y:S02]  /*36d0*/  IMAD R10, R15.reuse, R2, RZ ;  /* 0x000000020f0a7224 */ /* 0x040fe400078e02ff */
[----:B------:R-:W-:-:S04]  /*36e0*/  IMAD.HI.U32 R13, P1, R15, R25, R12 ;  /* 0x000000190f0d7227 */ /* 0x000fc8000782000c */
[----:B------:R-:W-:Y:S01]  /*36f0*/  IMAD.X R12, RZ, RZ, ~R7, P4 ;  /* 0x000000ffff0c7224 */ /* 0x000fe200020e0e07 */
[----:B------:R-:W-:Y:S01]  /*3700*/  IADD3 R13, P2, R10, R13, RZ ;  /* 0x0000000d0a0d7210 */ /* 0x000fe20007f5e0ff */
[----:B------:R-:W-:-:S03]  /*3710*/  IMAD.HI.U32 R2, R15, R2, RZ ;  /* 0x000000020f027227 */ /* 0x000fc600078e00ff */
[----:B------:R-:W-:Y:S01]  /*3720*/  SEL R12, R12, R7, !P3 ;  /* 0x000000070c0c7207 */ /* 0x000fe20005800000 */
[----:B------:R-:W-:-:S04]  /*3730*/  IMAD.HI.U32 R10, R13, R4, RZ ;  /* 0x000000040d0a7227 */ /* 0x000fc800078e00ff */
[----:B------:R-:W-:Y:S02]  /*3740*/  IMAD.X R15, R2, 0x1, R15, P0 ;  /* 0x00000001020f7824 */ /* 0x000fe400000e060f */
[----:B------:R-:W-:-:S03]  /*3750*/  IMAD.WIDE.U32 R10, R13, R12, R10 ;  /* 0x0000000c0d0a7225 */ /* 0x000fc600078e000a */
[----:B------:R-:W-:-:S05]  /*3760*/  IADD3.X R15, RZ, RZ, R15, P2, P1 ;  /* 0x000000ffff0f7210 */ /* 0x000fca00017e240f */
        /* <DEDUP_REMOVED lines=11> */
[----:B------:R-:W-:-:S04]  /*3820*/  IMAD R11, R2, UR8, R11 ;  /* 0x00000008020b7c24 */ /* 0x000fc8000f8e020b */
[----:B------:R-:W-:Y:S01]  /*3830*/  IMAD.X R11, R12, 0x1, ~R11, P1 ;  /* 0x000000010c0b7824 */ /* 0x000fe200008e0e0b */
[----:B------:R-:W-:-:S04]  /*3840*/  IADD3 R10, P1, R15, -UR8, RZ ;  /* 0x800000080f0a7c10 */ /* 0x000fc8000ff3e0ff */
[C---:B------:R-:W-:Y:S02]  /*3850*/  ISETP.GE.U32.AND.EX P0, PT, R11.reuse, UR9, PT, P0 ;  /* 0x000000090b007c0c */ /* 0x040fe4000bf06100 */
[----:B------:R-:W-:Y:S02]  /*3860*/  IADD3.X R14, R11, ~UR9, RZ, P1, !PT ;  /* 0x800000090b0e7c10 */ /* 0x000fe40008ffe4ff */
[----:B------:R-:W-:Y:S01]  /*3870*/  SEL R10, R10, R15, P0 ;  /* 0x0000000f0a0a7207 */ /* 0x000fe20000000000 */
[----:B------:R-:W-:Y:S01]  /*3880*/  IMAD.X R15, RZ, RZ, R2, P2 ;  /* 0x000000ffff0f7224 */ /* 0x000fe200010e0602 */
[----:B------:R-:W-:Y:S02]  /*3890*/  SEL R14, R14, R11, P0 ;  /* 0x0000000b0e0e7207 */ /* 0x000fe40000000000 */
[----:B------:R-:W-:Y:S02]  /*38a0*/  SEL R11, R4, R13, P0 ;  /* 0x0000000d040b7207 */ /* 0x000fe40000000000 */
[----:B------:R-:W-:Y:S01]  /*38b0*/  ISETP.GE.U32.AND P1, PT, R10, UR8, PT ;  /* 0x000000080a007c0c */ /* 0x000fe2000bf26070 */
[----:B------:R-:W-:Y:S01]  /*38c0*/  IMAD.MOV.U32 R10, RZ, RZ, R0 ;  /* 0x000000ffff0a7224 */ /* 0x000fe200078e0000 */
[----:B------:R-:W-:-:S02]  /*38d0*/  SEL R2, R15, R2, P0 ;  /* 0x000000020f027207 */ /* 0x000fc40000000000 */
[----:B------:R-:W-:Y:S02]  /*38e0*/  IADD3 R12, P2, R11, 0x1, RZ ;  /* 0x000000010b0c7810 */ /* 0x000fe40007f5e0ff */
[----:B------:R-:W-:Y:S02]  /*38f0*/  ISETP.GE.U32.AND.EX P0, PT, R14, UR9, PT, P1 ;  /* 0x000000090e007c0c */ /* 0x000fe4000bf06110 */
[----:B------:R-:W-:Y:S01]  /*3900*/  LOP3.LUT R4, R7, UR23, RZ, 0x3c, !PT ;  /* 0x0000001707047c12 */ /* 0x000fe2000f8e3cff */
[----:B------:R-:W-:Y:S01]  /*3910*/  IMAD.X R13, RZ, RZ, R2, P2 ;  /* 0x000000ffff0d7224 */ /* 0x000fe200010e0602 */
[----:B------:R-:W-:Y:S02]  /*3920*/  SEL R12, R12, R11, P0 ;  /* 0x0000000b0c0c7207 */ /* 0x000fe40000000000 */
[----:B------:R-:W-:Y:S02]  /*3930*/  ISETP.GE.AND P1, PT, R4, RZ, PT ;  /* 0x000000ff0400720c */ /* 0x000fe40003f26270 */
[----:B------:R-:W-:-:S02]  /*3940*/  SEL R13, R13, R2, P0 ;  /* 0x000000020d0d7207 */ /* 0x000fc40000000000 */
[-C--:B------:R-:W-:Y:S02]  /*3950*/  IADD3 R11, P2, RZ, -R12.reuse, RZ ;  /* 0x8000000cff0b7210 */ /* 0x080fe40007f5e0ff */
[----:B------:R-:W-:Y:S02]  /*3960*/  ISETP.NE.U32.AND P0, PT, RZ, UR22, PT ;  /* 0x00000016ff007c0c */ /* 0x000fe4000bf05070 */
[----:B------:R-:W-:Y:S01]  /*3970*/  SEL R12, R11, R12, !P1 ;  /* 0x0000000c0b0c7207 */ /* 0x000fe20004800000 */
[----:B------:R-:W-:Y:S01]  /*3980*/  IMAD.X R2, RZ, RZ, ~R13, P2 ;  /* 0x000000ffff027224 */ /* 0x000fe200010e0e0d */
[----:B------:R-:W-:Y:S01]  /*3990*/  ISETP.NE.AND.EX P0, PT, RZ, UR23, PT, P0 ;  /* 0x00000017ff007c0c */ /* 0x000fe2000bf05300 */
[----:B------:R-:W-:-:S03]  /*39a0*/  IMAD.MOV.U32 R11, RZ, RZ, 0x0 ;  /* 0x00000000ff0b7424 */ /* 0x000fc600078e00ff */
[----:B------:R-:W-:Y:S02]  /*39b0*/  SEL R13, R2, R13, !P1 ;  /* 0x0000000d020d7207 */ /* 0x000fe40004800000 */
[----:B------:R-:W-:Y:S02]  /*39c0*/  SEL R12, R12, 0xffffffff, P0 ;  /* 0xffffffff0c0c7807 */ /* 0x000fe40000000000 */
[----:B------:R-:W-:Y:S01]  /*39d0*/  SEL R13, R13, 0xffffffff, P0 ;  /* 0xffffffff0d0d7807 */ /* 0x000fe20000000000 */
[----:B------:R-:W-:Y:S06]  /*39e0*/  RET.REL.NODEC R10 `(_Z30focal_loss_forward_cuda_kernelILb1ELi2EdldfEvPT4_PT1_PKS2_PKT2_PKflllfff) ;  /* 0xffffffc40a847950 */ /* 0x000fec0003c3ffff */
        .type           $_Z30focal_loss_forward_cuda_kernelILb1ELi2EdldfEvPT4_PT1_PKS2_PKT2_PKflllfff$__internal_accurate_pow,@function
        .size           $_Z30focal_loss_forward_cuda_kernelILb1ELi2EdldfEvPT4_PT1_PKS2_PKT2_PKflllfff$__internal_accurate_pow,(.L_x_218 - $_Z30focal_loss_forward_cuda_kernelILb1ELi2EdldfEvPT4_PT1_PKS2_PKT2_PKflllfff$__internal_accurate_pow)
$_Z30focal_loss_forward_cuda_kernelILb1ELi2EdldfEvPT4_PT1_PKS2_PKT2_PKflllfff$__internal_accurate_pow:
[--C-:B------:R-:W-:Y:S01]  /*39f0*/  SHF.R.U32.HI R71, RZ, 0x14, R45.reuse ;  /* 0x00000014ff477819 */ /* 0x100fe2000001162d */
[----:B------:R-:W-:Y:S01]  /*3a00*/  IMAD.MOV.U32 R42, RZ, RZ, R44 ;  /* 0x000000ffff2a7224 */ /* 0x000fe200078e002c */
[----:B------:R-:W-:Y:S01]  /*3a10*/  UMOV UR8, 0x7d2cafe2 ;  /* 0x7d2cafe200087882 */ /* 0x000fe20000000000 */
[----:B------:R-:W-:Y:S01]  /*3a20*/  IMAD.MOV.U32 R43, RZ, RZ, R45 ;  /* 0x000000ffff2b7224 */ /* 0x000fe200078e002d */
[----:B------:R-:W-:Y:S01]  /*3a30*/  ISETP.NE.AND P1, PT, R71, RZ, PT ;  /* 0x000000ff4700720c */ /* 0x000fe20003f25270 */
[----:B------:R-:W-:Y:S01]  /*3a40*/  IMAD.MOV.U32 R46, RZ, RZ, 0x41ad3b5a ;  /* 0x41ad3b5aff2e7424 */ /* 0x000fe200078e00ff */
[----:B------:R-:W-:Y:S01]  /*3a50*/  UMOV UR9, 0x3eb0f5ff ;  /* 0x3eb0f5ff00097882 */ /* 0x000fe20000000000 */
[----:B------:R-:W-:-:S10]  /*3a60*/  IMAD.MOV.U32 R47, RZ, RZ, 0x3ed0f5d2 ;  /* 0x3ed0f5d2ff2f7424 */ /* 0x000fd400078e00ff */
[----:B------:R-:W-:-:S10]  /*3a70*/  @!P1 DMUL R42, R42, 1.80143985094819840000e+16 ;  /* 0x435000002a2a9828 */ /* 0x000fd40000000000 */
[----:B------:R-:W-:Y:S01]  /*3a80*/  @!P1 IMAD.MOV.U32 R45, RZ, RZ, R43 ;  /* 0x000000ffff2d9224 */ /* 0x000fe200078e002b */
[----:B------:R-:W-:Y:S01]  /*3a90*/  @!P1 LEA.HI R71, R43, 0xffffffca, RZ, 0xc ;  /* 0xffffffca2b479811 */ /* 0x000fe200078f60ff */
[----:B------:R-:W-:-:S03]  /*3aa0*/  @!P1 IMAD.MOV.U32 R44, RZ, RZ, R42 ;  /* 0x000000ffff2c9224 */ /* 0x000fc600078e002a */
[----:B------:R-:W-:Y:S01]  /*3ab0*/  LOP3.LUT R45, R45, 0x800fffff, RZ, 0xc0, !PT ;  /* 0x800fffff2d2d7812 */ /* 0x000fe200078ec0ff */
[----:B------:R-:W-:Y:S02]  /*3ac0*/  IMAD.MOV.U32 R52, RZ, RZ, R44 ;  /* 0x000000ffff347224 */ /* 0x000fe400078e002c */
[----:B------:R-:W-:Y:S01]  /*3ad0*/  IMAD.MOV.U32 R44, RZ, RZ, RZ ;  /* 0x000000ffff2c7224 */ /* 0x000fe200078e00ff */
[----:B------:R-:W-:Y:S01]  /*3ae0*/  LOP3.LUT R53, R45, 0x3ff00000, RZ, 0xfc, !PT ;  /* 0x3ff000002d357812 */ /* 0x000fe200078efcff */
[----:B------:R-:W-:-:S03]  /*3af0*/  VIADD R42, R71, 0xfffffc01 ;  /* 0xfffffc01472a7836 */ /* 0x000fc60000000000 */
[----:B------:R-:W-:-:S13]  /*3b00*/  ISETP.GE.U32.AND P2, PT, R53, 0x3ff6a09f, PT ;  /* 0x3ff6a09f3500780c */ /* 0x000fda0003f46070 */
[----:B------:R-:W-:Y:S01]  /*3b10*/  @P2 IADD3 R45, R53, -0x100000, RZ ;  /* 0xfff00000352d2810 */ /* 0x000fe20007ffe0ff */
[----:B------:R-:W-:-:S04]  /*3b20*/  @P2 VIADD R42, R71, 0xfffffc02 ;  /* 0xfffffc02472a2836 */ /* 0x000fc80000000000 */
        /* <DEDUP_REMOVED lines=9> */
[----:B------:R-:W-:-:S08]  /*3bc0*/  DMUL R54, R44, R44 ;  /* 0x0000002c2c367228 */ /* 0x000fd00000000000 */
[----:B------:R-:W-:Y:S01]  /*3bd0*/  DFMA R46, R54, UR8, R46 ;  /* 0x00000008362e7c2b */ /* 0x000fe2000800002e */
[----:B------:R-:W-:Y:S01]  /*3be0*/  UMOV UR8, 0x75488a3f ;  /* 0x75488a3f00087882 */ /* 0x000fe20000000000 */
[----:B------:R-:W-:-:S06]  /*3bf0*/  UMOV UR9, 0x3ef3b20a ;  /* 0x3ef3b20a00097882 */ /* 0x000fcc0000000000 */
[----:B------:R-:W-:Y:S01]  /*3c00*/  DFMA R50, R54, R46, UR8 ;  /* 0x0000000836327e2b */ /* 0x000fe2000800002e */
[----:B------:R-:W-:Y:S01]  /*3c10*/  UMOV UR8, 0xe4faecd5 ;  /* 0xe4faecd500087882 */ /* 0x000fe20000000000 */
[----:B------:R-:W-:Y:S01]  /*3c20*/  UMOV UR9, 0x3f1745cd ;  /* 0x3f1745cd00097882 */ /* 0x000fe20000000000 */
[----:B------:R-:W-:-:S05]  /*3c30*/  DADD R46, R52, -R44 ;  /* 0x00000000342e7229 */ /* 0x000fca000000082c */
[----:B------:R-:W-:Y:S01]  /*3c40*/  DFMA R50, R54, R50, UR8 ;  /* 0x0000000836327e2b */ /* 0x000fe20008000032 */
[----:B------:R-:W-:Y:S01]  /*3c50*/  UMOV UR8, 0x258a578b ;  /* 0x258a578b00087882 */ /* 0x000fe20000000000 */
[----:B------:R-:W-:Y:S01]  /*3c60*/  UMOV UR9, 0x3f3c71c7 ;  /* 0x3f3c71c700097882 */ /* 0x000fe20000000000 */
[----:B------:R-:W-:-:S05]  /*3c70*/  DADD R46, R46, R46 ;  /* 0x000000002e2e7229 */ /* 0x000fca000000002e */
[----:B------:R-:W-:Y:S01]  /*3c80*/  DFMA R50, R54, R50, UR8 ;  /* 0x0000000836327e2b */ /* 0x000fe20008000032 */
[----:B------:R-:W-:Y:S01]  /*3c90*/  UMOV UR8, 0x9242b910 ;  /* 0x9242b91000087882 */ /* 0x000fe20000000000 */
[----:B------:R-:W-:Y:S01]  /*3ca0*/  UMOV UR9, 0x3f624924 ;  /* 0x3f62492400097882 */ /* 0x000fe20000000000 */
[-C--:B------:R-:W-:Y:S02]  /*3cb0*/  DFMA R46, R52, -R44.reuse, R46 ;  /* 0x8000002c342e722b */ /* 0x080fe4000000002e */
[----:B------:R-:W-:-:S03]  /*3cc0*/  DMUL R52, R44, R44 ;  /* 0x0000002c2c347228 */ /* 0x000fc60000000000 */
[----:B------:R-:W-:Y:S01]  /*3cd0*/  DFMA R50, R54, R50, UR8 ;  /* 0x0000000836327e2b */ /* 0x000fe20008000032 */
[----:B------:R-:W-:Y:S01]  /*3ce0*/  UMOV UR8, 0x99999dfb ;  /* 0x99999dfb00087882 */ /* 0x000fe20000000000 */
[----:B------:R-:W-:Y:S01]  /*3cf0*/  UMOV UR9, 0x3f899999 ;  /* 0x3f89999900097882 */ /* 0x000fe20000000000 */
[----:B------:R-:W-:-:S05]  /*3d00*/  DMUL R46, R48, R46 ;  /* 0x0000002e302e7228 */ /* 0x000fca0000000000 */
[----:B------:R-:W-:Y:S01]  /*3d10*/  DFMA R50, R54, R50, UR8 ;  /* 0x0000000836327e2b */ /* 0x000fe20008000032 */
[----:B------:R-:W-:Y:S01]  /*3d20*/  UMOV UR8, 0x55555555 ;  /* 0x5555555500087882 */ /* 0x000fe20000000000 */
[----:B------:R-:W-:-:S03]  /*3d30*/  UMOV UR9, 0x3fb55555 ;  /* 0x3fb5555500097882 */ /* 0x000fc60000000000 */
[----:B------:R-:W-:Y:S02]  /*3d40*/  VIADD R57, R47, 0x100000 ;  /* 0x001000002f397836 */ /* 0x000fe40000000000 */
[----:B------:R-:W-:Y:S01]  /*3d50*/  IMAD.MOV.U32 R56, RZ, RZ, R46 ;  /* 0x000000ffff387224 */ /* 0x000fe200078e002e */
[----:B------:R-:W-:-:S08]  /*3d60*/  DFMA R58, R54, R50, UR8 ;  /* 0x00000008363a7e2b */ /* 0x000fd00008000032 */
[----:B------:R-:W-:Y:S01]  /*3d70*/  DADD R48, -R58, UR8 ;  /* 0x000000083a307e29 */ /* 0x000fe20008000100 */
[----:B------:R-:W-:Y:S01]  /*3d80*/  UMOV UR8, 0xb9e7b0 ;  /* 0x00b9e7b000087882 */ /* 0x000fe20000000000 */
[----:B------:R-:W-:-:S06]  /*3d90*/  UMOV UR9, 0x3c46a4cb ;  /* 0x3c46a4cb00097882 */ /* 0x000fcc0000000000 */
[----:B------:R-:W-:Y:S02]  /*3da0*/  DFMA R48, R54, R50, R48 ;  /* 0x000000323630722b */ /* 0x000fe40000000030 */
[----:B------:R-:W-:-:S08]  /*3db0*/  DFMA R50, R44, R44, -R52 ;  /* 0x0000002c2c32722b */ /* 0x000fd00000000834 */
[C---:B------:R-:W-:Y:S02]  /*3dc0*/  DFMA R56, R44.reuse, R56, R50 ;  /* 0x000000382c38722b */ /* 0x040fe40000000032 */
[----:B------:R-:W-:Y:S02]  /*3dd0*/  DADD R50, RZ, R48 ;  /* 0x00000000ff327229 */ /* 0x000fe40000000030 */
[----:B------:R-:W-:-:S06]  /*3de0*/  DMUL R48, R44, R52 ;  /* 0x000000342c307228 */ /* 0x000fcc0000000000 */
[----:B------:R-:W-:Y:S01]  /*3df0*/  DADD R50, R50, -UR8 ;  /* 0x8000000832327e29 */ /* 0x000fe20008000000 */
[----:B------:R-:W-:Y:S01]  /*3e00*/  UMOV UR8, 0x80000000 ;  /* 0x8000000000087882 */ /* 0x000fe20000000000 */
[----:B------:R-:W-:Y:S01]  /*3e10*/  DFMA R54, R44, R52, -R48 ;  /* 0x000000342c36722b */ /* 0x000fe20000000830 */
[----:B------:R-:W-:-:S07]  /*3e20*/  UMOV UR9, 0x43300000 ;  /* 0x4330000000097882 */ /* 0x000fce0000000000 */
[----:B------:R-:W-:Y:S02]  /*3e30*/  DFMA R54, R46, R52, R54 ;  /* 0x000000342e36722b */ /* 0x000fe40000000036 */
[----:B------:R-:W-:-:S06]  /*3e40*/  DADD R52, R58, R50 ;  /* 0x000000003a347229 */ /* 0x000fcc0000000032 */
[----:B------:R-:W-:Y:S02]  /*3e50*/  DFMA R54, R44, R56, R54 ;  /* 0x000000382c36722b */ /* 0x000fe40000000036 */
[----:B------:R-:W-:Y:S02]  /*3e60*/  DMUL R56, R52, R48 ;  /* 0x0000003034387228 */ /* 0x000fe40000000000 */
[----:B------:R-:W-:-:S06]  /*3e70*/  DADD R58, R58, -R52 ;  /* 0x000000003a3a7229 */ /* 0x000fcc0000000834 */
[----:B------:R-:W-:Y:S02]  /*3e80*/  DFMA R60, R52, R48, -R56 ;  /* 0x00000030343c722b */ /* 0x000fe40000000838 */
[----:B------:R-:W-:-:S06]  /*3e90*/  DADD R58, R50, R58 ;  /* 0x00000000323a7229 */ /* 0x000fcc000000003a */
[----:B------:R-:W-:-:S08]  /*3ea0*/  DFMA R54, R52, R54, R60 ;  /* 0x000000363436722b */ /* 0x000fd0000000003c */
[----:B------:R-:W-:-:S08]  /*3eb0*/  DFMA R54, R58, R48, R54 ;  /* 0x000000303a36722b */ /* 0x000fd00000000036 */
[----:B------:R-:W-:-:S08]  /*3ec0*/  DADD R50, R56, R54 ;  /* 0x0000000038327229 */ /* 0x000fd00000000036 */
[--C-:B------:R-:W-:Y:S02]  /*3ed0*/  DADD R48, R44, R50.reuse ;  /* 0x000000002c307229 */ /* 0x100fe40000000032 */
[----:B------:R-:W-:-:S06]  /*3ee0*/  DADD R56, R56, -R50 ;  /* 0x0000000038387229 */ /* 0x000fcc0000000832 */
[----:B------:R-:W-:Y:S02]  /*3ef0*/  DADD R44, R44, -R48 ;  /* 0x000000002c2c7229 */ /* 0x000fe40000000830 */
[----:B------:R-:W-:-:S06]  /*3f00*/  DADD R56, R54, R56 ;  /* 0x0000000036387229 */ /* 0x000fcc0000000038 */
[----:B------:R-:W-:-:S08]  /*3f10*/  DADD R44, R50, R44 ;  /* 0x00000000322c7229 */ /* 0x000fd0000000002c */
[----:B------:R-:W-:-:S08]  /*3f20*/  DADD R44, R56, R44 ;  /* 0x00000000382c7229 */ /* 0x000fd0000000002c */
[----:B------:R-:W-:Y:S01]  /*3f30*/  DADD R50, R46, R44 ;  /* 0x000000002e327229 */ /* 0x000fe2000000002c */
[----:B------:R-:W-:Y:S01]  /*3f40*/  LOP3.LUT R44, R42, 0x80000000, RZ, 0x3c, !PT ;  /* 0x800000002a2c7812 */ /* 0x000fe200078e3cff */
[----:B------:R-:W-:-:S06]  /*3f50*/  IMAD.MOV.U32 R45, RZ, RZ, 0x43300000 ;  /* 0x43300000ff2d7424 */ /* 0x000fcc00078e00ff */
[----:B------:R-:W-:Y:S02]  /*3f60*/  DADD R46, R48, R50 ;  /* 0x00000000302e7229 */ /* 0x000fe40000000032 */
[----:B------:R-:W-:Y:S01]  /*3f70*/  DADD R44, R44, -UR8 ;  /* 0x800000082c2c7e29 */ /* 0x000fe20008000000 */
[----:B------:R-:W-:Y:S01]  /*3f80*/  UMOV UR8, 0xfefa39ef ;  /* 0xfefa39ef00087882 */ /* 0x000fe20000000000 */
[----:B------:R-:W-:-:S04]  /*3f90*/  UMOV UR9, 0x3fe62e42 ;  /* 0x3fe62e4200097882 */ /* 0x000fc80000000000 */
[--C-:B------:R-:W-:Y:S02]  /*3fa0*/  DADD R52, R48, -R46.reuse ;  /* 0x0000000030347229 */ /* 0x100fe4000000082e */
[----:B------:R-:W-:-:S06]  /*3fb0*/  DFMA R42, R44, UR8, R46 ;  /* 0x000000082c2a7c2b */ /* 0x000fcc000800002e */
[----:B------:R-:W-:Y:S02]  /*3fc0*/  DADD R52, R50, R52 ;  /* 0x0000000032347229 */ /* 0x000fe40000000034 */
[----:B------:R-:W-:Y:S01]  /*3fd0*/  DFMA R48, -R44, UR8, R42 ;  /* 0x000000082c307c2b */ /* 0x000fe2000800012a */
[----:B------:R-:W-:Y:S01]  /*3fe0*/  IMAD.MOV.U32 R51, RZ, RZ, R69 ;  /* 0x000000ffff337224 */ /* 0x000fe200078e0045 */
[----:B------:R-:W-:Y:S01]  /*3ff0*/  UMOV UR8, 0x3b39803f ;  /* 0x3b39803f00087882 */ /* 0x000fe20000000000 */
[----:B------:R-:W-:Y:S01]  /*4000*/  UMOV UR9, 0x3c7abc9e ;  /* 0x3c7abc9e00097882 */ /* 0x000fe20000000000 */
[----:B------:R-:W-:Y:S02]  /*4010*/  IMAD.MOV.U32 R50, RZ, RZ, R30 ;  /* 0x000000ffff327224 */ /* 0x000fe400078e001e */
[----:B------:R-:W-:Y:S02]  /*4020*/  IMAD.SHL.U32 R30, R51, 0x2, RZ ;  /* 0x00000002331e7824 */ /* 0x000fe400078e00ff */
[----:B------:R-:W-:-:S03]  /*4030*/  DADD R48, -R46, R48 ;  /* 0x000000002e307229 */ /* 0x000fc60000000130 */
[----:B------:R-:W-:-:S05]  /*4040*/  ISETP.GT.U32.AND P1, PT, R30, -0x2000001, PT ;  /* 0xfdffffff1e00780c */ /* 0x000fca0003f24070 */
[----:B------:R-:W-:-:S08]  /*4050*/  DADD R48, R52, -R48 ;  /* 0x0000000034307229 */ /* 0x000fd00000000830 */
[----:B------:R-:W-:Y:S01]  /*4060*/  DFMA R44, R44, UR8, R48 ;  /* 0x000000082c2c7c2b */ /* 0x000fe20008000030 */
[----:B------:R-:W-:Y:S01]  /*4070*/  UMOV UR8, 0xfefa39ef ;  /* 0xfefa39ef00087882 */ /* 0x000fe20000000000 */
[----:B------:R-:W-:Y:S01]  /*4080*/  LOP3.LUT R49, R51, 0xff0fffff, RZ, 0xc0, !PT ;  /* 0xff0fffff33317812 */ /* 0x000fe200078ec0ff */
[----:B------:R-:W-:Y:S01]  /*4090*/  UMOV UR9, 0x3fe62e42 ;  /* 0x3fe62e4200097882 */ /* 0x000fe20000000000 */
[----:B------:R-:W-:Y:S02]  /*40a0*/  MOV R48, 0x652b82fe ;  /* 0x652b82fe00307802 */ /* 0x000fe40000000f00 */
[----:B------:R-:W-:Y:S01]  /*40b0*/  SEL R51, R49, R51, P1 ;  /* 0x0000003331337207 */ /* 0x000fe20000800000 */
[----:B------:R-:W-:Y:S01]  /*40c0*/  IMAD.MOV.U32 R49, RZ, RZ, 0x3ff71547 ;  /* 0x3ff71547ff317424 */ /* 0x000fe200078e00ff */
[----:B------:R-:W-:-:S08]  /*40d0*/  DADD R46, R42, R44 ;  /* 0x000000002a2e7229 */ /* 0x000fd0000000002c */
[----:B------:R-:W-:Y:S02]  /*40e0*/  DADD R42, R42, -R46 ;  /* 0x000000002a2a7229 */ /* 0x000fe4000000082e */
[----:B------:R-:W-:-:S06]  /*40f0*/  DMUL R52, R46, R50 ;  /* 0x000000322e347228 */ /* 0x000fcc0000000000 */
[----:B------:R-:W-:Y:S02]  /*4100*/  DADD R42, R44, R42 ;  /* 0x000000002c2a7229 */ /* 0x000fe4000000002a */
[----:B------:R-:W-:-:S08]  /*4110*/  DFMA R46, R46, R50, -R52 ;  /* 0x000000322e2e722b */ /* 0x000fd00000000834 */
[----:B------:R-:W-:-:S08]  /*4120*/  DFMA R50, R42, R50, R46 ;  /* 0x000000322a32722b */ /* 0x000fd0000000002e */
[----:B------:R-:W-:-:S08]  /*4130*/  DADD R42, R52, R50 ;  /* 0x00000000342a7229 */ /* 0x000fd00000000032 */
[----:B------:R-:W-:Y:S02]  /*4140*/  DFMA R48, R42, R48, 6.75539944105574400000e+15 ;  /* 0x433800002a30742b */ /* 0x000fe40000000030 */
[----:B------:R-:W-:Y:S01]  /*4150*/  FSETP.GEU.FTZ.AND P1, PT, |R43|, 4.1917929649353027344, PT ;  /* 0x4086232b2b00780b */ /* 0x000fe20003f3e200 */
[----:B------:R-:W-:-:S05]  /*4160*/  DADD R52, R52, -R42 ;  /* 0x0000000034347229 */ /* 0x000fca000000082a */
[----:B------:R-:W-:-:S08]  /*4170*/  DADD R44, R48, -6.75539944105574400000e+15 ;  /* 0xc3380000302c7429 */ /* 0x000fd00000000000 */
[----:B------:R-:W-:Y:S01]  /*4180*/  DFMA R46, R44, -UR8, R42 ;  /* 0x800000082c2e7c2b */ /* 0x000fe2000800002a */
[----:B------:R-:W-:Y:S01]  /*4190*/  UMOV UR8, 0x3b39803f ;  /* 0x3b39803f00087882 */ /* 0x000fe20000000000 */
[----:B------:R-:W-:-:S06]  /*41a0*/  UMOV UR9, 0x3c7abc9e ;  /* 0x3c7abc9e00097882 */ /* 0x000fcc0000000000 */
[----:B------:R-:W-:Y:S01]  /*41b0*/  DFMA R46, R44, -UR8, R46 ;  /* 0x800000082c2e7c2b */ /* 0x000fe2000800002e */
[----:B------:R-:W-:Y:S01]  /*41c0*/  UMOV UR8, 0x69ce2bdf ;  /* 0x69ce2bdf00087882 */ /* 0x000fe20000000000 */
[----:B------:R-:W-:Y:S01]  /*41d0*/  IMAD.MOV.U32 R44, RZ, RZ, -0x35dec16 ;  /* 0xfca213eaff2c7424 */ /* 0x000fe200078e00ff */
[----:B------:R-:W-:Y:S01]  /*41e0*/  UMOV UR9, 0x3e5ade15 ;  /* 0x3e5ade1500097882 */ /* 0x000fe20000000000 */
[----:B------:R-:W-:-:S06]  /*41f0*/  IMAD.MOV.U32 R45, RZ, RZ, 0x3e928af3 ;  /* 0x3e928af3ff2d7424 */ /* 0x000fcc00078e00ff */
[----:B------:R-:W-:Y:S01]  /*4200*/  DFMA R44, R46, UR8, R44 ;  /* 0x000000082e2c7c2b */ /* 0x000fe2000800002c */
        /* <DEDUP_REMOVED lines=23> */
[----:B------:R-:W-:-:S08]  /*4380*/  DFMA R44, R46, R44, UR8 ;  /* 0x000000082e2c7e2b */ /* 0x000fd0000800002c */
[----:B------:R-:W-:-:S08]  /*4390*/  DFMA R44, R46, R44, 1 ;  /* 0x3ff000002e2c742b */ /* 0x000fd0000000002c */
[----:B------:R-:W-:-:S10]  /*43a0*/  DFMA R44, R46, R44, 1 ;  /* 0x3ff000002e2c742b */ /* 0x000fd4000000002c */
[----:B------:R-:W-:Y:S02]  /*43b0*/  IMAD R47, R48, 0x100000, R45 ;  /* 0x00100000302f7824 */ /* 0x000fe400078e022d */
[----:B------:R-:W-:Y:S01]  /*43c0*/  IMAD.MOV.U32 R46, RZ, RZ, R44 ;  /* 0x000000ffff2e7224 */ /* 0x000fe200078e002c */
[----:B------:R-:W-:Y:S06]  /*43d0*/  @!P1 BRA `(.L_x_109) ;  /* 0x0000000000309947 */ /* 0x000fec0003800000 */
[----:B------:R-:W-:Y:S01]  /*43e0*/  FSETP.GEU.FTZ.AND P1, PT, |R43|, 4.2275390625, PT ;  /* 0x408748002b00780b */ /* 0x000fe20003f3e200 */
[C---:B------:R-:W-:Y:S02]  /*43f0*/  DSETP.GEU.AND P2, PT, R42.reuse, RZ, PT ;  /* 0x000000ff2a00722a */ /* 0x040fe40003f4e000 */
[----:B------:R-:W-:-:S10]  /*4400*/  DADD R42, R42, +INF ;  /* 0x7ff000002a2a7429 */ /* 0x000fd40000000000 */
[----:B------:R-:W-:Y:S02]  /*4410*/  @!P1 LEA.HI R30, R48, R48, RZ, 0x1 ;  /* 0x00000030301e9211 */ /* 0x000fe400078f08ff */
[----:B------:R-:W-:Y:S01]  /*4420*/  FSEL R46, R42, RZ, P2 ;  /* 0x000000ff2a2e7208 */ /* 0x000fe20001000000 */
[----:B------:R-:W-:Y:S01]  /*4430*/  @!P1 IMAD.MOV.U32 R42, RZ, RZ, RZ ;  /* 0x000000ffff2a9224 */ /* 0x000fe200078e00ff */
[----:B------:R-:W-:-:S05]  /*4440*/  @!P1 SHF.R.S32.HI R47, RZ, 0x1, R30 ;  /* 0x00000001ff2f9819 */ /* 0x000fca000001141e */
[----:B------:R-:W-:Y:S02]  /*4450*/  @!P1 IMAD.IADD R48, R48, 0x1, -R47 ;  /* 0x0000000130309824 */ /* 0x000fe400078e0a2f */
[----:B------:R-:W-:Y:S01]  /*4460*/  @!P1 IMAD R45, R47, 0x100000, R45 ;  /* 0x001000002f2d9824 */ /* 0x000fe200078e022d */
[----:B------:R-:W-:Y:S02]  /*4470*/  FSEL R47, R43, RZ, P2 ;  /* 0x000000ff2b2f7208 */ /* 0x000fe40001000000 */
[----:B------:R-:W-:-:S06]  /*4480*/  @!P1 LEA R43, R48, 0x3ff00000, 0x14 ;  /* 0x3ff00000302b9811 */ /* 0x000fcc00078ea0ff */
[----:B------:R-:W-:-:S11]  /*4490*/  @!P1 DMUL R46, R44, R42 ;  /* 0x0000002a2c2e9228 */ /* 0x000fd60000000000 */
.L_x_109:
[----:B------:R-:W-:Y:S01]  /*44a0*/  DSETP.NEU.AND P1, PT, |R46|, +INF , PT ;  /* 0x7ff000002e00742a */ /* 0x000fe20003f2d200 */
[----:B------:R-:W-:Y:S01]  /*44b0*/  IMAD.MOV.U32 R71, RZ, RZ, 0x0 ;  /* 0x00000000ff477424 */ /* 0x000fe200078e00ff */
[----:B------:R-:W-:-:S12]  /*44c0*/  DADD R52, R50, R52 ;  /* 0x0000000032347229 */ /* 0x000fd80000000034 */
[----:B------:R-:W-:-:S10]  /*44d0*/  @P1 DFMA R46, R52, R46, R46 ;  /* 0x0000002e342e122b */ /* 0x000fd4000000002e */
[----:B------:R-:W-:Y:S02]  /*44e0*/  IMAD.MOV.U32 R30, RZ, RZ, R46 ;  /* 0x000000ffff1e7224 */ /* 0x000fe400078e002e */
[----:B------:R-:W-:Y:S01]  /*44f0*/  IMAD.MOV.U32 R43, RZ, RZ, R47 ;  /* 0x000000ffff2b7224 */ /* 0x000fe200078e002f */
[----:B------:R-:W-:Y:S06]  /*4500*/  RET.REL.NODEC R70 `(_Z30focal_loss_forward_cuda_kernelILb1ELi2EdldfEvPT4_PT1_PKS2_PKT2_PKflllfff) ;  /* 0xffffffb846bc7950 */ /* 0x000fec0003c3ffff */
.L_x_110:
        /* <DEDUP_REMOVED lines=15> */
.L_x_218:


//--------------------- .text._Z30focal_loss_forward_cuda_kernelILb0ELi8EN3c104HalfElffEvPT4_PT1_PKS4_PKT2_PKflllfff --------------------------
	.section	.text._Z30focal_loss_forward_cuda_kernelILb0ELi8EN3c104HalfElffEvPT4_PT1_PKS4_PKT2_PKflllfff,"ax",@progbits
	.align	128
        .global         _Z30focal_loss_forward_cuda_kernelILb0ELi8EN3c104HalfElffEvPT4_PT1_PKS4_PKT2_PKflllfff
        .type           _Z30focal_loss_forward_cuda_kernelILb0ELi8EN3c104HalfElffEvPT4_PT1_PKS4_PKT2_PKflllfff,@function
        .size           _Z30focal_loss_forward_cuda_kernelILb0ELi8EN3c104HalfElffEvPT4_PT1_PKS4_PKT2_PKflllfff,(.L_x_219 - _Z30focal_loss_forward_cuda_kernelILb0ELi8EN3c104HalfElffEvPT4_PT1_PKS4_PKT2_PKflllfff)
        .other          _Z30focal_loss_forward_cuda_kernelILb0ELi8EN3c104HalfElffEvPT4_PT1_PKS4_PKT2_PKflllfff,@"STO_CUDA_ENTRY STV_DEFAULT"
_Z30focal_loss_forward_cuda_kernelILb0ELi8EN3c104HalfElffEvPT4_PT1_PKS4_PKT2_PKflllfff:
.text._Z30focal_loss_forward_cuda_kernelILb0ELi8EN3c104HalfElffEvPT4_PT1_PKS4_PKT2_PKflllfff:
        /* <DEDUP_REMOVED lines=33> */
[----:B------:R-:W0:Y:S01]  /*0210*/  LDC.64 R2, c[0x0][0x250] ;  /* 0x00009400ff027b82 */ /* 0x000e220000000a00 */
[----:B------:R-:W-:Y:S01]  /*0220*/  HFMA2.MMA R18, -RZ, RZ, 0, 0 ;  /* 0x00000000ff127435 */ /* 0x000fe200000001ff */
[----:B------:R-:W-:-:S06]  /*0230*/  IMAD.MOV.U32 R15, RZ, RZ, RZ ;  /* 0x000000ffff0f7224 */ /* 0x000fcc00078e00ff */
[----:B------:R-:W1:Y:S01]  /*0240*/  LDC R0, c[0x0][0xc] ;  /* 0x00000300ff007b82 */ /* 0x000e620000000800 */
[----:B0-----:R-:W-:Y:S01]  /*0250*/  FADD.FTZ R17, -R2, 1 ;  /* 0x3f80000002117421 */ /* 0x001fe20000010100 */
[----:B------:R-:W-:Y:S01]  /*0260*/  FADD.FTZ R16, -R3, -RZ ;  /* 0x800000ff03107221 */ /* 0x000fe20000010100 */
[----:B-1----:R-:W-:-:S07]  /*0270*/  IMAD R0, R0, UR8, RZ ;  /* 0x0000000800007c24 */ /* 0x002fce000f8e02ff */
.L_x_135:
[----:B-1----:R-:W-:Y:S01]  /*0280*/  IMAD.U32 R6, RZ, RZ, UR22 ;  /* 0x00000016ff067e24 */ /* 0x002fe2000f8e00ff */
[----:B------:R-:W-:Y:S04]  /*0290*/  BSSY B1, `(.L_x_113) ;  /* 0x0000026000017945 */ /* 0x000fe80003800000 */
[----:B0-----:R-:W-:-:S04]  /*02a0*/  LOP3.LUT R2, R15, R6, RZ, 0xfc, !PT ;  /* 0x000000060f027212 */ /* 0x001fc800078efcff */
[----:B------:R-:W-:-:S13]  /*02b0*/  ISETP.NE.U32.AND P0, PT, R2, RZ, PT ;  /* 0x000000ff0200720c */ /* 0x000fda0003f05070 */
[----:B------:R-:W-:Y:S05]  /*02c0*/  @!P0 BRA `(.L_x_114) ;  /* 0x00000000002c8947 */ /* 0x000fea0003800000 */
[----:B------:R-:W-:-:S07]  /*02d0*/  MOV R4, 0x2f0 ;  /* 0x000002f000047802 */ /* 0x000fce0000000f00 */
[----:B-----5:R-:W-:Y:S05]  /*02e0*/  CALL.REL.NOINC `($__internal_5_$__cuda_sm20_div_s64) ;  /* 0x0000001c00387944 */ /* 0x020fea0003c00000 */
[----:B------:R-:W-:Y:S01]  /*02f0*/  IADD3 R2, P0, RZ, -R8, RZ ;  /* 0x80000008ff027210 */ /* 0x000fe20007f1e0ff */
[----:B------:R-:W-:Y:S02]  /*0300*/  IMAD.U32 R7, RZ, RZ, UR24 ;  /* 0x00000018ff077e24 */ /* 0x000fe4000f8e00ff */
[----:B------:R-:W-:Y:S02]  /*0310*/  IMAD.U32 R6, RZ, RZ, UR25 ;  /* 0x00000019ff067e24 */ /* 0x000fe4000f8e00ff */
[----:B------:R-:W-:Y:S02]  /*0320*/  IMAD.X R4, RZ, RZ, ~R9, P0 ;  /* 0x000000ffff047224 */ /* 0x000fe400000e0e09 */
[----:B------:R-:W-:-:S04]  /*0330*/  IMAD.WIDE.U32 R24, R2, R7, R14 ;  /* 0x0000000702187225 */ /* 0x000fc800078e000e */
[----:B------:R-:W-:-:S04]  /*0340*/  IMAD R3, R4, R7, RZ ;  /* 0x0000000704037224 */ /* 0x000fc800078e02ff */
[----:B------:R-:W-:-:S05]  /*0350*/  IMAD R3, R2, R6, R3 ;  /* 0x0000000602037224 */ /* 0x000fca00078e0203 */
[----:B------:R-:W-:Y:S01]  /*0360*/  IADD3 R26, R25, R3, RZ ;  /* 0x00000003191a7210 */ /* 0x000fe20007ffe0ff */
[----:B------:R-:W-:Y:S06]  /*0370*/  BRA `(.L_x_115) ;  /* 0x00000000005c7947 */ /* 0x000fec0003800000 */
.L_x_114:
[----:B------:R-:W-:Y:S01]  /*0380*/  IMAD.U32 R7, RZ, RZ, UR23 ;  /* 0x00000017ff077e24 */ /* 0x000fe2000f8e00ff */
[----:B------:R-:W-:Y:S01]  /*0390*/  MOV R26, RZ ;  /* 0x000000ff001a7202 */ /* 0x000fe20000000f00 */
[----:B------:R-:W-:Y:S02]  /*03a0*/  IMAD.MOV.U32 R9, RZ, RZ, RZ ;  /* 0x000000ffff097224 */ /* 0x000fe400078e00ff */
[----:B------:R-:W0:Y:S01]  /*03b0*/  I2F.U32.RP R4, R7 ;  /* 0x0000000700047306 */ /* 0x000e220000209000 */
[----:B------:R-:W-:-:S07]  /*03c0*/  ISETP.NE.U32.AND P2, PT, R7, RZ, PT ;  /* 0x000000ff0700720c */ /* 0x000fce0003f45070 */
[----:B0-----:R-:W0:Y:S02]  /*03d0*/  MUFU.RCP R4, R4 ;  /* 0x0000000400047308 */ /* 0x001e240000001000 */
[----:B0-----:R-:W-:-:S06]  /*03e0*/  VIADD R2, R4, 0xffffffe ;  /* 0x0ffffffe04027836 */ /* 0x001fcc0000000000 */
        /* <DEDUP_REMOVED lines=11> */
[----:B------:R-:W-:-:S13]  /*04a0*/  ISETP.GE.U32.AND P1, PT, R10, R7, PT ;  /* 0x000000070a00720c */ /* 0x000fda0003f26070 */
[----:B------:R-:W-:Y:S01]  /*04b0*/  @P1 VIADD R8, R8, 0x1 ;  /* 0x0000000108081836 */ /* 0x000fe20000000000 */
[----:B------:R-:W-:-:S05]  /*04c0*/  @!P2 LOP3.LUT R8, RZ, R7, RZ, 0x33, !PT ;  /* 0x00000007ff08a212 */ /* 0x000fca00078e33ff */
[----:B------:R-:W-:-:S04]  /*04d0*/  IMAD.MOV R24, RZ, RZ, -R8 ;  /* 0x000000ffff187224 */ /* 0x000fc800078e0a08 */
[----:B------:R-:W-:-:S07]  /*04e0*/  IMAD R24, R7, R24, R14 ;  /* 0x0000001807187224 */ /* 0x000fce00078e020e */
.L_x_115:
[----:B------:R-:W-:Y:S05]  /*04f0*/  BSYNC B1 ;  /* 0x0000000000017941 */ /* 0x000fea0003800000 */
.L_x_113:
[----:B------:R-:W-:-:S04]  /*0500*/  LEA R10, P0, R8, UR10, 0x3 ;  /* 0x0000000a080a7c11 */ /* 0x000fc8000f8018ff */
[----:B------:R-:W-:-:S06]  /*0510*/  LEA.HI.X R11, R8, UR11, R9, 0x3, P0 ;  /* 0x0000000b080b7c11 */ /* 0x000fcc00080f1c09 */
[----:B------:R-:W2:Y:S01]  /*0520*/  LDG.E.64.CONSTANT R10, desc[UR14][R10.64] ;  /* 0x0000000e0a0a7981 */ /* 0x000ea2000c1e9b00 */
[C---:B------:R-:W-:Y:S01]  /*0530*/  IMAD.SHL.U32 R2, R14.reuse, 0x2, RZ ;  /* 0x000000020e027824 */ /* 0x040fe200078e00ff */
[----:B------:R-:W-:Y:S01]  /*0540*/  SHF.L.U64.HI R3, R14, 0x1, R15 ;  /* 0x000000010e037819 */ /* 0x000fe2000001020f */
[----:B------:R-:W-:Y:S01]  /*0550*/  IMAD R21, R9, R7, RZ ;  /* 0x0000000709157224 */ /* 0x000fe200078e02ff */
[----:B------:R-:W-:Y:S02]  /*0560*/  BSSY B1, `(.L_x_116) ;  /* 0x0000180000017945 */ /* 0x000fe40003800000 */
[----:B------:R-:W-:Y:S01]  /*0570*/  IADD3 R4, P1, R2, UR12, RZ ;  /* 0x0000000c02047c10 */ /* 0x000fe2000ff3e0ff */
[----:B------:R-:W-:Y:S01]  /*0580*/  IMAD R21, R8, R6, R21 ;  /* 0x0000000608157224 */ /* 0x000fe200078e0215 */
[----:B------:R-:W-:Y:S02]  /*0590*/  IADD3 R2, P2, R2, UR16, RZ ;  /* 0x0000001002027c10 */ /* 0x000fe4000ff5e0ff */
[----:B------:R-:W-:-:S02]  /*05a0*/  IADD3.X R5, R3, UR13, RZ, P1, !PT ;  /* 0x0000000d03057c10 */ /* 0x000fc40008ffe4ff */
[----:B------:R-:W-:Y:S02]  /*05b0*/  IADD3.X R3, R3, UR17, RZ, P2, !PT ;  /* 0x0000001103037c10 */ /* 0x000fe400097fe4ff */
        /* <DEDUP_REMOVED lines=13> */
[-C--:B------:R-:W-:Y:S02]  /*0690*/  ISETP.GE.AND.EX P2, PT, R26, R13.reuse, PT, P2 ;  /* 0x0000000d1a00720c */ /* 0x080fe40003f46320 */
[----:B------:R-:W-:Y:S02]  /*06a0*/  ISETP.GE.U32.AND P1, PT, R25, R12, PT ;  /* 0x0000000c1900720c */ /* 0x000fe40003f26070 */
[----:B------:R-:W-:-:S02]  /*06b0*/  ISETP.GE.AND.EX P0, PT, R20, R13, PT, P0 ;  /* 0x0000000d1400720c */ /* 0x000fc40003f06300 */
[----:B------:R-:W-:Y:S02]  /*06c0*/  IADD3 R20, R9, R21, RZ ;  /* 0x0000001509147210 */ /* 0x000fe40007ffe0ff */
[----:B------:R-:W-:-:S05]  /*06d0*/  ISETP.GE.AND.EX P1, PT, R22, R13, PT, P1 ;  /* 0x0000000d1600720c */ /* 0x000fca0003f26310 */
[----:B------:R-:W-:Y:S01]  /*06e0*/  @P2 PRMT R21, RZ, 0x7610, R21 ;  /* 0x00007610ff152816 */ /* 0x000fe20000000015 */
[----:B------:R-:W-:Y:S07]  /*06f0*/  @P2 BRA `(.L_x_119) ;  /* 0x0000000000902947 */ /* 0x000fee0003800000 */
[----:B-----5:R-:W-:Y:S01]  /*0700*/  HADD2.F32 R21, -RZ, R4.H0_H0 ;  /* 0x20000004ff157230 */ /* 0x020fe20000004100 */
[----:B------:R-:W-:-:S04]  /*0710*/  ISETP.NE.U32.AND P2, PT, R14, R8, PT ;  /* 0x000000080e00720c */ /* 0x000fc80003f45070 */
[C---:B------:R-:W-:Y:S01]  /*0720*/  FMUL.FTZ R23, R21.reuse, -1.4426950216293334961 ;  /* 0xbfb8aa3b15177820 */ /* 0x040fe20000410000 */
[C---:B------:R-:W-:Y:S01]  /*0730*/  FSETP.GE.FTZ.AND P3, PT, R21.reuse, RZ, PT ;  /* 0x000000ff1500720b */ /* 0x040fe20003f76000 */
[----:B------:R-:W-:Y:S01]  /*0740*/  FMUL.FTZ R25, R21, 1.4426950216293334961 ;  /* 0x3fb8aa3b15197820 */ /* 0x000fe20000410000 */
[----:B------:R-:W-:Y:S01]  /*0750*/  ISETP.NE.AND.EX P2, PT, R15, R20, PT, P2 ;  /* 0x000000140f00720c */ /* 0x000fe20003f45320 */
[----:B------:R-:W0:Y:S02]  /*0760*/  MUFU.EX2 R22, R23 ;  /* 0x0000001700167308 */ /* 0x000e240000000800 */
[----:B0-----:R-:W-:-:S08]  /*0770*/  FADD.FTZ R27, R22, 1 ;  /* 0x3f800000161b7421 */ /* 0x001fd00000010000 */
[----:B------:R-:W0:Y:S08]  /*0780*/  @!P3 MUFU.EX2 R22, R25 ;  /* 0x000000190016b308 */ /* 0x000e300000000800 */
[----:B------:R-:W-:Y:S01]  /*0790*/  MUFU.RCP R27, R27 ;  /* 0x0000001b001b7308 */ /* 0x000fe20000001000 */
[----:B0-----:R-:W-:Y:S01]  /*07a0*/  FADD.FTZ R28, R22, 1 ;  /* 0x3f800000161c7421 */ /* 0x001fe20000010000 */
[----:B------:R-:W-:-:S06]  /*07b0*/  FADD.FTZ R22, -R21, -RZ ;  /* 0x800000ff15167221 */ /* 0x000fcc0000010100 */
[----:B------:R-:W0:Y:S01]  /*07c0*/  MUFU.LG2 R29, R28 ;  /* 0x0000001c001d7308 */ /* 0x000e220000000c00 */
[----:B------:R-:W-:Y:S02]  /*07d0*/  FSEL R22, R22, RZ, !P3 ;  /* 0x000000ff16167208 */ /* 0x000fe40005800000 */
[----:B------:R-:W-:-:S04]  /*07e0*/  ISETP.GT.U32.AND P3, PT, R10, -0x1, PT ;  /* 0xffffffff0a00780c */ /* 0x000fc80003f64070 */
[----:B------:R-:W-:-:S04]  /*07f0*/  ISETP.GT.AND.EX P2, PT, R11, -0x1, !P2, P3 ;  /* 0xffffffff0b00780c */ /* 0x000fc80005744330 */
[----:B------:R-:W-:Y:S01]  /*0800*/  FSEL R25, R21, RZ, !P2 ;  /* 0x000000ff15197208 */ /* 0x000fe20005000000 */
[----:B0-----:R-:W-:Y:S01]  /*0810*/  FFMA.FTZ R23, R29, 0.69314718246459960938, R22 ;  /* 0x3f3172181d177823 */ /* 0x001fe20000010016 */
[----:B------:R-:W-:-:S03]  /*0820*/  FADD.FTZ R22, R27, -RZ ;  /* 0x800000ff1b167221 */ /* 0x000fc60000010000 */
[----:B------:R-:W-:Y:S01]  /*0830*/  FADD.FTZ R23, R23, R25 ;  /* 0x0000001917177221 */ /* 0x000fe20000010000 */
[----:B------:R-:W-:Y:S01]  /*0840*/  FADD.FTZ R21, -R22, 1 ;  /* 0x3f80000016157421 */ /* 0x000fe20000010100 */
[----:B------:R-:W-:-:S04]  /*0850*/  FSEL R25, R17, UR20, !P2 ;  /* 0x0000001411197c08 */ /* 0x000fc8000d000000 */
[----:B------:R-:W-:-:S06]  /*0860*/  FSEL R27, R21, R22, P2 ;  /* 0x00000016151b7208 */ /* 0x000fcc0001000000 */
[----:B------:R-:W0:Y:S02]  /*0870*/  MUFU.LG2 R27, R27 ;  /* 0x0000001b001b7308 */ /* 0x000e240000000c00 */
[----:B0-----:R-:W-:-:S06]  /*0880*/  FMUL.FTZ R29, R27, UR21 ;  /* 0x000000151b1d7c20 */ /* 0x001fcc0008410000 */
[----:B------:R-:W0:Y:S02]  /*0890*/  MUFU.EX2 R28, R29 ;  /* 0x0000001d001c7308 */ /* 0x000e240000000800 */
[----:B0-----:R-:W-:Y:S01]  /*08a0*/  FMUL.FTZ R25, R25, R28 ;  /* 0x0000001c19197220 */ /* 0x001fe20000410000 */
[----:B------:R-:W-:Y:S01]  /*08b0*/  FADD.FTZ R28, RZ, -R22 ;  /* 0x80000016ff1c7221 */ /* 0x000fe20000010000 */
[----:B------:R-:W-:Y:S02]  /*08c0*/  FSEL R22, R22, R21, P2 ;  /* 0x0000001516167208 */ /* 0x000fe40001000000 */
[----:B------:R-:W-:Y:S02]  /*08d0*/  FFMA.FTZ R18, R25, R23, R18 ;  /* 0x0000001719127223 */ /* 0x000fe40000010012 */
[----:B------:R-:W-:Y:S02]  /*08e0*/  FSEL R28, R21, R28, P2 ;  /* 0x0000001c151c7208 */ /* 0x000fe40001000000 */
[----:B------:R-:W-:-:S05]  /*08f0*/  FSEL R21, R16, UR21, P2 ;  /* 0x0000001510157c08 */ /* 0x000fca0009000000 */
[----:B------:R-:W-:-:S04]  /*0900*/  FMUL.FTZ R21, R21, R22 ;  /* 0x0000001615157220 */ /* 0x000fc80000410000 */
[----:B------:R-:W-:-:S04]  /*0910*/  FFMA.FTZ R28, R21, R23, -R28 ;  /* 0x00000017151c7223 */ /* 0x000fc8000001081c */
[----:B------:R-:W-:-:S05]  /*0920*/  FMUL.FTZ R21, R25, R28 ;  /* 0x0000001c19157220 */ /* 0x000fca0000410000 */
[----:B------:R-:W-:-:S07]  /*0930*/  F2FP.F16.F32.PACK_AB R21, RZ, R21 ;  /* 0x00000015ff15723e */ /* 0x000fce00000000ff */
.L_x_119:
[----:B------:R-:W-:Y:S05]  /*0940*/  BSYNC B2 ;  /* 0x0000000000027941 */ /* 0x000fea0003800000 */
.L_x_118:
[----:B------:R-:W-:Y:S01]  /*0950*/  BSSY B2, `(.L_x_120) ;  /* 0x0000029000027945 */ /* 0x000fe20003800000 */
[----:B------:R-:W-:-:S03]  /*0960*/  @P1 PRMT R22, RZ, 0x7610, R22 ;  /* 0x00007610ff161816 */ /* 0x000fc60000000016 */
[----:B------:R-:W-:Y:S05]  /*0970*/  @P1 BRA `(.L_x_121) ;  /* 0x0000000000981947 */ /* 0x000fea0003800000 */
[----:B-----5:R-:W-:-:S05]  /*0980*/  HADD2.F32 R4, -RZ, R4.H1_H1 ;  /* 0x30000004ff047230 */ /* 0x020fca0000004100 */
[C---:B------:R-:W-:Y:S01]  /*0990*/  FMUL.FTZ R27, R4.reuse, -1.4426950216293334961 ;  /* 0xbfb8aa3b041b7820 */ /* 0x040fe20000410000 */
[C---:B------:R-:W-:Y:S01]  /*09a0*/  FSETP.GE.FTZ.AND P1, PT, R4.reuse, RZ, PT ;  /* 0x000000ff0400720b */ /* 0x040fe20003f36000 */
[----:B------:R-:W-:Y:S02]  /*09b0*/  FMUL.FTZ R28, R4, 1.4426950216293334961 ;  /* 0x3fb8aa3b041c7820 */ /* 0x000fe40000410000 */
[----:B------:R-:W0:Y:S02]  /*09c0*/  MUFU.EX2 R23, R27 ;  /* 0x0000001b00177308 */ /* 0x000e240000000800 */
[----:B0-----:R-:W-:-:S08]  /*09d0*/  FADD.FTZ R22, R23, 1 ;  /* 0x3f80000017167421 */ /* 0x001fd00000010000 */
[----:B------:R-:W0:Y:S08]  /*09e0*/  @!P1 MUFU.EX2 R23, R28 ;  /* 0x0000001c00179308 */ /* 0x000e300000000800 */
[----:B------:R-:W-:Y:S01]  /*09f0*/  MUFU.RCP R22, R22 ;  /* 0x0000001600167308 */ /* 0x000fe20000001000 */
[----:B0-----:R-:W-:Y:S01]  /*0a00*/  FADD.FTZ R29, R23, 1 ;  /* 0x3f800000171d7421 */ /* 0x001fe20000010000 */
[----:B------:R-:W-:-:S06]  /*0a10*/  FADD.FTZ R23, -R4, -RZ ;  /* 0x800000ff04177221 */ /* 0x000fcc0000010100 */
[----:B------:R-:W0:Y:S01]  /*0a20*/  MUFU.LG2 R25, R29 ;  /* 0x0000001d00197308 */ /* 0x000e220000000c00 */
[----:B------:R-:W-:-:S05]  /*0a30*/  FSEL R23, R23, RZ, !P1 ;  /* 0x000000ff17177208 */ /* 0x000fca0004800000 */
[----:B0-----:R-:W-:Y:S01]  /*0a40*/  FFMA.FTZ R25, R25, 0.69314718246459960938, R23 ;  /* 0x3f31721819197823 */ /* 0x001fe20000010017 */
[----:B------:R-:W-:-:S04]  /*0a50*/  IADD3 R23, P2, R14, 0x1, RZ ;  /* 0x000000010e177810 */ /* 0x000fc80007f5e0ff */
[----:B------:R-:W-:Y:S01]  /*0a60*/  ISETP.NE.U32.AND P1, PT, R23, R8, PT ;  /* 0x000000081700720c */ /* 0x000fe20003f25070 */
[----:B------:R-:W-:Y:S01]  /*0a70*/  IMAD.X R23, RZ, RZ, R15, P2 ;  /* 0x000000ffff177224 */ /* 0x000fe200010e060f */
[----:B------:R-:W-:-:S04]  /*0a80*/  ISETP.GT.U32.AND P2, PT, R10, -0x1, PT ;  /* 0xffffffff0a00780c */ /* 0x000fc80003f44070 */
[----:B------:R-:W-:Y:S01]  /*0a90*/  ISETP.NE.AND.EX P1, PT, R23, R20, PT, P1 ;  /* 0x000000141700720c */ /* 0x000fe20003f25310 */
[----:B------:R-:W-:-:S03]  /*0aa0*/  FADD.FTZ R23, R22, -RZ ;  /* 0x800000ff16177221 */ /* 0x000fc60000010000 */
[----:B------:R-:W-:Y:S01]  /*0ab0*/  ISETP.GT.AND.EX P1, PT, R11, -0x1, !P1, P2 ;  /* 0xffffffff0b00780c */ /* 0x000fe20004f24320 */
[----:B------:R-:W-:-:S03]  /*0ac0*/  FADD.FTZ R29, RZ, -R23 ;  /* 0x80000017ff1d7221 */ /* 0x000fc60000010000 */
[----:B------:R-:W-:Y:S01]  /*0ad0*/  FSEL R28, R4, RZ, !P1 ;  /* 0x000000ff041c7208 */ /* 0x000fe20004800000 */
[----:B------:R-:W-:Y:S01]  /*0ae0*/  FADD.FTZ R4, -R23, 1 ;  /* 0x3f80000017047421 */ /* 0x000fe20000010100 */
[----:B------:R-:W-:-:S03]  /*0af0*/  FSEL R27, R17, UR20, !P1 ;  /* 0x00000014111b7c08 */ /* 0x000fc6000c800000 */
[----:B------:R-:W-:Y:S01]  /*0b00*/  FADD.FTZ R25, R25, R28 ;  /* 0x0000001c19197221 */ /* 0x000fe20000010000 */
[----:B------:R-:W-:Y:S02]  /*0b10*/  FSEL R28, R4, R23, P1 ;  /* 0x00000017041c7208 */ /* 0x000fe40000800000 */
[----:B------:R-:W-:-:S04]  /*0b20*/  FSEL R23, R23, R4, P1 ;  /* 0x0000000417177208 */ /* 0x000fc80000800000 */
[----:B------:R-:W0:Y:S02]  /*0b30*/  MUFU.LG2 R28, R28 ;  /* 0x0000001c001c7308 */ /* 0x000e240000000c00 */
[----:B0-----:R-:W-:-:S06]  /*0b40*/  FMUL.FTZ R28, R28, UR21 ;  /* 0x000000151c1c7c20 */ /* 0x001fcc0008410000 */
[----:B------:R-:W0:Y:S02]  /*0b50*/  MUFU.EX2 R22, R28 ;  /* 0x0000001c00167308 */ /* 0x000e240000000800 */
[----:B0-----:R-:W-:Y:S01]  /*0b60*/  FMUL.FTZ R27, R27, R22 ;  /* 0x000000161b1b7220 */ /* 0x001fe20000410000 */
[----:B------:R-:W-:Y:S02]  /*0b70*/  FSEL R22, R4, R29, P1 ;  /* 0x0000001d04167208 */ /* 0x000fe40000800000 */
[----:B------:R-:W-:Y:S01]  /*0b80*/  FSEL R4, R16, UR21, P1 ;  /* 0x0000001510047c08 */ /* 0x000fe20008800000 */
[----:B------:R-:W-:-:S04]  /*0b90*/  FFMA.FTZ R18, R27, R25, R18 ;  /* 0x000000191b127223 */ /* 0x000fc80000010012 */
[----:B------:R-:W-:-:S04]  /*0ba0*/  FMUL.FTZ R23, R4, R23 ;  /* 0x0000001704177220 */ /* 0x000fc80000410000 */
[----:B------:R-:W-:-:S04]  /*0bb0*/  FFMA.FTZ R22, R23, R25, -R22 ;  /* 0x0000001917167223 */ /* 0x000fc80000010816 */
[----:B------:R-:W-:-:S05]  /*0bc0*/  FMUL.FTZ R22, R27, R22 ;  /* 0x000000161b167220 */ /* 0x000fca0000410000 */
[----:B------:R-:W-:-:S07]  /*0bd0*/  F2FP.F16.F32.PACK_AB R22, RZ, R22 ;  /* 0x00000016ff16723e */ /* 0x000fce00000000ff */
.L_x_121:
[----:B------:R-:W-:Y:S05]  /*0be0*/  BSYNC B2 ;  /* 0x0000000000027941 */ /* 0x000fea0003800000 */
.L_x_120:
        /* <DEDUP_REMOVED lines=9> */
[----:B------:R0:W1:Y:S01]  /*0c80*/  MUFU.EX2 R23, R27 ;  /* 0x0000001b00177308 */ /* 0x0000620000000800 */
[----:B------:R-:W-:-:S05]  /*0c90*/  IMAD.X R29, RZ, RZ, R15, P2 ;  /* 0x000000ffff1d7224 */ /* 0x000fca00010e060f */
[----:B------:R-:W-:Y:S01]  /*0ca0*/  ISETP.NE.AND.EX P0, PT, R29, R20, PT, P0 ;  /* 0x000000141d00720c */ /* 0x000fe20003f05300 */
[----:B0-----:R-:W-:-:S05]  /*0cb0*/  FADD.FTZ R27, -R4, -RZ ;  /* 0x800000ff041b7221 */ /* 0x001fca0000010100 */
[----:B------:R-:W-:Y:S01]  /*0cc0*/  FSEL R27, R27, RZ, !P1 ;  /* 0x000000ff1b1b7208 */ /* 0x000fe20004800000 */
[----:B-1----:R-:W-:Y:S02]  /*0cd0*/  FADD.FTZ R25, R23, 1 ;  /* 0x3f80000017197421 */ /* 0x002fe40000010000 */
[----:B------:R0:W1:Y:S01]  /*0ce0*/  @!P1 MUFU.EX2 R23, R28 ;  /* 0x0000001c00179308 */ /* 0x0000620000000800 */
[----:B------:R-:W-:-:S04]  /*0cf0*/  ISETP.GT.U32.AND P1, PT, R10, -0x1, PT ;  /* 0xffffffff0a00780c */ /* 0x000fc80003f24070 */
[----:B------:R-:W-:-:S03]  /*0d00*/  ISETP.GT.AND.EX P0, PT, R11, -0x1, !P0, P1 ;  /* 0xffffffff0b00780c */ /* 0x000fc60004704310 */
[----:B------:R-:W-:Y:S01]  /*0d10*/  MUFU.RCP R25, R25 ;  /* 0x0000001900197308 */ /* 0x000fe20000001000 */
[----:B0-----:R-:W-:Y:S01]  /*0d20*/  FSEL R28, R4, RZ, !P0 ;  /* 0x000000ff041c7208 */ /* 0x001fe20004000000 */
[----:B-1----:R-:W-:-:S06]  /*0d30*/  FADD.FTZ R23, R23, 1 ;  /* 0x3f80000017177421 */ /* 0x002fcc0000010000 */
[----:B------:R-:W0:Y:S02]  /*0d40*/  MUFU.LG2 R23, R23 ;  /* 0x0000001700177308 */ /* 0x000e240000000c00 */
        /* <DEDUP_REMOVED lines=19> */
.L_x_123:
[----:B------:R-:W-:Y:S05]  /*0e80*/  BSYNC B2 ;  /* 0x0000000000027941 */ /* 0x000fea0003800000 */
.L_x_122:
[C---:B------:R-:W-:Y:S01]  /*0e90*/  IADD3 R27, P3, R24.reuse, 0x3, RZ ;  /* 0x00000003181b7810 */ /* 0x040fe20007f7e0ff */
[----:B------:R-:W-:Y:S01]  /*0ea0*/  BSSY B2, `(.L_x_124) ;  /* 0x000003c000027945 */ /* 0x000fe20003800000 */
[C---:B------:R-:W-:Y:S02]  /*0eb0*/  IADD3 R25, P6, R24.reuse, 0x4, RZ ;  /* 0x0000000418197810 */ /* 0x040fe40007fde0ff */
[-C--:B------:R-:W-:Y:S01]  /*0ec0*/  ISETP.GE.U32.AND P1, PT, R27, R12.reuse, PT ;  /* 0x0000000c1b00720c */ /* 0x080fe20003f26070 */
[----:B------:R-:W-:Y:S01]  /*0ed0*/  IMAD.X R28, RZ, RZ, R26, P3 ;  /* 0x000000ffff1c7224 */ /* 0x000fe200018e061a */
[----:B------:R-:W-:Y:S02]  /*0ee0*/  ISETP.GE.U32.AND P2, PT, R25, R12, PT ;  /* 0x0000000c1900720c */ /* 0x000fe40003f46070 */
[----:B------:R-:W-:Y:S02]  /*0ef0*/  IADD3 R25, P5, R24, 0x6, RZ ;  /* 0x0000000618197810 */ /* 0x000fe40007fbe0ff */
[----:B------:R-:W-:-:S02]  /*0f00*/  ISETP.GE.AND.EX P1, PT, R28, R13, PT, P1 ;  /* 0x0000000d1c00720c */ /* 0x000fc40003f26310 */
[C---:B------:R-:W-:Y:S02]  /*0f10*/  IADD3 R27, P0, R24.reuse, 0x5, RZ ;  /* 0x00000005181b7810 */ /* 0x040fe40007f1e0ff */
[----:B------:R-:W-:Y:S02]  /*0f20*/  ISETP.GE.U32.AND P3, PT, R25, R12, PT ;  /* 0x0000000c1900720c */ /* 0x000fe40003f66070 */
[----:B-----5:R-:W-:Y:S02]  /*0f30*/  IADD3.X R4, RZ, R26, RZ, P6, !PT ;  /* 0x0000001aff047210 */ /* 0x020fe400037fe4ff */
[----:B------:R-:W-:Y:S01]  /*0f40*/  IADD3 R25, P6, R24, 0x7, RZ ;  /* 0x0000000718197810 */ /* 0x000fe20007fde0ff */
[--C-:B------:R-:W-:Y:S01]  /*0f50*/  IMAD.X R24, RZ, RZ, R26.reuse, P0 ;  /* 0x000000ffff187224 */ /* 0x100fe200000e061a */
[-C--:B------:R-:W-:Y:S02]  /*0f60*/  ISETP.GE.U32.AND P4, PT, R27, R12.reuse, PT ;  /* 0x0000000c1b00720c */ /* 0x080fe40003f86070 */
[----:B------:R-:W-:Y:S01]  /*0f70*/  ISETP.GE.U32.AND P0, PT, R25, R12, PT ;  /* 0x0000000c1900720c */ /* 0x000fe20003f06070 */
[--C-:B------:R-:W-:Y:S01]  /*0f80*/  IMAD.X R12, RZ, RZ, R26.reuse, P5 ;  /* 0x000000ffff0c7224 */ /* 0x100fe200028e061a */
[-C--:B------:R-:W-:Y:S01]  /*0f90*/  ISETP.GE.AND.EX P2, PT, R4, R13.reuse, PT, P2 ;  /* 0x0000000d0400720c */ /* 0x080fe20003f46320 */
[----:B------:R-:W-:Y:S01]  /*0fa0*/  IMAD.X R26, RZ, RZ, R26, P6 ;  /* 0x000000ffff1a7224 */ /* 0x000fe200030e061a */
[----:B------:R-:W-:-:S02]  /*0fb0*/  ISETP.GE.AND.EX P4, PT, R24, R13, PT, P4 ;  /* 0x0000000d1800720c */ /* 0x000fc40003f86340 */
[-C--:B------:R-:W-:Y:S02]  /*0fc0*/  ISETP.GE.AND.EX P3, PT, R12, R13.reuse, PT, P3 ;  /* 0x0000000d0c00720c */ /* 0x080fe40003f66330 */
[----:B------:R-:W-:Y:S02]  /*0fd0*/  ISETP.GE.AND.EX P0, PT, R26, R13, PT, P0 ;  /* 0x0000000d1a00720c */ /* 0x000fe40003f06300 */
[----:B------:R-:W-:Y:S01]  /*0fe0*/  @P1 PRMT R25, RZ, 0x7610, R25 ;  /* 0x00007610ff191816 */ /* 0x000fe20000000019 */
[----:B------:R-:W-:Y:S10]  /*0ff0*/  @P1 BRA `(.L_x_125) ;  /* 0x0000000000981947 */ /* 0x000ff40003800000 */
[----:B------:R-:W-:Y:S01]  /*1000*/  HADD2.F32 R5, -RZ, R5.H1_H1 ;  /* 0x30000005ff057230 */ /* 0x000fe20000004100 */
[----:B------:R-:W-:-:S04]  /*1010*/  IADD3 R27, P6, R14, 0x3, RZ ;  /* 0x000000030e1b7810 */ /* 0x000fc80007fde0ff */
[C---:B------:R-:W-:Y:S01]  /*1020*/  FMUL.FTZ R4, R5.reuse, -1.4426950216293334961 ;  /* 0xbfb8aa3b05047820 */ /* 0x040fe20000410000 */
[C---:B------:R-:W-:Y:S01]  /*1030*/  FSETP.GE.FTZ.AND P5, PT, R5.reuse, RZ, PT ;  /* 0x000000ff0500720b */ /* 0x040fe20003fb6000 */
[----:B------:R-:W-:Y:S01]  /*1040*/  FMUL.FTZ R24, R5, 1.4426950216293334961 ;  /* 0x3fb8aa3b05187820 */ /* 0x000fe20000410000 */
[----:B------:R-:W-:Y:S01]  /*1050*/  ISETP.NE.U32.AND P1, PT, R27, R8, PT ;  /* 0x000000081b00720c */ /* 0x000fe20003f25070 */
[----:B------:R-:W0:Y:S01]  /*1060*/  MUFU.EX2 R12, R4 ;  /* 0x00000004000c7308 */ /* 0x000e220000000800 */
[----:B------:R-:W-:Y:S02]  /*1070*/  IADD3.X R27, RZ, R15, RZ, P6, !PT ;  /* 0x0000000fff1b7210 */ /* 0x000fe400037fe4ff */
[----:B------:R-:W-:Y:S02]  /*1080*/  ISETP.GT.U32.AND P6, PT, R10, -0x1, PT ;  /* 0xffffffff0a00780c */ /* 0x000fe40003fc4070 */
[----:B------:R-:W-:-:S04]  /*1090*/  ISETP.NE.AND.EX P1, PT, R27, R20, PT, P1 ;  /* 0x000000141b00720c */ /* 0x000fc80003f25310 */
[----:B------:R-:W-:Y:S01]  /*10a0*/  ISETP.GT.AND.EX P1, PT, R11, -0x1, !P1, P6 ;  /* 0xffffffff0b00780c */ /* 0x000fe20004f24360 */
[----:B0-----:R-:W-:Y:S02]  /*10b0*/  FADD.FTZ R25, R12, 1 ;  /* 0x3f8000000c197421 */ /* 0x001fe40000010000 */
[----:B------:R-:W0:Y:S08]  /*10c0*/  @!P5 MUFU.EX2 R12, R24 ;  /* 0x00000018000cd308 */ /* 0x000e300000000800 */
[----:B------:R0:W1:Y:S02]  /*10d0*/  MUFU.RCP R13, R25 ;  /* 0x00000019000d7308 */ /* 0x0000640000001000 */
[----:B0-----:R-:W-:Y:S01]  /*10e0*/  FADD.FTZ R25, R12, 1 ;  /* 0x3f8000000c197421 */ /* 0x001fe20000010000 */
[C---:B------:R-:W-:Y:S01]  /*10f0*/  FADD.FTZ R12, -R5.reuse, -RZ ;  /* 0x800000ff050c7221 */ /* 0x040fe20000010100 */
[----:B------:R-:W-:-:S04]  /*1100*/  FSEL R5, R5, RZ, !P1 ;  /* 0x000000ff05057208 */ /* 0x000fc80004800000 */
[----:B------:R-:W0:Y:S01]  /*1110*/  MUFU.LG2 R25, R25 ;  /* 0x0000001900197308 */ /* 0x000e220000000c00 */
[----:B------:R-:W-:Y:S01]  /*1120*/  FSEL R24, R12, RZ, !P5 ;  /* 0x000000ff0c187208 */ /* 0x000fe20006800000 */
[----:B-1----:R-:W-:-:S04]  /*1130*/  FADD.FTZ R13, R13, -RZ ;  /* 0x800000ff0d0d7221 */ /* 0x002fc80000010000 */
[----:B------:R-:W-:Y:S01]  /*1140*/  FADD.FTZ R4, -R13, 1 ;  /* 0x3f8000000d047421 */ /* 0x000fe20000010100 */
[----:B------:R-:W-:-:S04]  /*1150*/  FADD.FTZ R27, RZ, -R13 ;  /* 0x8000000dff1b7221 */ /* 0x000fc80000010000 */
[----:B------:R-:W-:Y:S02]  /*1160*/  FSEL R26, R4, R13, P1 ;  /* 0x0000000d041a7208 */ /* 0x000fe40000800000 */
[----:B------:R-:W-:Y:S02]  /*1170*/  FSEL R28, R13, R4, P1 ;  /* 0x000000040d1c7208 */ /* 0x000fe40000800000 */
[----:B------:R-:W-:Y:S02]  /*1180*/  FSEL R13, R16, UR21, P1 ;  /* 0x00000015100d7c08 */ /* 0x000fe40008800000 */
[----:B------:R-:W1:Y:S01]  /*1190*/  MUFU.LG2 R26, R26 ;  /* 0x0000001a001a7308 */ /* 0x000e620000000c00 */
[----:B0-----:R-:W-:Y:S01]  /*11a0*/  FFMA.FTZ R24, R25, 0.69314718246459960938, R24 ;  /* 0x3f31721819187823 */ /* 0x001fe20000010018 */
[----:B------:R-:W-:Y:S01]  /*11b0*/  FSEL R27, R4, R27, P1 ;  /* 0x0000001b041b7208 */ /* 0x000fe20000800000 */
[----:B------:R-:W-:Y:S02]  /*11c0*/  FMUL.FTZ R28, R13, R28 ;  /* 0x0000001c0d1c7220 */ /* 0x000fe40000410000 */
[----:B------:R-:W-:Y:S01]  /*11d0*/  FADD.FTZ R24, R24, R5 ;  /* 0x0000000518187221 */ /* 0x000fe20000010000 */
[----:B------:R-:W-:-:S03]  /*11e0*/  FSEL R5, R17, UR20, !P1 ;  /* 0x0000001411057c08 */ /* 0x000fc6000c800000 */
[----:B------:R-:W-:Y:S01]  /*11f0*/  FFMA.FTZ R28, R28, R24, -R27 ;  /* 0x000000181c1c7223 */ /* 0x000fe2000001081b */
[----:B-1----:R-:W-:-:S04]  /*1200*/  FMUL.FTZ R29, R26, UR21 ;  /* 0x000000151a1d7c20 */ /* 0x002fc80008410000 */
[----:B------:R-:W0:Y:S02]  /*1210*/  MUFU.EX2 R12, R29 ;  /* 0x0000001d000c7308 */ /* 0x000e240000000800 */
[----:B0-----:R-:W-:-:S04]  /*1220*/  FMUL.FTZ R5, R5, R12 ;  /* 0x0000000c05057220 */ /* 0x001fc80000410000 */
[C---:B------:R-:W-:Y:S01]  /*1230*/  FMUL.FTZ R25, R5.reuse, R28 ;  /* 0x0000001c05197220 */ /* 0x040fe20000410000 */
[----:B------:R-:W-:-:S04]  /*1240*/  FFMA.FTZ R18, R5, R24, R18 ;  /* 0x0000001805127223 */ /* 0x000fc80000010012 */
[----:B------:R-:W-:-:S07]  /*1250*/  F2FP.F16.F32.PACK_AB R25, RZ, R25 ;  /* 0x00000019ff19723e */ /* 0x000fce00000000ff */
.L_x_125:
[----:B------:R-:W-:Y:S05]  /*1260*/  BSYNC B2 ;  /* 0x0000000000027941 */ /* 0x000fea0003800000 */
.L_x_124:
        /* <DEDUP_REMOVED lines=9> */
[----:B------:R-:W-:Y:S02]  /*1300*/  FSETP.GE.FTZ.AND P2, PT, R27, RZ, PT ;  /* 0x000000ff1b00720b */ /* 0x000fe40003f56000 */
[----:B------:R-:W-:Y:S01]  /*1310*/  ISETP.NE.U32.AND P1, PT, R29, R8, PT ;  /* 0x000000081d00720c */ /* 0x000fe20003f25070 */
[----:B------:R0:W1:Y:S01]  /*1320*/  MUFU.EX2 R4, R5 ;  /* 0x0000000500047308 */ /* 0x0000620000000800 */
[----:B------:R-:W-:Y:S01]  /*1330*/  IMAD.X R29, RZ, RZ, R15, P5 ;  /* 0x000000ffff1d7224 */ /* 0x000fe200028e060f */
[----:B------:R-:W-:-:S04]  /*1340*/  ISETP.GT.U32.AND P5, PT, R10, -0x1, PT ;  /* 0xffffffff0a00780c */ /* 0x000fc80003fa4070 */
[----:B------:R-:W-:Y:S01]  /*1350*/  ISETP.NE.AND.EX P1, PT, R29, R20, PT, P1 ;  /* 0x000000141d00720c */ /* 0x000fe20003f25310 */
[----:B0-----:R-:W-:-:S03]  /*1360*/  FMUL.FTZ R5, R27, 1.4426950216293334961 ;  /* 0x3fb8aa3b1b057820 */ /* 0x001fc60000410000 */
[----:B------:R-:W-:Y:S01]  /*1370*/  ISETP.GT.AND.EX P1, PT, R11, -0x1, !P1, P5 ;  /* 0xffffffff0b00780c */ /* 0x000fe20004f24350 */
[----:B-1----:R-:W-:Y:S02]  /*1380*/  FADD.FTZ R26, R4, 1 ;  /* 0x3f800000041a7421 */ /* 0x002fe40000010000 */
[----:B------:R0:W-:Y:S08]  /*1390*/  @!P2 MUFU.EX2 R4, R5 ;  /* 0x000000050004a308 */ /* 0x0001f00000000800 */
[----:B------:R-:W1:Y:S01]  /*13a0*/  MUFU.RCP R26, R26 ;  /* 0x0000001a001a7308 */ /* 0x000e620000001000 */
[----:B0-----:R-:W-:-:S05]  /*13b0*/  FADD.FTZ R5, -R27, -RZ ;  /* 0x800000ff1b057221 */ /* 0x001fca0000010100 */
[----:B------:R-:W-:Y:S01]  /*13c0*/  FSEL R5, R5, RZ, !P2 ;  /* 0x000000ff05057208 */ /* 0x000fe20005000000 */
[----:B-1----:R-:W-:Y:S01]  /*13d0*/  FADD.FTZ R28, R26, -RZ ;  /* 0x800000ff1a1c7221 */ /* 0x002fe20000010000 */
[----:B------:R-:W-:-:S03]  /*13e0*/  FADD.FTZ R26, R4, 1 ;  /* 0x3f800000041a7421 */ /* 0x000fc60000010000 */
[----:B------:R-:W-:-:S03]  /*13f0*/  FADD.FTZ R29, -R28, 1 ;  /* 0x3f8000001c1d7421 */ /* 0x000fc60000010100 */
[----:B------:R-:W0:Y:S02]  /*1400*/  MUFU.LG2 R26, R26 ;  /* 0x0000001a001a7308 */ /* 0x000e240000000c00 */
[----:B------:R-:W-:-:S06]  /*1410*/  FSEL R4, R29, R28, P1 ;  /* 0x0000001c1d047208 */ /* 0x000fcc0000800000 */
[----:B------:R-:W1:Y:S01]  /*1420*/  MUFU.LG2 R4, R4 ;  /* 0x0000000400047308 */ /* 0x000e620000000c00 */
[----:B0-----:R-:W-:Y:S01]  /*1430*/  FFMA.FTZ R26, R26, 0.69314718246459960938, R5 ;  /* 0x3f3172181a1a7823 */ /* 0x001fe20000010005 */
[----:B------:R-:W-:Y:S01]  /*1440*/  FADD.FTZ R5, RZ, -R28 ;  /* 0x8000001cff057221 */ /* 0x000fe20000010000 */
[----:B------:R-:W-:-:S04]  /*1450*/  FSEL R28, R28, R29, P1 ;  /* 0x0000001d1c1c7208 */ /* 0x000fc80000800000 */
[----:B------:R-:W-:Y:S01]  /*1460*/  FSEL R5, R29, R5, P1 ;  /* 0x000000051d057208 */ /* 0x000fe20000800000 */
[----:B-1----:R-:W-:Y:S01]  /*1470*/  FMUL.FTZ R4, R4, UR21 ;  /* 0x0000001504047c20 */ /* 0x002fe20008410000 */
[----:B------:R-:W-:Y:S02]  /*1480*/  FSEL R29, R27, RZ, !P1 ;  /* 0x000000ff1b1d7208 */ /* 0x000fe40004800000 */
[----:B------:R-:W-:-:S03]  /*1490*/  FSEL R27, R16, UR21, P1 ;  /* 0x00000015101b7c08 */ /* 0x000fc60008800000 */
[----:B------:R-:W0:Y:S01]  /*14a0*/  MUFU.EX2 R4, R4 ;  /* 0x0000000400047308 */ /* 0x000e220000000800 */
[----:B------:R-:W-:Y:S01]  /*14b0*/  FADD.FTZ R26, R26, R29 ;  /* 0x0000001d1a1a7221 */ /* 0x000fe20000010000 */
[----:B------:R-:W-:Y:S01]  /*14c0*/  FMUL.FTZ R28, R27, R28 ;  /* 0x0000001c1b1c7220 */ /* 0x000fe20000410000 */
[----:B------:R-:W-:-:S03]  /*14d0*/  FSEL R27, R17, UR20, !P1 ;  /* 0x00000014111b7c08 */ /* 0x000fc6000c800000 */
[----:B------:R-:W-:Y:S02]  /*14e0*/  FFMA.FTZ R28, R28, R26, -R5 ;  /* 0x0000001a1c1c7223 */ /* 0x000fe40000010805 */
[----:B0-----:R-:W-:-:S04]  /*14f0*/  FMUL.FTZ R27, R27, R4 ;  /* 0x000000041b1b7220 */ /* 0x001fc80000410000 */
[C---:B------:R-:W-:Y:S01]  /*1500*/  FMUL.FTZ R28, R27.reuse, R28 ;  /* 0x0000001c1b1c7220 */ /* 0x040fe20000410000 */
[----:B------:R-:W-:-:S04]  /*1510*/  FFMA.FTZ R18, R27, R26, R18 ;  /* 0x0000001a1b127223 */ /* 0x000fc80000010012 */
[----:B------:R-:W-:-:S07]  /*1520*/  F2FP.F16.F32.PACK_AB R26, RZ, R28 ;  /* 0x0000001cff1a723e */ /* 0x000fce00000000ff */
.L_x_127:
[----:B------:R-:W-:Y:S05]  /*1530*/  BSYNC B2 ;  /* 0x0000000000027941 */ /* 0x000fea0003800000 */
.L_x_126:
        /* <DEDUP_REMOVED lines=8> */
[----:B------:R-:W0:Y:S01]  /*15c0*/  MUFU.EX2 R5, R24 ;  /* 0x0000001800057308 */ /* 0x000e220000000800 */
[----:B------:R-:W-:Y:S01]  /*15d0*/  IMAD.X R29, RZ, RZ, R15, P2 ;  /* 0x000000ffff1d7224 */ /* 0x000fe200010e060f */
[----:B------:R-:W-:-:S04]  /*15e0*/  ISETP.GT.U32.AND P2, PT, R10, -0x1, PT ;  /* 0xffffffff0a00780c */ /* 0x000fc80003f44070 */
[----:B------:R-:W-:-:S04]  /*15f0*/  ISETP.NE.AND.EX P1, PT, R29, R20, PT, P1 ;  /* 0x000000141d00720c */ /* 0x000fc80003f25310 */
[----:B------:R-:W-:Y:S01]  /*1600*/  ISETP.GT.AND.EX P1, PT, R11, -0x1, !P1, P2 ;  /* 0xffffffff0b00780c */ /* 0x000fe20004f24320 */
[----:B0-----:R-:W-:Y:S02]  /*1610*/  FADD.FTZ R28, R5, 1 ;  /* 0x3f800000051c7421 */ /* 0x001fe40000010000 */
[----:B------:R-:W0:Y:S08]  /*1620*/  @!P4 MUFU.EX2 R5, R27 ;  /* 0x0000001b0005c308 */ /* 0x000e300000000800 */
[----:B------:R1:W2:Y:S01]  /*1630*/  MUFU.RCP R4, R28 ;  /* 0x0000001c00047308 */ /* 0x0002a20000001000 */
[----:B0-----:R-:W-:Y:S01]  /*1640*/  FADD.FTZ R24, R5, 1 ;  /* 0x3f80000005187421 */ /* 0x001fe20000010000 */
[----:B-1----:R-:W-:-:S06]  /*1650*/  FADD.FTZ R28, -R6, -RZ ;  /* 0x800000ff061c7221 */ /* 0x002fcc0000010100 */
[----:B------:R-:W0:Y:S01]  /*1660*/  MUFU.LG2 R24, R24 ;  /* 0x0000001800187308 */ /* 0x000e220000000c00 */
[----:B------:R-:W-:Y:S01]  /*1670*/  FSEL R29, R28, RZ, !P4 ;  /* 0x000000ff1c1d7208 */ /* 0x000fe20006000000 */
[----:B--2---:R-:W-:-:S04]  /*1680*/  FADD.FTZ R4, R4, -RZ ;  /* 0x800000ff04047221 */ /* 0x004fc80000010000 */
[----:B------:R-:W-:Y:S01]  /*1690*/  FADD.FTZ R5, -R4, 1 ;  /* 0x3f80000004057421 */ /* 0x000fe20000010100 */
[----:B------:R-:W-:-:S04]  /*16a0*/  FADD.FTZ R28, RZ, -R4 ;  /* 0x80000004ff1c7221 */ /* 0x000fc80000010000 */
[C---:B------:R-:W-:Y:S02]  /*16b0*/  FSEL R27, R5.reuse, R4, P1 ;  /* 0x00000004051b7208 */ /* 0x040fe40000800000 */
[----:B------:R-:W-:Y:S02]  /*16c0*/  FSEL R28, R5, R28, P1 ;  /* 0x0000001c051c7208 */ /* 0x000fe40000800000 */
[----:B------:R-:W-:Y:S02]  /*16d0*/  FSEL R4, R4, R5, P1 ;  /* 0x0000000504047208 */ /* 0x000fe40000800000 */
[----:B------:R-:W1:Y:S01]  /*16e0*/  MUFU.LG2 R27, R27 ;  /* 0x0000001b001b7308 */ /* 0x000e620000000c00 */
[----:B0-----:R-:W-:Y:S01]  /*16f0*/  FFMA.FTZ R24, R24, 0.69314718246459960938, R29 ;  /* 0x3f31721818187823 */ /* 0x001fe2000001001d */
[----:B------:R-:W-:Y:S02]  /*1700*/  FSEL R29, R16, UR21, P1 ;  /* 0x00000015101d7c08 */ /* 0x000fe40008800000 */
[----:B------:R-:W-:-:S03]  /*1710*/  FSEL R5, R6, RZ, !P1 ;  /* 0x000000ff06057208 */ /* 0x000fc60004800000 */
[----:B------:R-:W-:Y:S01]  /*1720*/  FMUL.FTZ R29, R29, R4 ;  /* 0x000000041d1d7220 */ /* 0x000fe20000410000 */
[----:B------:R-:W-:Y:S01]  /*1730*/  FSEL R4, R17, UR20, !P1 ;  /* 0x0000001411047c08 */ /* 0x000fe2000c800000 */
[----:B------:R-:W-:-:S04]  /*1740*/  FADD.FTZ R5, R24, R5 ;  /* 0x0000000518057221 */ /* 0x000fc80000010000 */
[----:B------:R-:W-:Y:S01]  /*1750*/  FFMA.FTZ R28, R29, R5, -R28 ;  /* 0x000000051d1c7223 */ /* 0x000fe2000001081c */
[----:B-1----:R-:W-:-:S06]  /*1760*/  FMUL.FTZ R27, R27, UR21 ;  /* 0x000000151b1b7c20 */ /* 0x002fcc0008410000 */
[----:B------:R-:W0:Y:S02]  /*1770*/  MUFU.EX2 R27, R27 ;  /* 0x0000001b001b7308 */ /* 0x000e240000000800 */
[----:B0-----:R-:W-:-:S04]  /*1780*/  FMUL.FTZ R29, R4, R27 ;  /* 0x0000001b041d7220 */ /* 0x001fc80000410000 */
[C---:B------:R-:W-:Y:S01]  /*1790*/  FMUL.FTZ R24, R29.reuse, R28 ;  /* 0x0000001c1d187220 */ /* 0x040fe20000410000 */
[----:B------:R-:W-:-:S04]  /*17a0*/  FFMA.FTZ R18, R29, R5, R18 ;  /* 0x000000051d127223 */ /* 0x000fc80000010012 */
[----:B------:R-:W-:-:S07]  /*17b0*/  F2FP.F16.F32.PACK_AB R24, RZ, R24 ;  /* 0x00000018ff18723e */ /* 0x000fce00000000ff */
.L_x_129:
[----:B------:R-:W-:Y:S05]  /*17c0*/  BSYNC B2 ;  /* 0x0000000000027941 */ /* 0x000fea0003800000 */
.L_x_128:
        /* <DEDUP_REMOVED lines=17> */
[----:B------:R-:W1:Y:S01]  /*18e0*/  MUFU.RCP R12, R25 ;  /* 0x00000019000c7308 */ /* 0x000e620000001000 */
[----:B0-----:R-:W-:Y:S01]  /*18f0*/  FADD.FTZ R27, R22, 1 ;  /* 0x3f800000161b7421 */ /* 0x001fe20000010000 */
[C---:B------:R-:W-:Y:S01]  /*1900*/  FADD.FTZ R22, -R6.reuse, -RZ ;  /* 0x800000ff06167221 */ /* 0x040fe20000010100 */
[----:B------:R-:W-:-:S05]  /*1910*/  FSEL R6, R6, RZ, !P1 ;  /* 0x000000ff06067208 */ /* 0x000fca0004800000 */
[----:B------:R-:W0:Y:S01]  /*1920*/  MUFU.LG2 R25, R27 ;  /* 0x0000001b00197308 */ /* 0x000e220000000c00 */
[----:B------:R-:W-:Y:S01]  /*1930*/  FSEL R22, R22, RZ, !P3 ;  /* 0x000000ff16167208 */ /* 0x000fe20005800000 */
[----:B-1----:R-:W-:-:S04]  /*1940*/  FADD.FTZ R12, R12, -RZ ;  /* 0x800000ff0c0c7221 */ /* 0x002fc80000010000 */
[----:B------:R-:W-:Y:S01]  /*1950*/  FADD.FTZ R21, -R12, 1 ;  /* 0x3f8000000c157421 */ /* 0x000fe20000010100 */
[----:B------:R-:W-:-:S04]  /*1960*/  FADD.FTZ R28, RZ, -R12 ;  /* 0x8000000cff1c7221 */ /* 0x000fc80000010000 */
[C---:B------:R-:W-:Y:S02]  /*1970*/  FSEL R29, R21.reuse, R12, P1 ;  /* 0x0000000c151d7208 */ /* 0x040fe40000800000 */
[----:B------:R-:W-:Y:S01]  /*1980*/  FSEL R23, R21, R28, P1 ;  /* 0x0000001c15177208 */ /* 0x000fe20000800000 */
[----:B0-----:R-:W-:Y:S01]  /*1990*/  FFMA.FTZ R25, R25, 0.69314718246459960938, R22 ;  /* 0x3f31721819197823 */ /* 0x001fe20000010016 */
[----:B------:R-:W-:Y:S02]  /*19a0*/  FSEL R21, R12, R21, P1 ;  /* 0x000000150c157208 */ /* 0x000fe40000800000 */
[----:B------:R-:W0:Y:S01]  /*19b0*/  MUFU.LG2 R29, R29 ;  /* 0x0000001d001d7308 */ /* 0x000e220000000c00 */
[----:B------:R-:W-:Y:S01]  /*19c0*/  FSEL R12, R16, UR21, P1 ;  /* 0x00000015100c7c08 */ /* 0x000fe20008800000 */
[----:B------:R-:W-:-:S04]  /*19d0*/  FADD.FTZ R25, R25, R6 ;  /* 0x0000000619197221 */ /* 0x000fc80000010000 */
        /* <DEDUP_REMOVED lines=9> */
.L_x_131:
[----:B------:R-:W-:Y:S05]  /*1a70*/  BSYNC B2 ;  /* 0x0000000000027941 */ /* 0x000fea0003800000 */
.L_x_130:
[----:B------:R-:W-:Y:S04]  /*1a80*/  BSSY B2, `(.L_x_132) ;  /* 0x0000028000027945 */ /* 0x000fe80003800000 */
[----:B------:R-:W-:Y:S05]  /*1a90*/  @P0 BRA `(.L_x_133) ;  /* 0x0000000000980947 */ /* 0x000fea0003800000 */
[----:B------:R-:W-:Y:S01]  /*1aa0*/  HADD2.F32 R7, -RZ, R7.H1_H1 ;  /* 0x30000007ff077230 */ /* 0x000fe20000004100 */
[----:B------:R-:W-:-:S04]  /*1ab0*/  IADD3 R21, P1, R14, 0x7, RZ ;  /* 0x000000070e157810 */ /* 0x000fc80007f3e0ff */
[C---:B------:R-:W-:Y:S01]  /*1ac0*/  FMUL.FTZ R6, R7.reuse, -1.4426950216293334961 ;  /* 0xbfb8aa3b07067820 */ /* 0x040fe20000410000 */
[----:B------:R-:W-:Y:S02]  /*1ad0*/  FSETP.GE.FTZ.AND P2, PT, R7, RZ, PT ;  /* 0x000000ff0700720b */ /* 0x000fe40003f56000 */
[----:B------:R-:W-:Y:S01]  /*1ae0*/  ISETP.NE.U32.AND P0, PT, R21, R8, PT ;  /* 0x000000081500720c */ /* 0x000fe20003f05070 */
[----:B------:R-:W0:Y:S01]  /*1af0*/  MUFU.EX2 R13, R6 ;  /* 0x00000006000d7308 */ /* 0x000e220000000800 */
[----:B------:R-:W-:Y:S01]  /*1b00*/  IADD3.X R23, RZ, R15, RZ, P1, !PT ;  /* 0x0000000fff177210 */ /* 0x000fe20000ffe4ff */
[C---:B------:R-:W-:Y:S01]  /*1b10*/  FMUL.FTZ R21, R7.reuse, 1.4426950216293334961 ;  /* 0x3fb8aa3b07157820 */ /* 0x040fe20000410000 */
[----:B------:R-:W-:Y:S01]  /*1b20*/  ISETP.GT.U32.AND P1, PT, R10, -0x1, PT ;  /* 0xffffffff0a00780c */ /* 0x000fe20003f24070 */
[----:B------:R-:W-:Y:S01]  /*1b30*/  FADD.FTZ R8, -R7, -RZ ;  /* 0x800000ff07087221 */ /* 0x000fe20000010100 */
[----:B------:R-:W-:-:S04]  /*1b40*/  ISETP.NE.AND.EX P0, PT, R23, R20, PT, P0 ;  /* 0x000000141700720c */ /* 0x000fc80003f05300 */
[----:B------:R-:W-:Y:S02]  /*1b50*/  ISETP.GT.AND.EX P0, PT, R11, -0x1, !P0, P1 ;  /* 0xffffffff0b00780c */ /* 0x000fe40004704310 */
[----:B------:R-:W-:Y:S02]  /*1b60*/  FSEL R10, R8, RZ, !P2 ;  /* 0x000000ff080a7208 */ /* 0x000fe40005000000 */
[----:B------:R-:W-:Y:S01]  /*1b70*/  FSEL R11, R7, RZ, !P0 ;  /* 0x000000ff070b7208 */ /* 0x000fe20004000000 */
[----:B0-----:R-:W-:Y:S02]  /*1b80*/  FADD.FTZ R22, R13, 1 ;  /* 0x3f8000000d167421 */ /* 0x001fe40000010000 */
[----:B------:R0:W1:Y:S08]  /*1b90*/  @!P2 MUFU.EX2 R13, R21 ;  /* 0x00000015000da308 */ /* 0x0000700000000800 */
[----:B------:R-:W2:Y:S01]  /*1ba0*/  MUFU.RCP R9, R22 ;  /* 0x0000001600097308 */ /* 0x000ea20000001000 */
[----:B0-----:R-:W-:Y:S01]  /*1bb0*/  FSEL R21, R16, UR21, P0 ;  /* 0x0000001510157c08 */ /* 0x001fe20008000000 */
[----:B-1----:R-:W-:-:S06]  /*1bc0*/  FADD.FTZ R13, R13, 1 ;  /* 0x3f8000000d0d7421 */ /* 0x002fcc0000010000 */
[----:B------:R-:W0:Y:S01]  /*1bd0*/  MUFU.LG2 R13, R13 ;  /* 0x0000000d000d7308 */ /* 0x000e220000000c00 */
[----:B--2---:R-:W-:-:S04]  /*1be0*/  FADD.FTZ R9, R9, -RZ ;  /* 0x800000ff09097221 */ /* 0x004fc80000010000 */
[----:B------:R-:W-:Y:S01]  /*1bf0*/  FADD.FTZ R6, -R9, 1 ;  /* 0x3f80000009067421 */ /* 0x000fe20000010100 */
[----:B------:R-:W-:-:S04]  /*1c00*/  FADD.FTZ R7, RZ, -R9 ;  /* 0x80000009ff077221 */ /* 0x000fc80000010000 */
[C---:B------:R-:W-:Y:S02]  /*1c10*/  FSEL R20, R6.reuse, R9, P0 ;  /* 0x0000000906147208 */ /* 0x040fe40000000000 */
[----:B------:R-:W-:-:S04]  /*1c20*/  FSEL R7, R6, R7, P0 ;  /* 0x0000000706077208 */ /* 0x000fc80000000000 */
[----:B------:R-:W1:Y:S01]  /*1c30*/  MUFU.LG2 R20, R20 ;  /* 0x0000001400147308 */ /* 0x000e620000000c00 */
[----:B0-----:R-:W-:-:S04]  /*1c40*/  FFMA.FTZ R10, R13, 0.69314718246459960938, R10 ;  /* 0x3f3172180d0a7823 */ /* 0x001fc8000001000a */
[----:B------:R-:W-:Y:S01]  /*1c50*/  FADD.FTZ R10, R10, R11 ;  /* 0x0000000b0a0a7221 */ /* 0x000fe20000010000 */
[----:B-1----:R-:W-:Y:S01]  /*1c60*/  FMUL.FTZ R22, R20, UR21 ;  /* 0x0000001514167c20 */ /* 0x002fe20008410000 */
[----:B------:R-:W-:Y:S02]  /*1c70*/  FSEL R20, R9, R6, P0 ;  /* 0x0000000609147208 */ /* 0x000fe40000000000 */
[----:B------:R-:W-:Y:S01]  /*1c80*/  FSEL R9, R17, UR20, !P0 ;  /* 0x0000001411097c08 */ /* 0x000fe2000c000000 */
[----:B------:R-:W0:Y:S02]  /*1c90*/  MUFU.EX2 R8, R22 ;  /* 0x0000001600087308 */ /* 0x000e240000000800 */
[----:B------:R-:W-:-:S04]  /*1ca0*/  FMUL.FTZ R20, R21, R20 ;  /* 0x0000001415147220 */ /* 0x000fc80000410000 */
[----:B------:R-:W-:Y:S01]  /*1cb0*/  FFMA.FTZ R20, R20, R10, -R7 ;  /* 0x0000000a14147223 */ /* 0x000fe20000010807 */
[----:B0-----:R-:W-:-:S04]  /*1cc0*/  FMUL.FTZ R9, R9, R8 ;  /* 0x0000000809097220 */ /* 0x001fc80000410000 */
[C---:B------:R-:W-:Y:S01]  /*1cd0*/  FMUL.FTZ R13, R9.reuse, R20 ;  /* 0x00000014090d7220 */ /* 0x040fe20000410000 */
[----:B------:R-:W-:-:S04]  /*1ce0*/  FFMA.FTZ R18, R9, R10, R18 ;  /* 0x0000000a09127223 */ /* 0x000fc80000010012 */
[----:B------:R-:W-:-:S07]  /*1cf0*/  F2FP.F16.F32.PACK_AB R13, RZ, R13 ;  /* 0x0000000dff0d723e */ /* 0x000fce00000000ff */
.L_x_133:
[----:B------:R-:W-:Y:S05]  /*1d00*/  BSYNC B2 ;  /* 0x0000000000027941 */ /* 0x000fea0003800000 */
.L_x_132:
[----:B------:R-:W-:Y:S02]  /*1d10*/  PRMT R6, R26, 0x5410, R24 ;  /* 0x000054101a067816 */ /* 0x000fe40000000018 */
[----:B------:R-:W-:-:S05]  /*1d20*/  PRMT R7, R12, 0x5410, R13 ;  /* 0x000054100c077816 */ /* 0x000fca000000000d */
[----:B------:R1:W-:Y:S01]  /*1d30*/  STG.E.128 desc[UR14][R2.64], R4 ;  /* 0x0000000402007986 */ /* 0x0003e2000c101d0e */
[----:B------:R-:W-:Y:S05]  /*1d40*/  BRA `(.L_x_134) ;  /* 0x0000000000047947 */ /* 0x000fea0003800000 */
.L_x_117:
[----:B------:R0:W-:Y:S02]  /*1d50*/  STG.E.128 desc[UR14][R2.64], RZ ;  /* 0x000000ff02007986 */ /* 0x0001e4000c101d0e */
.L_x_134:
[----:B------:R-:W-:Y:S05]  /*1d60*/  BSYNC B1 ;  /* 0x0000000000017941 */ /* 0x000fea0003800000 */
.L_x_116:
[----:B------:R-:W-:-:S05]  /*1d70*/  LEA R14, P0, R0, R14, 0x3 ;  /* 0x0000000e000e7211 */ /* 0x000fca00078018ff */
[----:B------:R-:W-:Y:S01]  /*1d80*/  IMAD.X R15, RZ, RZ, R15, P0 ;  /* 0x000000ffff0f7224 */ /* 0x000fe200000e060f */
[----:B------:R-:W-:-:S04]  /*1d90*/  ISETP.GE.U32.AND P0, PT, R14, UR4, PT ;  /* 0x000000040e007c0c */ /* 0x000fc8000bf06070 */
[----:B------:R-:W-:-:S13]  /*1da0*/  ISETP.GE.AND.EX P0, PT, R15, UR9, PT, P0 ;  /* 0x000000090f007c0c */ /* 0x000fda000bf06300 */
[----:B------:R-:W-:Y:S05]  /*1db0*/  @!P0 BRA `(.L_x_135) ;  /* 0xffffffe400308947 */ /* 0x000fea000383ffff */
.L_x_112:
[----:B------:R-:W-:Y:S05]  /*1dc0*/  BSYNC B0 ;  /* 0x0000000000007941 */ /* 0x000fea0003800000 */
.L_x_111:
[----:B-1----:R-:W1:Y:S01]  /*1dd0*/  S2R R5, SR_TID.X ;  /* 0x0000000000057919 */ /* 0x002e620000002100 */
[----:B------:R-:W2:Y:S01]  /*1de0*/  S2UR UR6, SR_CgaCtaId ;  /* 0x00000000000679c3 */ /* 0x000ea20000008800 */
[----:B------:R-:W-:Y:S01]  /*1df0*/  USHF.R.U32.HI UR4, URZ, 0x1, UR8 ;  /* 0x000000013f047899 */ /* 0x000fe20008011608 */
[----:B------:R-:W-:-:S05]  /*1e00*/  UMOV UR5, 0x400 ;  /* 0x0000040000057882 */ /* 0x000fca0000000000 */
[----:B------:R-:W-:Y:S01]  /*1e10*/  ISETP.NE.AND P0, PT, RZ, UR4, PT ;  /* 0x00000004ff007c0c */ /* 0x000fe2000bf05270 */
[----:B--2---:R-:W-:-:S06]  /*1e20*/  ULEA UR5, UR6, UR5, 0x18 ;  /* 0x0000000506057291 */ /* 0x004fcc000f8ec03f */
[C---:B-1----:R-:W-:Y:S02]  /*1e30*/  LEA R7, R5.reuse, UR5, 0x2 ;  /* 0x0000000505077c11 */ /* 0x042fe4000f8e10ff */
[----:B------:R-:W-:-:S03]  /*1e40*/  ISETP.NE.AND P1, PT, R5, RZ, PT ;  /* 0x000000ff0500720c */ /* 0x000fc60003f25270 */
[----:B------:R1:W-:Y:S01]  /*1e50*/  STS [R7], R18 ;  /* 0x0000001207007388 */ /* 0x0003e20000000800 */
[----:B------:R-:W-:Y:S06]  /*1e60*/  BAR.SYNC.DEFER_BLOCKING 0x0 ;  /* 0x0000000000007b1d */ /* 0x000fec0000010000 */
[----:B------:R-:W-:Y:S05]  /*1e70*/  @!P0 BRA `(.L_x_136) ;  /* 0x00000000002c8947 */ /* 0x000fea0003800000 */
[----:B------:R-:W-:-:S07]  /*1e80*/  IMAD.U32 R0, RZ, RZ, UR4 ;  /* 0x00000004ff007e24 */ /* 0x000fce000f8e00ff */
.L_x_137:
[----:B------:R-:W-:-:S13]  /*1e90*/  ISETP.GE.U32.AND P0, PT, R5, R0, PT ;  /* 0x000000000500720c */ /* 0x000fda0003f06070 */
[----:B0-----:R-:W-:Y:S01]  /*1ea0*/  @!P0 IMAD R2, R0, 0x4, R7 ;  /* 0x0000000400028824 */ /* 0x001fe200078e0207 */
[----:B------:R-:W-:Y:S01]  /*1eb0*/  @!P0 LDS R3, [R7] ;  /* 0x0000000007038984 */ /* 0x000fe20000000800 */
[----:B------:R-:W-:-:S04]  /*1ec0*/  SHF.R.U32.HI R0, RZ, 0x1, R0 ;  /* 0x00000001ff007819 */ /* 0x000fc80000011600 */
[----:B------:R-:W0:Y:S02]  /*1ed0*/  @!P0 LDS R2, [R2] ;  /* 0x0000000002028984 */ /* 0x000e240000000800 */
[----:B0-----:R-:W-:-:S05]  /*1ee0*/  @!P0 FADD.FTZ R3, R3, R2 ;  /* 0x0000000203038221 */ /* 0x001fca0000010000 */
[----:B------:R2:W-:Y:S01]  /*1ef0*/  @!P0 STS [R7], R3 ;  /* 0x0000000307008388 */ /* 0x0005e20000000800 */
[----:B------:R-:W-:Y:S01]  /*1f00*/  BAR.SYNC.DEFER_BLOCKING 0x0 ;  /* 0x0000000000007b1d */ /* 0x000fe20000010000 */
[----:B------:R-:W-:-:S13]  /*1f10*/  ISETP.NE.AND P0, PT, R0, RZ, PT ;  /* 0x000000ff0000720c */ /* 0x000fda0003f05270 */
[----:B--2---:R-:W-:Y:S05]  /*1f20*/  @P0 BRA `(.L_x_137) ;  /* 0xfffffffc00d80947 */ /* 0x004fea000383ffff */
.L_x_136:
[----:B------:R-:W-:Y:S05]  /*1f30*/  @P1 EXIT ;  /* 0x000000000000194d */ /* 0x000fea0003800000 */
[----:B------:R-:W2:Y:S01]  /*1f40*/  S2UR UR5, SR_CgaCtaId ;  /* 0x00000000000579c3 */ /* 0x000ea20000008800 */
[----:B------:R-:W-:Y:S01]  /*1f50*/  UMOV UR4, 0x400 ;  /* 0x0000040000047882 */ /* 0x000fe20000000000 */
[----:B-----5:R-:W3:Y:S06]  /*1f60*/  MUFU.RCP R5, R19 ;  /* 0x0000001300057308 */ /* 0x020eec0000001000 */
[----:B0-----:R-:W0:Y:S01]  /*1f70*/  LDC.64 R2, c[0x0][0x210] ;  /* 0x00008400ff027b82 */ /* 0x001e220000000a00 */
[----:B--2---:R-:W-:-:S09]  /*1f80*/  ULEA UR4, UR5, UR4, 0x18 ;  /* 0x0000000405047291 */ /* 0x004fd2000f8ec03f */
[----:B------:R-:W3:Y:S02]  /*1f90*/  LDS R0, [UR4] ;  /* 0x00000004ff007984 */ /* 0x000ee40008000800 */
[----:B---3--:R-:W-:-:S05]  /*1fa0*/  FMUL.FTZ R5, R0, R5 ;  /* 0x0000000500057220 */ /* 0x008fca0000410000 */
[----:B0-----:R-:W-:Y:S01]  /*1fb0*/  REDG.E.ADD.F32.FTZ.RN.STRONG.GPU desc[UR14][R2.64], R5 ;  /* 0x00000005020079a6 */ /* 0x001fe2000c10f38e */
[----:B------:R-:W-:Y:S05]  /*1fc0*/  EXIT ;  /* 0x000000000000794d */ /* 0x000fea0003800000 */
        .weak           $__internal_5_$__cuda_sm20_div_s64
        .type           $__internal_5_$__cuda_sm20_div_s64,@function
        .size           $__internal_5_$__cuda_sm20_div_s64,(.L_x_219 - $__internal_5_$__cuda_sm20_div_s64)
$__internal_5_$__cuda_sm20_div_s64:
        /* <DEDUP_REMOVED lines=25> */
[----:B------:R-:W-:Y:S01]  /*2160*/  IMAD.WIDE.U32 R2, R7, UR6, RZ ;  /* 0x0000000607027c25 */ /* 0x000fe2000f8e00ff */
[----:B------:R-:W-:-:S03]  /*2170*/  IADD3 R5, P4, RZ, -R14, RZ ;  /* 0x8000000eff057210 */ /* 0x000fc60007f9e0ff */
[----:B------:R-:W-:Y:S01]  /*2180*/  IMAD R6, R7, UR7, R3 ;  /* 0x0000000707067c24 */ /* 0x000fe2000f8e0203 */
[----:B------:R-:W-:Y:S01]  /*2190*/  IADD3 R3, P0, RZ, -R2, RZ ;  /* 0x80000002ff037210 */ /* 0x000fe20007f1e0ff */
[----:B------:R-:W-:Y:S01]  /*21a0*/  IMAD.X R10, RZ, RZ, ~R15, P4 ;  /* 0x000000ffff0a7224 */ /* 0x000fe200020e0e0f */
[----:B------:R-:W-:Y:S01]  /*21b0*/  SEL R5, R5, R14, !P3 ;  /* 0x0000000e05057207 */ /* 0x000fe20005800000 */
[----:B------:R-:W-:Y:S02]  /*21c0*/  IMAD R2, R9, UR6, R6 ;  /* 0x0000000609027c24 */ /* 0x000fe4000f8e0206 */
[----:B------:R-:W-:Y:S01]  /*21d0*/  IMAD.HI.U32 R6, R7, R3, RZ ;  /* 0x0000000307067227 */ /* 0x000fe200078e00ff */
[----:B------:R-:W-:Y:S02]  /*21e0*/  SEL R10, R10, R15, !P3 ;  /* 0x0000000f0a0a7207 */ /* 0x000fe40005800000 */
[----:B------:R-:W-:-:S05]  /*21f0*/  IADD3.X R2, RZ, ~R2, RZ, P0, !PT ;  /* 0x80000002ff027210 */ /* 0x000fca00007fe4ff */
[----:B------:R-:W-:-:S04]  /*2200*/  IMAD.WIDE.U32 R6, P0, R7, R2, R6 ;  /* 0x0000000207067225 */ /* 0x000fc80007800006 */
[----:B------:R-:W-:-:S04]  /*2210*/  IMAD.HI.U32 R6, P1, R9, R3, R6 ;  /* 0x0000000309067227 */ /* 0x000fc80007820006 */
[CC--:B------:R-:W-:Y:S02]  /*2220*/  IMAD R3, R9.reuse, R2.reuse, RZ ;  /* 0x0000000209037224 */ /* 0x0c0fe400078e02ff */
[----:B------:R-:W-:-:S03]  /*2230*/  IMAD.HI.U32 R2, R9, R2, RZ ;  /* 0x0000000209027227 */ /* 0x000fc600078e00ff */
[----:B------:R-:W-:Y:S01]  /*2240*/  IADD3 R6, P2, R3, R6, RZ ;  /* 0x0000000603067210 */ /* 0x000fe20007f5e0ff */
[----:B------:R-:W-:Y:S02]  /*2250*/  IMAD.X R9, R2, 0x1, R9, P0 ;  /* 0x0000000102097824 */ /* 0x000fe400000e0609 */
[----:B------:R-:W-:Y:S02]  /*2260*/  IMAD.MOV.U32 R3, RZ, RZ, RZ ;  /* 0x000000ffff037224 */ /* 0x000fe400078e00ff */
[----:B------:R-:W-:Y:S01]  /*2270*/  IMAD.HI.U32 R2, R6, R5, RZ ;  /* 0x0000000506027227 */ /* 0x000fe200078e00ff */
[----:B------:R-:W-:-:S03]  /*2280*/  IADD3.X R9, RZ, RZ, R9, P2, P1 ;  /* 0x000000ffff097210 */ /* 0x000fc600017e2409 */
        /* <DEDUP_REMOVED lines=14> */
[----:B------:R-:W-:Y:S01]  /*2370*/  IADD3 R5, P1, R8, -UR6, RZ ;  /* 0x8000000608057c10 */ /* 0x000fe2000ff3e0ff */
[----:B------:R-:W-:-:S03]  /*2380*/  IMAD.X R3, RZ, RZ, R6, P2 ;  /* 0x000000ffff037224 */ /* 0x000fc600010e0606 */
[C---:B------:R-:W-:Y:S02]  /*2390*/  ISETP.GE.U32.AND.EX P0, PT, R10.reuse, UR7, PT, P0 ;  /* 0x000000070a007c0c */ /* 0x040fe4000bf06100 */
[----:B------:R-:W-:Y:S02]  /*23a0*/  IADD3.X R9, R10, ~UR7, RZ, P1, !PT ;  /* 0x800000070a097c10 */ /* 0x000fe40008ffe4ff */
[----:B------:R-:W-:Y:S02]  /*23b0*/  SEL R5, R5, R8, P0 ;  /* 0x0000000805057207 */ /* 0x000fe40000000000 */
[----:B------:R-:W-:Y:S02]  /*23c0*/  SEL R9, R9, R10, P0 ;  /* 0x0000000a09097207 */ /* 0x000fe40000000000 */
[----:B------:R-:W-:Y:S02]  /*23d0*/  SEL R7, R2, R7, P0 ;  /* 0x0000000702077207 */ /* 0x000fe40000000000 */
[----:B------:R-:W-:Y:S01]  /*23e0*/  ISETP.GE.U32.AND P1, PT, R5, UR6, PT ;  /* 0x0000000605007c0c */ /* 0x000fe2000bf26070 */
[----:B------:R-:W-:Y:S01]  /*23f0*/  IMAD.MOV.U32 R5, RZ, RZ, 0x0 ;  /* 0x00000000ff057424 */ /* 0x000fe200078e00ff */
[----:B------:R-:W-:-:S02]  /*2400*/  SEL R6, R3, R6, P0 ;  /* 0x0000000603067207 */ /* 0x000fc40000000000 */
[----:B------:R-:W-:Y:S02]  /*2410*/  IADD3 R8, P2, R7, 0x1, RZ ;  /* 0x0000000107087810 */ /* 0x000fe40007f5e0ff */
[----:B------:R-:W-:Y:S02]  /*2420*/  ISETP.GE.U32.AND.EX P0, PT, R9, UR7, PT, P1 ;  /* 0x0000000709007c0c */ /* 0x000fe4000bf06110 */
[-C--:B------:R-:W-:Y:S02]  /*2430*/  IADD3.X R9, RZ, R6.reuse, RZ, P2, !PT ;  /* 0x00000006ff097210 */ /* 0x080fe400017fe4ff */
[----:B------:R-:W-:Y:S02]  /*2440*/  SEL R8, R8, R7, P0 ;  /* 0x0000000708087207 */ /* 0x000fe40000000000 */
[----:B------:R-:W-:Y:S02]  /*2450*/  LOP3.LUT R2, R15, UR19, RZ, 0x3c, !PT ;  /* 0x000000130f027c12 */ /* 0x000fe4000f8e3cff */
[----:B------:R-:W-:-:S02]  /*2460*/  SEL R9, R9, R6, P0 ;  /* 0x0000000609097207 */ /* 0x000fc40000000000 */
[-C--:B------:R-:W-:Y:S02]  /*2470*/  IADD3 R3, P2, RZ, -R8.reuse, RZ ;  /* 0x80000008ff037210 */ /* 0x080fe40007f5e0ff */
[----:B------:R-:W-:Y:S02]  /*2480*/  ISETP.GE.AND P1, PT, R2, RZ, PT ;  /* 0x000000ff0200720c */ /* 0x000fe40003f26270 */
[----:B------:R-:W-:Y:S01]  /*2490*/  ISETP.NE.U32.AND P0, PT, RZ, UR18, PT ;  /* 0x00000012ff007c0c */ /* 0x000fe2000bf05070 */
[----:B------:R-:W-:Y:S01]  /*24a0*/  IMAD.X R2, RZ, RZ, ~R9, P2 ;  /* 0x000000ffff027224 */ /* 0x000fe200010e0e09 */
[----:B------:R-:W-:Y:S02]  /*24b0*/  SEL R8, R3, R8, !P1 ;  /* 0x0000000803087207 */ /* 0x000fe40004800000 */
[----:B------:R-:W-:Y:S02]  /*24c0*/  ISETP.NE.AND.EX P0, PT, RZ, UR19, PT, P0 ;  /* 0x00000013ff007c0c */ /* 0x000fe4000bf05300 */
[----:B------:R-:W-:-:S02]  /*24d0*/  SEL R9, R2, R9, !P1 ;  /* 0x0000000902097207 */ /* 0x000fc40004800000 */
[----:B------:R-:W-:Y:S02]  /*24e0*/  SEL R8, R8, 0xffffffff, P0 ;  /* 0xffffffff08087807 */ /* 0x000fe40000000000 */
[----:B------:R-:W-:Y:S01]  /*24f0*/  SEL R9, R9, 0xffffffff, P0 ;  /* 0xffffffff09097807 */ /* 0x000fe20000000000 */
[----:B------:R-:W-:Y:S06]  /*2500*/  RET.REL.NODEC R4 `(_Z30focal_loss_forward_cuda_kernelILb0ELi8EN3c104HalfElffEvPT4_PT1_PKS4_PKT2_PKflllfff) ;  /* 0xffffffd804bc7950 */ /* 0x000fec0003c3ffff */
.L_x_138:
        /* <DEDUP_REMOVED lines=15> */
.L_x_219:


//--------------------- .text._Z30focal_loss_forward_cuda_kernelILb0ELi4EflffEvPT4_PT1_PKS2_PKT2_PKflllfff --------------------------
	.section	.text._Z30focal_loss_forward_cuda_kernelILb0ELi4EflffEvPT4_PT1_PKS2_PKT2_PKflllfff,"ax",@progbits
	.align	128
        .global         _Z30focal_loss_forward_cuda_kernelILb0ELi4EflffEvPT4_PT1_PKS2_PKT2_PKflllfff
        .type           _Z30focal_loss_forward_cuda_kernelILb0ELi4EflffEvPT4_PT1_PKS2_PKT2_PKflllfff,@function
        .size           _Z30focal_loss_forward_cuda_kernelILb0ELi4EflffEvPT4_PT1_PKS2_PKT2_PKflllfff,(.L_x_220 - _Z30focal_loss_forward_cuda_kernelILb0ELi4EflffEvPT4_PT1_PKS2_PKT2_PKflllfff)
        .other          _Z30focal_loss_forward_cuda_kernelILb0ELi4EflffEvPT4_PT1_PKS2_PKT2_PKflllfff,@"STO_CUDA_ENTRY STV_DEFAULT"
_Z30focal_loss_forward_cuda_kernelILb0ELi4EflffEvPT4_PT1_PKS2_PKT2_PKflllfff:
.text._Z30focal_loss_forward_cuda_kernelILb0ELi4EflffEvPT4_PT1_PKS2_PKT2_PKflllfff:
        /* <DEDUP_REMOVED lines=32> */
[----:B------:R-:W-:Y:S01]  /*0200*/  HFMA2.MMA R20, -RZ, RZ, 0, 0 ;  /* 0x00000000ff147435 */ /* 0x000fe200000001ff */
[C---:B------:R-:W-:Y:S01]  /*0210*/  IMAD.SHL.U32 R12, R19.reuse, 0x4, RZ ;  /* 0x00000004130c7824 */ /* 0x040fe200078e00ff */
[----:B------:R-:W-:Y:S01]  /*0220*/  ULDC.64 UR6, c[0x0][0x220] ;  /* 0x0000880000067ab9 */ /* 0x000fe20000000a00 */
[----:B------:R-:W-:Y:S01]  /*0230*/  ULDC.64 UR10, c[0x0][0x218] ;  /* 0x00008600000a7ab9 */ /* 0x000fe20000000a00 */
[----:B------:R-:W-:Y:S02]  /*0240*/  IMAD.MOV.U32 R18, RZ, RZ, RZ ;  /* 0x000000ffff127224 */ /* 0x000fe400078e00ff */
[C---:B------:R-:W-:Y:S01]  /*0250*/  IADD3 R2, P0, R12.reuse, UR6, RZ ;  /* 0x000000060c027c10 */ /* 0x040fe2000ff1e0ff */
[----:B------:R-:W1:Y:S01]  /*0260*/  LDC.64 R4, c[0x0][0x250] ;  /* 0x00009400ff047b82 */ /* 0x000e620000000a00 */
[----:B------:R-:W-:Y:S02]  /*0270*/  IADD3 R12, P1, R12, UR10, RZ ;  /* 0x0000000a0c0c7c10 */ /* 0x000fe4000ff3e0ff */
[----:B------:R-:W-:-:S04]  /*0280*/  SHF.L.U64.HI R13, R19, 0x2, R20 ;  /* 0x00000002130d7819 */ /* 0x000fc80000010214 */
[C---:B------:R-:W-:Y:S02]  /*0290*/  IADD3.X R3, R13.reuse, UR7, RZ, P0, !PT ;  /* 0x000000070d037c10 */ /* 0x040fe400087fe4ff */
[----:B------:R-:W-:Y:S01]  /*02a0*/  IADD3.X R13, R13, UR11, RZ, P1, !PT ;  /* 0x0000000b0d0d7c10 */ /* 0x000fe20008ffe4ff */
[----:B0-----:R-:W-:-:S04]  /*02b0*/  IMAD R23, R23, UR8, RZ ;  /* 0x0000000817177c24 */ /* 0x001fc8000f8e02ff */
[----:B------:R-:W-:Y:S02]  /*02c0*/  IMAD.SHL.U32 R23, R23, 0x4, RZ ;  /* 0x0000000417177824 */ /* 0x000fe400078e00ff */
[----:B-1----:R-:W-:Y:S01]  /*02d0*/  FADD.FTZ R21, -R4, 1 ;  /* 0x3f80000004157421 */ /* 0x002fe20000010100 */
[----:B------:R-:W-:-:S07]  /*02e0*/  FADD.FTZ R22, -R5, -RZ ;  /* 0x800000ff05167221 */ /* 0x000fce0000010100 */
.L_x_155:
[----:B------:R-:W-:Y:S01]  /*02f0*/  MOV R5, UR18 ;  /* 0x0000001200057c02 */ /* 0x000fe20008000f00 */
[----:B------:R-:W-:Y:S03]  /*0300*/  BSSY B1, `(.L_x_141) ;  /* 0x0000029000017945 */ /* 0x000fe60003800000 */
[----:B------:R-:W-:-:S04]  /*0310*/  LOP3.LUT R4, R20, R5, RZ, 0xfc, !PT ;  /* 0x0000000514047212 */ /* 0x000fc800078efcff */
[----:B------:R-:W-:-:S13]  /*0320*/  ISETP.NE.U32.AND P0, PT, R4, RZ, PT ;  /* 0x000000ff0400720c */ /* 0x000fda0003f05070 */
[----:B------:R-:W-:Y:S05]  /*0330*/  @!P0 BRA `(.L_x_142) ;  /* 0x0000000000388947 */ /* 0x000fea0003800000 */
[----:B------:R-:W-:-:S07]  /*0340*/  MOV R8, 0x360 ;  /* 0x0000036000087802 */ /* 0x000fce0000000f00 */
[----:B-----5:R-:W-:Y:S05]  /*0350*/  CALL.REL.NOINC `($__internal_6_$__cuda_sm20_div_s64) ;  /* 0x00000010001c7944 */ /* 0x020fea0003c00000 */
[----:B------:R-:W-:Y:S01]  /*0360*/  IADD3 R11, P0, RZ, -R16, RZ ;  /* 0x80000010ff0b7210 */ /* 0x000fe20007f1e0ff */
[----:B------:R-:W-:Y:S01]  /*0370*/  IMAD.U32 R7, RZ, RZ, UR20 ;  /* 0x00000014ff077e24 */ /* 0x000fe2000f8e00ff */
[----:B------:R-:W-:Y:S01]  /*0380*/  MOV R5, UR21 ;  /* 0x0000001500057c02 */ /* 0x000fe20008000f00 */
[----:B------:R-:W-:Y:S02]  /*0390*/  IMAD.MOV.U32 R8, RZ, RZ, R19 ;  /* 0x000000ffff087224 */ /* 0x000fe400078e0013 */
[----:B------:R-:W-:Y:S02]  /*03a0*/  IMAD.X R4, RZ, RZ, ~R17, P0 ;  /* 0x000000ffff047224 */ /* 0x000fe400000e0e11 */
[----:B------:R-:W-:Y:S02]  /*03b0*/  IMAD.MOV.U32 R9, RZ, RZ, R20 ;  /* 0x000000ffff097224 */ /* 0x000fe400078e0014 */
[-C--:B------:R-:W-:Y:S02]  /*03c0*/  IMAD R4, R4, R7.reuse, RZ ;  /* 0x0000000704047224 */ /* 0x080fe400078e02ff */
[----:B------:R-:W-:-:S04]  /*03d0*/  IMAD.WIDE.U32 R8, R11, R7, R8 ;  /* 0x000000070b087225 */ /* 0x000fc800078e0008 */
[----:B------:R-:W-:Y:S01]  /*03e0*/  IMAD R11, R11, R5, R4 ;  /* 0x000000050b0b7224 */ /* 0x000fe200078e0204 */
[----:B------:R-:W-:-:S03]  /*03f0*/  MOV R25, R8 ;  /* 0x0000000800197202 */ /* 0x000fc60000000f00 */
[----:B------:R-:W-:Y:S01]  /*0400*/  IMAD.IADD R24, R9, 0x1, R11 ;  /* 0x0000000109187824 */ /* 0x000fe200078e020b */
[----:B------:R-:W-:Y:S06]  /*0410*/  BRA `(.L_x_143) ;  /* 0x00000000005c7947 */ /* 0x000fec0003800000 */
.L_x_142:
[----:B------:R-:W-:Y:S01]  /*0420*/  IMAD.U32 R7, RZ, RZ, UR19 ;  /* 0x00000013ff077e24 */ /* 0x000fe2000f8e00ff */
[----:B------:R-:W-:Y:S01]  /*0430*/  HFMA2.MMA R17, -RZ, RZ, 0, 0 ;  /* 0x00000000ff117435 */ /* 0x000fe200000001ff */
        /* <DEDUP_REMOVED lines=17> */
[----:B------:R-:W-:Y:S02]  /*0550*/  @P1 IADD3 R16, R16, 0x1, RZ ;  /* 0x0000000110101810 */ /* 0x000fe40007ffe0ff */
[----:B------:R-:W-:-:S05]  /*0560*/  @!P2 LOP3.LUT R16, RZ, R7, RZ, 0x33, !PT ;  /* 0x00000007ff10a212 */ /* 0x000fca00078e33ff */
[----:B------:R-:W-:-:S04]  /*0570*/  IMAD.MOV R4, RZ, RZ, -R16 ;  /* 0x000000ffff047224 */ /* 0x000fc800078e0a10 */
[----:B------:R-:W-:-:S07]  /*0580*/  IMAD R25, R7, R4, R19 ;  /* 0x0000000407197224 */ /* 0x000fce00078e0213 */
.L_x_143:
[----:B------:R-:W-:Y:S05]  /*0590*/  BSYNC B1 ;  /* 0x0000000000017941 */ /* 0x000fea0003800000 */
.L_x_141:
[----:B------:R-:W-:-:S04]  /*05a0*/  LEA R14, P0, R16, UR12, 0x3 ;  /* 0x0000000c100e7c11 */ /* 0x000fc8000f8018ff */
[----:B------:R-:W-:-:S06]  /*05b0*/  LEA.HI.X R15, R16, UR13, R17, 0x3, P0 ;  /* 0x0000000d100f7c11 */ /* 0x000fcc00080f1c11 */
[----:B------:R-:W2:Y:S01]  /*05c0*/  LDG.E.64.CONSTANT R14, desc[UR14][R14.64] ;  /* 0x0000000e0e0e7981 */ /* 0x000ea2000c1e9b00 */
[----:B------:R-:W-:Y:S01]  /*05d0*/  IMAD R4, R17, R7, RZ ;  /* 0x0000000711047224 */ /* 0x000fe200078e02ff */
        /* <DEDUP_REMOVED lines=8> */
[----:B------:R-:W-:Y:S01]  /*0660*/  BSSY B2, `(.L_x_146) ;  /* 0x0000028000027945 */ /* 0x000fe20003800000 */
[----:B------:R-:W-:Y:S01]  /*0670*/  IMAD.IADD R27, R17, 0x1, R27 ;  /* 0x00000001111b7824 */ /* 0x000fe200078e021b */
[----:B------:R-:W-:Y:S02]  /*0680*/  CS2R R8, SRZ ;  /* 0x0000000000087805 */ /* 0x000fe4000001ff00 */
[----:B-1----:R-:W-:-:S04]  /*0690*/  ISETP.GE.U32.AND P0, PT, R25, R10, PT ;  /* 0x0000000a1900720c */ /* 0x002fc80003f06070 */
[----:B------:R-:W-:-:S13]  /*06a0*/  ISETP.GE.AND.EX P0, PT, R24, R11, PT, P0 ;  /* 0x0000000b1800720c */ /* 0x000fda0003f06300 */
[----:B0-----:R-:W-:Y:S05]  /*06b0*/  @P0 BRA `(.L_x_147) ;  /* 0x0000000000880947 */ /* 0x001fea0003800000 */
[C---:B-----5:R-:W-:Y:S01]  /*06c0*/  FMUL.FTZ R29, R4.reuse, -1.4426950216293334961 ;  /* 0xbfb8aa3b041d7820 */ /* 0x060fe20000410000 */
[C---:B------:R-:W-:Y:S01]  /*06d0*/  FSETP.GE.FTZ.AND P2, PT, R4.reuse, RZ, PT ;  /* 0x000000ff0400720b */ /* 0x040fe20003f56000 */
[----:B------:R-:W-:Y:S01]  /*06e0*/  FMUL.FTZ R28, R4, 1.4426950216293334961 ;  /* 0x3fb8aa3b041c7820 */ /* 0x000fe20000410000 */
[----:B------:R-:W-:Y:S01]  /*06f0*/  ISETP.NE.U32.AND P0, PT, R19, R16, PT ;  /* 0x000000101300720c */ /* 0x000fe20003f05070 */
[----:B------:R-:W0:Y:S01]  /*0700*/  MUFU.EX2 R8, R29 ;  /* 0x0000001d00087308 */ /* 0x000e220000000800 */
[----:B------:R-:W-:Y:S02]  /*0710*/  ISETP.GT.U32.AND P1, PT, R14, -0x1, PT ;  /* 0xffffffff0e00780c */ /* 0x000fe40003f24070 */
[----:B------:R-:W-:-:S04]  /*0720*/  ISETP.NE.AND.EX P0, PT, R20, R27, PT, P0 ;  /* 0x0000001b1400720c */ /* 0x000fc80003f05300 */
[----:B------:R-:W-:Y:S01]  /*0730*/  ISETP.GT.AND.EX P0, PT, R15, -0x1, !P0, P1 ;  /* 0xffffffff0f00780c */ /* 0x000fe20004704310 */
[----:B0-----:R-:W-:Y:S02]  /*0740*/  FADD.FTZ R26, R8, 1 ;  /* 0x3f800000081a7421 */ /* 0x001fe40000010000 */
[----:B------:R0:W1:Y:S08]  /*0750*/  @!P2 MUFU.EX2 R8, R28 ;  /* 0x0000001c0008a308 */ /* 0x0000700000000800 */
[----:B------:R-:W2:Y:S01]  /*0760*/  MUFU.RCP R26, R26 ;  /* 0x0000001a001a7308 */ /* 0x000ea20000001000 */
[----:B0-----:R-:W-:-:S05]  /*0770*/  FADD.FTZ R28, -R4, -RZ ;  /* 0x800000ff041c7221 */ /* 0x001fca0000010100 */
[----:B------:R-:W-:Y:S02]  /*0780*/  FSEL R29, R28, RZ, !P2 ;  /* 0x000000ff1c1d7208 */ /* 0x000fe40005000000 */
[----:B------:R-:W-:Y:S01]  /*0790*/  FSEL R28, R4, RZ, !P0 ;  /* 0x000000ff041c7208 */ /* 0x000fe20004000000 */
[----:B-1----:R-:W-:-:S06]  /*07a0*/  FADD.FTZ R8, R8, 1 ;  /* 0x3f80000008087421 */ /* 0x002fcc0000010000 */
[----:B------:R-:W0:Y:S01]  /*07b0*/  MUFU.LG2 R8, R8 ;  /* 0x0000000800087308 */ /* 0x000e220000000c00 */
[----:B--2---:R-:W-:-:S04]  /*07c0*/  FADD.FTZ R4, R26, -RZ ;  /* 0x800000ff1a047221 */ /* 0x004fc80000010000 */
[----:B------:R-:W-:Y:S01]  /*07d0*/  FADD.FTZ R26, -R4, 1 ;  /* 0x3f800000041a7421 */ /* 0x000fe20000010100 */
[----:B0-----:R-:W-:-:S04]  /*07e0*/  FFMA.FTZ R29, R8, 0.69314718246459960938, R29 ;  /* 0x3f317218081d7823 */ /* 0x001fc8000001001d */
[----:B------:R-:W-:Y:S01]  /*07f0*/  FADD.FTZ R8, R29, R28 ;  /* 0x0000001c1d087221 */ /* 0x000fe20000010000 */
[----:B------:R-:W-:-:S06]  /*0800*/  FSEL R28, R26, R4, P0 ;  /* 0x000000041a1c7208 */ /* 0x000fcc0000000000 */
[----:B------:R-:W0:Y:S02]  /*0810*/  MUFU.LG2 R28, R28 ;  /* 0x0000001c001c7308 */ /* 0x000e240000000c00 */
[----:B0-----:R-:W-:-:S06]  /*0820*/  FMUL.FTZ R29, R28, UR17 ;  /* 0x000000111c1d7c20 */ /* 0x001fcc0008410000 */
[----:B------:R0:W1:Y:S02]  /*0830*/  MUFU.EX2 R28, R29 ;  /* 0x0000001d001c7308 */ /* 0x0000640000000800 */
[----:B0-----:R-:W-:-:S05]  /*0840*/  FSEL R29, R21, UR16, !P0 ;  /* 0x00000010151d7c08 */ /* 0x001fca000c000000 */
[----:B-1----:R-:W-:Y:S01]  /*0850*/  FMUL.FTZ R29, R29, R28 ;  /* 0x0000001c1d1d7220 */ /* 0x002fe20000410000 */
[----:B------:R-:W-:-:S03]  /*0860*/  FADD.FTZ R28, RZ, -R4 ;  /* 0x80000004ff1c7221 */ /* 0x000fc60000010000 */
[----:B------:R-:W-:Y:S02]  /*0870*/  FFMA.FTZ R18, R29, R8, R18 ;  /* 0x000000081d127223 */ /* 0x000fe40000010012 */
[----:B------:R-:W-:Y:S02]  /*0880*/  FSEL R28, R26, R28, P0 ;  /* 0x0000001c1a1c7208 */ /* 0x000fe40000000000 */
[----:B------:R-:W-:Y:S02]  /*0890*/  FSEL R26, R4, R26, P0 ;  /* 0x0000001a041a7208 */ /* 0x000fe40000000000 */
[----:B------:R-:W-:-:S05]  /*08a0*/  FSEL R4, R22, UR17, P0 ;  /* 0x0000001116047c08 */ /* 0x000fca0008000000 */
[----:B------:R-:W-:-:S04]  /*08b0*/  FMUL.FTZ R4, R4, R26 ;  /* 0x0000001a04047220 */ /* 0x000fc80000410000 */
[----:B------:R-:W-:-:S04]  /*08c0*/  FFMA.FTZ R4, R4, R8, -R28 ;  /* 0x0000000804047223 */ /* 0x000fc8000001081c */
[----:B------:R-:W-:-:S07]  /*08d0*/  FMUL.FTZ R8, R29, R4 ;  /* 0x000000041d087220 */ /* 0x000fce0000410000 */
.L_x_147:
[----:B------:R-:W-:Y:S05]  /*08e0*/  BSYNC B2 ;  /* 0x0000000000027941 */ /* 0x000fea0003800000 */
.L_x_146:
[----:B------:R-:W-:Y:S01]  /*08f0*/  IADD3 R29, P3, R25, 0x1, RZ ;  /* 0x00000001191d7810 */ /* 0x000fe20007f7e0ff */
[----:B------:R-:W-:Y:S03]  /*0900*/  BSSY B2, `(.L_x_148) ;  /* 0x0000031000027945 */ /* 0x000fe60003800000 */
[-C--:B------:R-:W-:Y:S02]  /*0910*/  ISETP.GE.U32.AND P2, PT, R29, R10.reuse, PT ;  /* 0x0000000a1d00720c */ /* 0x080fe40003f46070 */
[C---:B------:R-:W-:Y:S02]  /*0920*/  IADD3 R29, P4, R25.reuse, 0x2, RZ ;  /* 0x00000002191d7810 */ /* 0x040fe40007f9e0ff */
[----:B------:R-:W-:Y:S02]  /*0930*/  IADD3 R25, P5, R25, 0x3, RZ ;  /* 0x0000000319197810 */ /* 0x000fe40007fbe0ff */
[----:B------:R-:W-:-:S02]  /*0940*/  ISETP.GE.U32.AND P1, PT, R29, R10, PT ;  /* 0x0000000a1d00720c */ /* 0x000fc40003f26070 */
[----:B------:R-:W-:Y:S01]  /*0950*/  ISETP.GE.U32.AND P0, PT, R25, R10, PT ;  /* 0x0000000a1900720c */ /* 0x000fe20003f06070 */
[--C-:B------:R-:W-:Y:S01]  /*0960*/  IMAD.X R10, RZ, RZ, R24.reuse, P3 ;  /* 0x000000ffff0a7224 */ /* 0x100fe200018e0618 */
[----:B-----5:R-:W-:Y:S01]  /*0970*/  IADD3.X R4, RZ, R24, RZ, P4, !PT ;  /* 0x00000018ff047210 */ /* 0x020fe200027fe4ff */
[----:B------:R-:W-:-:S03]  /*0980*/  IMAD.X R24, RZ, RZ, R24, P5 ;  /* 0x000000ffff187224 */ /* 0x000fc600028e0618 */
[-C--:B------:R-:W-:Y:S02]  /*0990*/  ISETP.GE.AND.EX P2, PT, R10, R11.reuse, PT, P2 ;  /* 0x0000000b0a00720c */ /* 0x080fe40003f46320 */
[-C--:B------:R-:W-:Y:S02]  /*09a0*/  ISETP.GE.AND.EX P1, PT, R4, R11.reuse, PT, P1 ;  /* 0x0000000b0400720c */ /* 0x080fe40003f26310 */
[----:B------:R-:W-:-:S09]  /*09b0*/  ISETP.GE.AND.EX P0, PT, R24, R11, PT, P0 ;  /* 0x0000000b1800720c */ /* 0x000fd20003f06300 */
[----:B------:R-:W-:Y:S05]  /*09c0*/  @P2 BRA `(.L_x_149) ;  /* 0x0000000000902947 */ /* 0x000fea0003800000 */
[C---:B------:R-:W-:Y:S01]  /*09d0*/  FMUL.FTZ R4, R5.reuse, -1.4426950216293334961 ;  /* 0xbfb8aa3b05047820 */ /* 0x040fe20000410000 */
[C---:B------:R-:W-:Y:S01]  /*09e0*/  FSETP.GE.FTZ.AND P3, PT, R5.reuse, RZ, PT ;  /* 0x000000ff0500720b */ /* 0x040fe20003f76000 */
[----:B------:R-:W-:Y:S01]  /*09f0*/  FMUL.FTZ R11, R5, 1.4426950216293334961 ;  /* 0x3fb8aa3b050b7820 */ /* 0x000fe20000410000 */
[----:B------:R-:W-:Y:S01]  /*0a00*/  IADD3 R25, P4, R19, 0x1, RZ ;  /* 0x0000000113197810 */ /* 0x000fe20007f9e0ff */
[----:B------:R-:W0:Y:S03]  /*0a10*/  MUFU.EX2 R10, R4 ;  /* 0x00000004000a7308 */ /* 0x000e260000000800 */
[----:B------:R-:W-:Y:S01]  /*0a20*/  ISETP.NE.U32.AND P2, PT, R25, R16, PT ;  /* 0x000000101900720c */ /* 0x000fe20003f45070 */
[----:B------:R-:W-:Y:S01]  /*0a30*/  IMAD.X R26, RZ, RZ, R20, P4 ;  /* 0x000000ffff1a7224 */ /* 0x000fe200020e0614 */
[----:B------:R-:W-:-:S04]  /*0a40*/  ISETP.GT.U32.AND P4, PT, R14, -0x1, PT ;  /* 0xffffffff0e00780c */ /* 0x000fc80003f84070 */
[----:B------:R-:W-:-:S04]  /*0a50*/  ISETP.NE.AND.EX P2, PT, R26, R27, PT, P2 ;  /* 0x0000001b1a00720c */ /* 0x000fc80003f45320 */
[----:B------:R-:W-:Y:S01]  /*0a60*/  ISETP.GT.AND.EX P2, PT, R15, -0x1, !P2, P4 ;  /* 0xffffffff0f00780c */ /* 0x000fe20005744340 */
[----:B0-----:R-:W-:-:S03]  /*0a70*/  FADD.FTZ R24, R10, 1 ;  /* 0x3f8000000a187421 */ /* 0x001fc60000010000 */
[C---:B------:R-:W-:Y:S01]  /*0a80*/  FSEL R26, R5.reuse, RZ, !P2 ;  /* 0x000000ff051a7208 */ /* 0x040fe20005000000 */
[----:B------:R-:W0:Y:S08]  /*0a90*/  @!P3 MUFU.EX2 R10, R11 ;  /* 0x0000000b000ab308 */ /* 0x000e300000000800 */
[----:B------:R0:W1:Y:S02]  /*0aa0*/  MUFU.RCP R9, R24 ;  /* 0x0000001800097308 */ /* 0x0000640000001000 */
[----:B0-----:R-:W-:Y:S01]  /*0ab0*/  FADD.FTZ R24, R10, 1 ;  /* 0x3f8000000a187421 */ /* 0x001fe20000010000 */
[----:B------:R-:W-:-:S05]  /*0ac0*/  FADD.FTZ R10, -R5, -RZ ;  /* 0x800000ff050a7221 */ /* 0x000fca0000010100 */
[----:B------:R-:W0:Y:S01]  /*0ad0*/  MUFU.LG2 R25, R24 ;  /* 0x0000001800197308 */ /* 0x000e220000000c00 */
[----:B------:R-:W-:Y:S01]  /*0ae0*/  FSEL R10, R10, RZ, !P3 ;  /* 0x000000ff0a0a7208 */ /* 0x000fe20005800000 */
[----:B-1----:R-:W-:-:S04]  /*0af0*/  FADD.FTZ R9, R9, -RZ ;  /* 0x800000ff09097221 */ /* 0x002fc80000010000 */
[----:B------:R-:W-:-:S05]  /*0b00*/  FADD.FTZ R4, -R9, 1 ;  /* 0x3f80000009047421 */ /* 0x000fca0000010100 */
[----:B------:R-:W-:Y:S01]  /*0b10*/  FSEL R28, R4, R9, P2 ;  /* 0x00000009041c7208 */ /* 0x000fe20001000000 */
[----:B0-----:R-:W-:Y:S01]  /*0b20*/  FFMA.FTZ R11, R25, 0.69314718246459960938, R10 ;  /* 0x3f317218190b7823 */ /* 0x001fe2000001000a */
[----:B------:R-:W-:-:S04]  /*0b30*/  FADD.FTZ R25, RZ, -R9 ;  /* 0x80000009ff197221 */ /* 0x000fc80000010000 */
[----:B------:R-:W0:Y:S01]  /*0b40*/  MUFU.LG2 R28, R28 ;  /* 0x0000001c001c7308 */ /* 0x000e220000000c00 */
[----:B------:R-:W-:Y:S01]  /*0b50*/  FADD.FTZ R11, R11, R26 ;  /* 0x0000001a0b0b7221 */ /* 0x000fe20000010000 */
[----:B------:R-:W-:Y:S02]  /*0b60*/  FSEL R5, R4, R25, P2 ;  /* 0x0000001904057208 */ /* 0x000fe40001000000 */
[----:B------:R-:W-:Y:S02]  /*0b70*/  FSEL R25, R9, R4, P2 ;  /* 0x0000000409197208 */ /* 0x000fe40001000000 */
[----:B------:R-:W-:Y:S02]  /*0b80*/  FSEL R4, R22, UR17, P2 ;  /* 0x0000001116047c08 */ /* 0x000fe40009000000 */
[----:B------:R-:W-:-:S03]  /*0b90*/  FSEL R9, R21, UR16, !P2 ;  /* 0x0000001015097c08 */ /* 0x000fc6000d000000 */
[----:B------:R-:W-:Y:S01]  /*0ba0*/  FMUL.FTZ R4, R4, R25 ;  /* 0x0000001904047220 */ /* 0x000fe20000410000 */
[----:B0-----:R-:W-:-:S03]  /*0bb0*/  FMUL.FTZ R29, R28, UR17 ;  /* 0x000000111c1d7c20 */ /* 0x001fc60008410000 */
[----:B------:R-:W-:Y:S01]  /*0bc0*/  FFMA.FTZ R4, R4, R11, -R5 ;  /* 0x0000000b04047223 */ /* 0x000fe20000010805 */
[----:B------:R-:W0:Y:S02]  /*0bd0*/  MUFU.EX2 R10, R29 ;  /* 0x0000001d000a7308 */ /* 0x000e240000000800 */
[----:B0-----:R-:W-:-:S04]  /*0be0*/  FMUL.FTZ R9, R9, R10 ;  /* 0x0000000a09097220 */ /* 0x001fc80000410000 */
[C---:B------:R-:W-:Y:S01]  /*0bf0*/  FFMA.FTZ R18, R9.reuse, R11, R18 ;  /* 0x0000000b09127223 */ /* 0x040fe20000010012 */
[----:B------:R-:W-:-:S07]  /*0c00*/  FMUL.FTZ R9, R9, R4 ;  /* 0x0000000409097220 */ /* 0x000fce0000410000 */
.L_x_149:
[----:B------:R-:W-:Y:S05]  /*0c10*/  BSYNC B2 ;  /* 0x0000000000027941 */ /* 0x000fea0003800000 */
.L_x_148:
[----:B------:R-:W-:Y:S01]  /*0c20*/  BSSY B2, `(.L_x_150) ;  /* 0x0000027000027945 */ /* 0x000fe20003800000 */
[----:B------:R-:W-:-:S03]  /*0c30*/  CS2R R10, SRZ ;  /* 0x00000000000a7805 */ /* 0x000fc6000001ff00 */
[----:B------:R-:W-:Y:S05]  /*0c40*/  @P1 BRA `(.L_x_151) ;  /* 0x0000000000901947 */ /* 0x000fea0003800000 */
[C---:B------:R-:W-:Y:S01]  /*0c50*/  FMUL.FTZ R5, R6.reuse, -1.4426950216293334961 ;  /* 0xbfb8aa3b06057820 */ /* 0x040fe20000410000 */
[C---:B------:R-:W-:Y:S01]  /*0c60*/  FSETP.GE.FTZ.AND P3, PT, R6.reuse, RZ, PT ;  /* 0x000000ff0600720b */ /* 0x040fe20003f76000 */
[----:B------:R-:W-:Y:S01]  /*0c70*/  FMUL.FTZ R24, R6, 1.4426950216293334961 ;  /* 0x3fb8aa3b06187820 */ /* 0x000fe20000410000 */
[----:B------:R-:W-:Y:S01]  /*0c80*/  IADD3 R29, P2, R19, 0x2, RZ ;  /* 0x00000002131d7810 */ /* 0x000fe20007f5e0ff */
[----:B------:R-:W0:Y:S03]  /*0c90*/  MUFU.EX2 R10, R5 ;  /* 0x00000005000a7308 */ /* 0x000e260000000800 */
[----:B------:R-:W-:Y:S02]  /*0ca0*/  ISETP.NE.U32.AND P1, PT, R29, R16, PT ;  /* 0x000000101d00720c */ /* 0x000fe40003f25070 */
[----:B------:R-:W-:Y:S02]  /*0cb0*/  IADD3.X R26, RZ, R20, RZ, P2, !PT ;  /* 0x00000014ff1a7210 */ /* 0x000fe400017fe4ff */
[----:B------:R-:W-:-:S02]  /*0cc0*/  ISETP.GT.U32.AND P2, PT, R14, -0x1, PT ;  /* 0xffffffff0e00780c */ /* 0x000fc40003f44070 */
        /* <DEDUP_REMOVED lines=26> */
[C---:B------:R-:W-:Y:S01]  /*0e70*/  FFMA.FTZ R18, R5.reuse, R6, R18 ;  /* 0x0000000605127223 */ /* 0x040fe20000010012 */
[----:B------:R-:W-:-:S07]  /*0e80*/  FMUL.FTZ R10, R5, R24 ;  /* 0x00000018050a7220 */ /* 0x000fce0000410000 */
.L_x_151:
[----:B------:R-:W-:Y:S05]  /*0e90*/  BSYNC B2 ;  /* 0x0000000000027941 */ /* 0x000fea0003800000 */
.L_x_150:
[----:B------:R-:W-:Y:S04]  /*0ea0*/  BSSY B2, `(.L_x_152) ;  /* 0x0000026000027945 */ /* 0x000fe80003800000 */
[----:B------:R-:W-:Y:S05]  /*0eb0*/  @P0 BRA `(.L_x_153) ;  /* 0x0000000000900947 */ /* 0x000fea0003800000 */
[----:B------:R-:W-:Y:S01]  /*0ec0*/  FMUL.FTZ R6, R7, -1.4426950216293334961 ;  /* 0xbfb8aa3b07067820 */ /* 0x000fe20000410000 */
[----:B------:R-:W-:Y:S02]  /*0ed0*/  IADD3 R5, P1, R19, 0x3, RZ ;  /* 0x0000000313057810 */ /* 0x000fe40007f3e0ff */
[----:B------:R-:W-:Y:S02]  /*0ee0*/  FSETP.GE.FTZ.AND P2, PT, R7, RZ, PT ;  /* 0x000000ff0700720b */ /* 0x000fe40003f56000 */
[----:B------:R-:W-:Y:S01]  /*0ef0*/  ISETP.NE.U32.AND P0, PT, R5, R16, PT ;  /* 0x000000100500720c */ /* 0x000fe20003f05070 */
[----:B------:R-:W0:Y:S01]  /*0f00*/  MUFU.EX2 R6, R6 ;  /* 0x0000000600067308 */ /* 0x000e220000000800 */
[----:B------:R-:W-:Y:S01]  /*0f10*/  IMAD.X R16, RZ, RZ, R20, P1 ;  /* 0x000000ffff107224 */ /* 0x000fe200008e0614 */
[----:B------:R-:W-:-:S04]  /*0f20*/  ISETP.GT.U32.AND P1, PT, R14, -0x1, PT ;  /* 0xffffffff0e00780c */ /* 0x000fc80003f24070 */
[----:B------:R-:W-:Y:S01]  /*0f30*/  ISETP.NE.AND.EX P0, PT, R16, R27, PT, P0 ;  /* 0x0000001b1000720c */ /* 0x000fe20003f05300 */
[----:B------:R-:W-:-:S03]  /*0f40*/  FMUL.FTZ R16, R7, 1.4426950216293334961 ;  /* 0x3fb8aa3b07107820 */ /* 0x000fc60000410000 */
[----:B------:R-:W-:-:S04]  /*0f50*/  ISETP.GT.AND.EX P0, PT, R15, -0x1, !P0, P1 ;  /* 0xffffffff0f00780c */ /* 0x000fc80004704310 */
[C---:B------:R-:W-:Y:S01]  /*0f60*/  FSEL R24, R7.reuse, RZ, !P0 ;  /* 0x000000ff07187208 */ /* 0x040fe20004000000 */
[----:B0-----:R-:W-:Y:S02]  /*0f70*/  FADD.FTZ R11, R6, 1 ;  /* 0x3f800000060b7421 */ /* 0x001fe40000010000 */
[----:B------:R-:W0:Y:S08]  /*0f80*/  @!P2 MUFU.EX2 R6, R16 ;  /* 0x000000100006a308 */ /* 0x000e300000000800 */
[----:B------:R1:W2:Y:S01]  /*0f90*/  MUFU.RCP R4, R11 ;  /* 0x0000000b00047308 */ /* 0x0002a20000001000 */
[----:B0-----:R-:W-:Y:S01]  /*0fa0*/  FADD.FTZ R14, R6, 1 ;  /* 0x3f800000060e7421 */ /* 0x001fe20000010000 */
[----:B-1----:R-:W-:Y:S01]  /*0fb0*/  FADD.FTZ R11, -R7, -RZ ;  /* 0x800000ff070b7221 */ /* 0x002fe20000010100 */
[----:B------:R-:W-:-:S05]  /*0fc0*/  FSEL R7, R22, UR17, P0 ;  /* 0x0000001116077c08 */ /* 0x000fca0008000000 */
        /* <DEDUP_REMOVED lines=10> */
[----:B------:R-:W-:Y:S01]  /*1070*/  FSEL R5, R21, UR16, !P0 ;  /* 0x0000001015057c08 */ /* 0x000fe2000c000000 */
[----:B------:R-:W-:Y:S02]  /*1080*/  FMUL.FTZ R7, R7, R4 ;  /* 0x0000000407077220 */ /* 0x000fe40000410000 */
[----:B------:R-:W-:-:S04]  /*1090*/  FADD.FTZ R11, R11, R24 ;  /* 0x000000180b0b7221 */ /* 0x000fc80000010000 */
[----:B------:R-:W-:Y:S01]  /*10a0*/  FFMA.FTZ R16, R7, R11, -R16 ;  /* 0x0000000b07107223 */ /* 0x000fe20000010810 */
[----:B-1----:R-:W-:-:S06]  /*10b0*/  FMUL.FTZ R6, R15, UR17 ;  /* 0x000000110f067c20 */ /* 0x002fcc0008410000 */
[----:B------:R-:W0:Y:S02]  /*10c0*/  MUFU.EX2 R6, R6 ;  /* 0x0000000600067308 */ /* 0x000e240000000800 */
[----:B0-----:R-:W-:-:S04]  /*10d0*/  FMUL.FTZ R5, R5, R6 ;  /* 0x0000000605057220 */ /* 0x001fc80000410000 */
[C---:B------:R-:W-:Y:S01]  /*10e0*/  FFMA.FTZ R18, R5.reuse, R11, R18 ;  /* 0x0000000b05127223 */ /* 0x040fe20000010012 */
[----:B------:R-:W-:-:S07]  /*10f0*/  FMUL.FTZ R11, R5, R16 ;  /* 0x00000010050b7220 */ /* 0x000fce0000410000 */
.L_x_153:
[----:B------:R-:W-:Y:S05]  /*1100*/  BSYNC B2 ;  /* 0x0000000000027941 */ /* 0x000fea0003800000 */
.L_x_152:
[----:B------:R0:W-:Y:S01]  /*1110*/  STG.E.128 desc[UR14][R12.64], R8 ;  /* 0x000000080c007986 */ /* 0x0001e2000c101d0e */
[----:B------:R-:W-:Y:S05]  /*1120*/  BRA `(.L_x_154) ;  /* 0x0000000000047947 */ /* 0x000fea0003800000 */
.L_x_145:
[----:B------:R1:W-:Y:S02]  /*1130*/  STG.E.128 desc[UR14][R12.64], RZ ;  /* 0x000000ff0c007986 */ /* 0x0003e4000c101d0e */
.L_x_154:
[----:B------:R-:W-:Y:S05]  /*1140*/  BSYNC B1 ;  /* 0x0000000000017941 */ /* 0x000fea0003800000 */
.L_x_144:
[C---:B------:R-:W-:Y:S01]  /*1150*/  IADD3 R19, P0, R23.reuse, R19, RZ ;  /* 0x0000001317137210 */ /* 0x040fe20007f1e0ff */
[----:B------:R-:W-:-:S04]  /*1160*/  IMAD.WIDE.U32 R2, R23, 0x4, R2 ;  /* 0x0000000417027825 */ /* 0x000fc800078e0002 */
[----:B------:R-:W-:Y:S01]  /*1170*/  IMAD.X R20, RZ, RZ, R20, P0 ;  /* 0x000000ffff147224 */ /* 0x000fe200000e0614 */
[----:B------:R-:W-:Y:S01]  /*1180*/  ISETP.GE.U32.AND P0, PT, R19, UR4, PT ;  /* 0x0000000413007c0c */ /* 0x000fe2000bf06070 */
[----:B01----:R-:W-:-:S03]  /*1190*/  IMAD.WIDE.U32 R12, R23, 0x4, R12 ;  /* 0x00000004170c7825 */ /* 0x003fc600078e000c */
[----:B------:R-:W-:-:S13]  /*11a0*/  ISETP.GE.AND.EX P0, PT, R20, UR9, PT, P0 ;  /* 0x0000000914007c0c */ /* 0x000fda000bf06300 */
[----:B------:R-:W-:Y:S05]  /*11b0*/  @!P0 BRA `(.L_x_155) ;  /* 0xfffffff0004c8947 */ /* 0x000fea000383ffff */
.L_x_140:
[----:B------:R-:W-:Y:S05]  /*11c0*/  BSYNC B0 ;  /* 0x0000000000007941 */ /* 0x000fea0003800000 */
.L_x_139:
[----:B------:R-:W0:Y:S01]  /*11d0*/  S2R R5, SR_TID.X ;  /* 0x0000000000057919 */ /* 0x000e220000002100 */
        /* <DEDUP_REMOVED lines=11> */
.L_x_157:
        /* <DEDUP_REMOVED lines=10> */
.L_x_156:
[----:B------:R-:W-:Y:S05]  /*1330*/  @P1 EXIT ;  /* 0x000000000000194d */ /* 0x000fea0003800000 */
[----:B------:R-:W1:Y:S01]  /*1340*/  S2UR UR5, SR_CgaCtaId ;  /* 0x00000000000579c3 */ /* 0x000e620000008800 */
[----:B------:R-:W-:Y:S01]  /*1350*/  UMOV UR4, 0x400 ;  /* 0x0000040000047882 */ /* 0x000fe20000000000 */
[----:B-----5:R-:W2:Y:S06]  /*1360*/  MUFU.RCP R5, R0 ;  /* 0x0000000000057308 */ /* 0x020eac0000001000 */
[----:B------:R-:W3:Y:S01]  /*1370*/  LDC.64 R2, c[0x0][0x210] ;  /* 0x00008400ff027b82 */ /* 0x000ee20000000a00 */
[----:B-1----:R-:W-:-:S09]  /*1380*/  ULEA UR4, UR5, UR4, 0x18 ;  /* 0x0000000405047291 */ /* 0x002fd2000f8ec03f */
[----:B------:R-:W2:Y:S02]  /*1390*/  LDS R4, [UR4] ;  /* 0x00000004ff047984 */ /* 0x000ea40008000800 */
[----:B--2---:R-:W-:-:S05]  /*13a0*/  FMUL.FTZ R5, R4, R5 ;  /* 0x0000000504057220 */ /* 0x004fca0000410000 */
[----:B---3--:R-:W-:Y:S01]  /*13b0*/  REDG.E.ADD.F32.FTZ.RN.STRONG.GPU desc[UR14][R2.64], R5 ;  /* 0x00000005020079a6 */ /* 0x008fe2000c10f38e */
[----:B------:R-:W-:Y:S05]  /*13c0*/  EXIT ;  /* 0x000000000000794d */ /* 0x000fea0003800000 */
        .weak           $__internal_6_$__cuda_sm20_div_s64
        .type           $__internal_6_$__cuda_sm20_div_s64,@function
        .size           $__internal_6_$__cuda_sm20_div_s64,(.L_x_220 - $__internal_6_$__cuda_sm20_div_s64)
$__internal_6_$__cuda_sm20_div_s64:
        /* <DEDUP_REMOVED lines=15> */
[----:B------:R-:W-:-:S03]  /*14c0*/  IMAD.HI.U32 R4, R6, R11, RZ ;  /* 0x0000000b06047227 */ /* 0x000fc600078e00ff */
[----:B------:R-:W-:Y:S01]  /*14d0*/  IADD3.X R15, RZ, ~R5, RZ, P0, !PT ;  /* 0x80000005ff0f7210 */ /* 0x000fe200007fe4ff */
[----:B------:R-:W-:-:S04]  /*14e0*/  IMAD.MOV.U32 R5, RZ, RZ, R6 ;  /* 0x000000ffff057224 */ /* 0x000fc800078e0006 */
[----:B------:R-:W-:-:S04]  /*14f0*/  IMAD.WIDE.U32 R4, P0, R6, R15, R4 ;  /* 0x0000000f06047225 */ /* 0x000fc80007800004 */
[C---:B------:R-:W-:Y:S02]  /*1500*/  IMAD R17, R7.reuse, R15, RZ ;  /* 0x0000000f07117224 */ /* 0x040fe400078e02ff */
[----:B------:R-:W-:-:S04]  /*1510*/  IMAD.HI.U32 R4, P1, R7, R11, R4 ;  /* 0x0000000b07047227 */ /* 0x000fc80007820004 */
[----:B------:R-:W-:Y:S01]  /*1520*/  IMAD.HI.U32 R9, R7, R15, RZ ;  /* 0x0000000f07097227 */ /* 0x000fe200078e00ff */
[----:B------:R-:W-:-:S03]  /*1530*/  IADD3 R5, P2, R17, R4, RZ ;  /* 0x0000000411057210 */ /* 0x000fc60007f5e0ff */
[----:B------:R-:W-:Y:S02]  /*1540*/  IMAD.X R9, R9, 0x1, R7, P0 ;  /* 0x0000000109097824 */ /* 0x000fe400000e0607 */
[----:B------:R-:W-:-:S03]  /*1550*/  IMAD.WIDE.U32 R6, R5, UR6, RZ ;  /* 0x0000000605067c25 */ /* 0x000fc6000f8e00ff */
[----:B------:R-:W-:Y:S01]  /*1560*/  IADD3.X R9, RZ, RZ, R9, P2, P1 ;  /* 0x000000ffff097210 */ /* 0x000fe200017e2409 */
[----:B------:R-:W-:Y:S01]  /*1570*/  IMAD R4, R5, UR7, R7 ;  /* 0x0000000705047c24 */ /* 0x000fe2000f8e0207 */
[----:B------:R-:W-:-:S03]  /*1580*/  IADD3 R7, P0, RZ, -R6, RZ ;  /* 0x80000006ff077210 */ /* 0x000fc60007f1e0ff */
[----:B------:R-:W-:Y:S02]  /*1590*/  IMAD R6, R9, UR6, R4 ;  /* 0x0000000609067c24 */ /* 0x000fe4000f8e0204 */
[----:B------:R-:W-:-:S03]  /*15a0*/  IMAD.HI.U32 R4, R5, R7, RZ ;  /* 0x0000000705047227 */ /* 0x000fc600078e00ff */
[----:B------:R-:W-:Y:S02]  /*15b0*/  IADD3.X R10, RZ, ~R6, RZ, P0, !PT ;  /* 0x80000006ff0a7210 */ /* 0x000fe400007fe4ff */
[----:B------:R-:W-:-:S03]  /*15c0*/  IADD3 R6, P4, RZ, -R19, RZ ;  /* 0x80000013ff067210 */ /* 0x000fc60007f9e0ff */
[----:B------:R-:W-:-:S04]  /*15d0*/  IMAD.WIDE.U32 R4, P0, R5, R10, R4 ;  /* 0x0000000a05047225 */ /* 0x000fc80007800004 */
[----:B------:R-:W-:Y:S02]  /*15e0*/  IMAD.X R11, RZ, RZ, ~R20, P4 ;  /* 0x000000ffff0b7224 */ /* 0x000fe400020e0e14 */
[----:B------:R-:W-:Y:S01]  /*15f0*/  IMAD.HI.U32 R4, P1, R9, R7, R4 ;  /* 0x0000000709047227 */ /* 0x000fe20007820004 */
[----:B------:R-:W-:-:S03]  /*1600*/  SEL R7, R6, R19, !P3 ;  /* 0x0000001306077207 */ /* 0x000fc60005800000 */
[CC--:B------:R-:W-:Y:S02]  /*1610*/  IMAD R5, R9.reuse, R10.reuse, RZ ;  /* 0x0000000a09057224 */ /* 0x0c0fe400078e02ff */
[----:B------:R-:W-:-:S03]  /*1620*/  IMAD.HI.U32 R10, R9, R10, RZ ;  /* 0x0000000a090a7227 */ /* 0x000fc600078e00ff */
[----:B------:R-:W-:Y:S01]  /*1630*/  IADD3 R6, P2, R5, R4, RZ ;  /* 0x0000000405067210 */ /* 0x000fe20007f5e0ff */
[----:B------:R-:W-:Y:S01]  /*1640*/  IMAD.X R5, R10, 0x1, R9, P0 ;  /* 0x000000010a057824 */ /* 0x000fe200000e0609 */
[----:B------:R-:W-:-:S03]  /*1650*/  SEL R9, R11, R20, !P3 ;  /* 0x000000140b097207 */ /* 0x000fc60005800000 */
[----:B------:R-:W-:Y:S01]  /*1660*/  IMAD.HI.U32 R4, R6, R7, RZ ;  /* 0x0000000706047227 */ /* 0x000fe200078e00ff */
[----:B------:R-:W-:Y:S01]  /*1670*/  IADD3.X R10, RZ, RZ, R5, P2, P1 ;  /* 0x000000ffff0a7210 */ /* 0x000fe200017e2405 */
[----:B------:R-:W-:-:S04]  /*1680*/  HFMA2.MMA R5, -RZ, RZ, 0, 0 ;  /* 0x00000000ff057435 */ /* 0x000fc800000001ff */
[----:B------:R-:W-:-:S04]  /*1690*/  IMAD R11, R10, R9, RZ ;  /* 0x000000090a0b7224 */ /* 0x000fc800078e02ff */
[----:B------:R-:W-:-:S04]  /*16a0*/  IMAD.WIDE.U32 R4, R6, R9, R4 ;  /* 0x0000000906047225 */ /* 0x000fc800078e0004 */
[----:B------:R-:W-:-:S04]  /*16b0*/  IMAD.HI.U32 R6, R10, R9, RZ ;  /* 0x000000090a067227 */ /* 0x000fc800078e00ff */
[----:B------:R-:W-:-:S04]  /*16c0*/  IMAD.HI.U32 R4, P0, R10, R7, R4 ;  /* 0x000000070a047227 */ /* 0x000fc80007800004 */
[----:B------:R-:W-:Y:S01]  /*16d0*/  IMAD.X R6, RZ, RZ, R6, P0 ;  /* 0x000000ffff067224 */ /* 0x000fe200000e0606 */
[----:B------:R-:W-:-:S05]  /*16e0*/  IADD3 R11, P1, R11, R4, RZ ;  /* 0x000000040b0b7210 */ /* 0x000fca0007f3e0ff */
[----:B------:R-:W-:-:S04]  /*16f0*/  IMAD.WIDE.U32 R4, R11, UR6, RZ ;  /* 0x000000060b047c25 */ /* 0x000fc8000f8e00ff */
[----:B------:R-:W-:Y:S01]  /*1700*/  IMAD.X R6, RZ, RZ, R6, P1 ;  /* 0x000000ffff067224 */ /* 0x000fe200008e0606 */
[----:B------:R-:W-:Y:S01]  /*1710*/  IADD3 R10, P1, -R4, R7, RZ ;  /* 0x00000007040a7210 */ /* 0x000fe20007f3e1ff */
[----:B------:R-:W-:-:S03]  /*1720*/  IMAD R5, R11, UR7, R5 ;  /* 0x000000070b057c24 */ /* 0x000fc6000f8e0205 */
[----:B------:R-:W-:Y:S01]  /*1730*/  ISETP.GE.U32.AND P0, PT, R10, UR6, PT ;  /* 0x000000060a007c0c */ /* 0x000fe2000bf06070 */
[----:B------:R-:W-:-:S05]  /*1740*/  IMAD R4, R6, UR6, R5 ;  /* 0x0000000606047c24 */ /* 0x000fca000f8e0205 */
[----:B------:R-:W-:Y:S02]  /*1750*/  IADD3.X R14, ~R4, R9, RZ, P1, !PT ;  /* 0x00000009040e7210 */ /* 0x000fe40000ffe5ff */
[----:B------:R-:W-:Y:S02]  /*1760*/  IADD3 R7, P1, R10, -UR6, RZ ;  /* 0x800000060a077c10 */ /* 0x000fe4000ff3e0ff */
[C---:B------:R-:W-:Y:S02]  /*1770*/  ISETP.GE.U32.AND.EX P0, PT, R14.reuse, UR7, PT, P0 ;  /* 0x000000070e007c0c */ /* 0x040fe4000bf06100 */
[----:B------:R-:W-:Y:S02]  /*1780*/  IADD3 R4, P2, R11, 0x1, RZ ;  /* 0x000000010b047810 */ /* 0x000fe40007f5e0ff */
        /* <DEDUP_REMOVED lines=8> */
[----:B------:R-:W-:Y:S01]  /*1810*/  ISETP.GE.U32.AND.EX P0, PT, R9, UR7, PT, P1 ;  /* 0x0000000709007c0c */ /* 0x000fe2000bf06110 */
[----:B------:R-:W-:Y:S01]  /*1820*/  IMAD.MOV.U32 R9, RZ, RZ, 0x0 ;  /* 0x00000000ff097424 */ /* 0x000fe200078e00ff */
[----:B------:R-:W-:Y:S01]  /*1830*/  LOP3.LUT R4, R20, UR11, RZ, 0x3c, !PT ;  /* 0x0000000b14047c12 */ /* 0x000fe2000f8e3cff */
[----:B------:R-:W-:Y:S01]  /*1840*/  IMAD.X R17, RZ, RZ, R6, P2 ;  /* 0x000000ffff117224 */ /* 0x000fe200010e0606 */
[----:B------:R-:W-:-:S02]  /*1850*/  SEL R16, R16, R11, P0 ;  /* 0x0000000b10107207 */ /* 0x000fc40000000000 */
[----:B------:R-:W-:Y:S02]  /*1860*/  ISETP.GE.AND P1, PT, R4, RZ, PT ;  /* 0x000000ff0400720c */ /* 0x000fe40003f26270 */
[----:B------:R-:W-:Y:S02]  /*1870*/  SEL R17, R17, R6, P0 ;  /* 0x0000000611117207 */ /* 0x000fe40000000000 */
[----:B------:R-:W-:Y:S02]  /*1880*/  IADD3 R5, P2, RZ, -R16, RZ ;  /* 0x80000010ff057210 */ /* 0x000fe40007f5e0ff */
[----:B------:R-:W-:Y:S02]  /*1890*/  ISETP.NE.U32.AND P0, PT, RZ, UR10, PT ;  /* 0x0000000aff007c0c */ /* 0x000fe4000bf05070 */
[----:B------:R-:W-:Y:S02]  /*18a0*/  IADD3.X R4, RZ, ~R17, RZ, P2, !PT ;  /* 0x80000011ff047210 */ /* 0x000fe400017fe4ff */
[----:B------:R-:W-:-:S02]  /*18b0*/  ISETP.NE.AND.EX P0, PT, RZ, UR11, PT, P0 ;  /* 0x0000000bff007c0c */ /* 0x000fc4000bf05300 */
[----:B------:R-:W-:Y:S02]  /*18c0*/  SEL R16, R5, R16, !P1 ;  /* 0x0000001005107207 */ /* 0x000fe40004800000 */
[----:B------:R-:W-:Y:S02]  /*18d0*/  SEL R17, R4, R17, !P1 ;  /* 0x0000001104117207 */ /* 0x000fe40004800000 */
[----:B------:R-:W-:Y:S02]  /*18e0*/  SEL R16, R16, 0xffffffff, P0 ;  /* 0xffffffff10107807 */ /* 0x000fe40000000000 */
[----:B------:R-:W-:Y:S01]  /*18f0*/  SEL R17, R17, 0xffffffff, P0 ;  /* 0xffffffff11117807 */ /* 0x000fe20000000000 */
[----:B------:R-:W-:Y:S06]  /*1900*/  RET.REL.NODEC R8 `(_Z30focal_loss_forward_cuda_kernelILb0ELi4EflffEvPT4_PT1_PKS2_PKT2_PKflllfff) ;  /* 0xffffffe408bc7950 */ /* 0x000fec0003c3ffff */
.L_x_158:
        /* <DEDUP_REMOVED lines=15> */
.L_x_220:


//--------------------- .text._Z30focal_loss_forward_cuda_kernelILb0ELi2EdldfEvPT4_PT1_PKS2_PKT2_PKflllfff --------------------------
	.section	.text._Z30focal_loss_forward_cuda_kernelILb0ELi2EdldfEvPT4_PT1_PKS2_PKT2_PKflllfff,"ax",@progbits
	.align	128
        .global         _Z30focal_loss_forward_cuda_kernelILb0ELi2EdldfEvPT4_PT1_PKS2_PKT2_PKflllfff
        .type           _Z30focal_loss_forward_cuda_kernelILb0ELi2EdldfEvPT4_PT1_PKS2_PKT2_PKflllfff,@function
        .size           _Z30focal_loss_forward_cuda_kernelILb0ELi2EdldfEvPT4_PT1_PKS2_PKT2_PKflllfff,(.L_x_223 - _Z30focal_loss_forward_cuda_kernelILb0ELi2EdldfEvPT4_PT1_PKS2_PKT2_PKflllfff)
        .other          _Z30focal_loss_forward_cuda_kernelILb0ELi2EdldfEvPT4_PT1_PKS2_PKT2_PKflllfff,@"STO_CUDA_ENTRY STV_DEFAULT"
_Z30focal_loss_forward_cuda_kernelILb0ELi2EdldfEvPT4_PT1_PKS2_PKT2_PKflllfff:
.text._Z30focal_loss_forward_cuda_kernelILb0ELi2EdldfEvPT4_PT1_PKS2_PKT2_PKflllfff:
        /* <DEDUP_REMOVED lines=32> */
[----:B------:R-:W0:Y:S01]  /*0200*/  LDC.64 R6, c[0x0][0x250] ;  /* 0x00009400ff067b82 */ /* 0x000e220000000a00 */
[----:B------:R-:W-:Y:S01]  /*0210*/  IMAD.MOV.U32 R9, RZ, RZ, RZ ;  /* 0x000000ffff097224 */ /* 0x000fe200078e00ff */
[----:B------:R-:W-:Y:S01]  /*0220*/  ULDC.64 UR8, c[0x0][0x220] ;  /* 0x0000880000087ab9 */ /* 0x000fe20000000a00 */
[C---:B------:R-:W-:Y:S01]  /*0230*/  IMAD.SHL.U32 R18, R8.reuse, 0x8, RZ ;  /* 0x0000000808127824 */ /* 0x040fe200078e00ff */
[----:B------:R-:W-:Y:S01]  /*0240*/  ULDC.64 UR22, c[0x0][0x218] ;  /* 0x0000860000167ab9 */ /* 0x000fe20000000a00 */
[----:B------:R-:W-:Y:S02]  /*0250*/  CS2R R36, SRZ ;  /* 0x0000000000247805 */ /* 0x000fe4000001ff00 */
[----:B------:R-:W-:Y:S01]  /*0260*/  SHF.L.U64.HI R19, R8, 0x3, R9 ;  /* 0x0000000308137819 */ /* 0x000fe20000010209 */
[----:B------:R-:W1:Y:S01]  /*0270*/  LDC R5, c[0x0][0xc] ;  /* 0x00000300ff057b82 */ /* 0x000e620000000800 */
[C---:B------:R-:W-:Y:S02]  /*0280*/  IADD3 R28, P0, R18.reuse, UR8, RZ ;  /* 0x00000008121c7c10 */ /* 0x040fe4000ff1e0ff */
[----:B------:R-:W-:-:S02]  /*0290*/  IADD3 R18, P1, R18, UR22, RZ ;  /* 0x0000001612127c10 */ /* 0x000fc4000ff3e0ff */
[C---:B------:R-:W-:Y:S02]  /*02a0*/  IADD3.X R29, R19.reuse, UR9, RZ, P0, !PT ;  /* 0x00000009131d7c10 */ /* 0x040fe400087fe4ff */
[----:B------:R-:W-:Y:S01]  /*02b0*/  IADD3.X R19, R19, UR23, RZ, P1, !PT ;  /* 0x0000001713137c10 */ /* 0x000fe20008ffe4ff */
[----:B0-----:R-:W-:Y:S01]  /*02c0*/  FMUL.FTZ R34, R6, 1 ;  /* 0x3f80000006227820 */ /* 0x001fe20000410000 */
[C---:B------:R-:W-:Y:S01]  /*02d0*/  FMUL.FTZ R32, R7.reuse, 1 ;  /* 0x3f80000007207820 */ /* 0x040fe20000410000 */
[----:B------:R-:W-:-:S04]  /*02e0*/  FADD.FTZ R7, -R7, -RZ ;  /* 0x800000ff07077221 */ /* 0x000fc80000010100 */
[----:B------:R-:W0:Y:S01]  /*02f0*/  F2F.F64.F32 R34, R34 ;  /* 0x0000002200227310 */ /* 0x000e220000201800 */
[----:B-1----:R-:W-:-:S04]  /*0300*/  IMAD R5, R5, UR14, RZ ;  /* 0x0000000e05057c24 */ /* 0x002fc8000f8e02ff */
[----:B------:R-:W-:-:S03]  /*0310*/  IMAD.SHL.U32 R5, R5, 0x2, RZ ;  /* 0x0000000205057824 */ /* 0x000fc600078e00ff */
[----:B------:R-:W1:Y:S01]  /*0320*/  F2F.F64.F32 R32, R32 ;  /* 0x0000002000207310 */ /* 0x000e620000201800 */
[----:B0-----:R-:W-:-:S11]  /*0330*/  DADD R30, -R34, 1 ;  /* 0x3ff00000221e7429 */ /* 0x001fd60000000100 */
.L_x_203:
[----:B------:R-:W-:Y:S01]  /*0340*/  IMAD.U32 R12, RZ, RZ, UR15 ;  /* 0x0000000fff0c7e24 */ /* 0x000fe2000f8e00ff */
[----:B------:R-:W-:Y:S04]  /*0350*/  BSSY B1, `(.L_x_161) ;  /* 0x0000027000017945 */ /* 0x000fe80003800000 */
[----:B------:R-:W-:-:S04]  /*0360*/  LOP3.LUT R0, R9, R12, RZ, 0xfc, !PT ;  /* 0x0000000c09007212 */ /* 0x000fc800078efcff */
[----:B------:R-:W-:-:S13]  /*0370*/  ISETP.NE.U32.AND P0, PT, R0, RZ, PT ;  /* 0x000000ff0000720c */ /* 0x000fda0003f05070 */
[----:B------:R-:W-:Y:S05]  /*0380*/  @!P0 BRA `(.L_x_162) ;  /* 0x0000000000308947 */ /* 0x000fea0003800000 */
[----:B------:R-:W-:-:S07]  /*0390*/  MOV R0, 0x3b0 ;  /* 0x000003b000007802 */ /* 0x000fce0000000f00 */
[----:B-1---5:R-:W-:Y:S05]  /*03a0*/  CALL.REL.NOINC `($__internal_8_$__cuda_sm20_div_s64) ;  /* 0x0000003000207944 */ /* 0x022fea0003c00000 */
        /* <DEDUP_REMOVED lines=10> */
.L_x_162:
[----:B------:R-:W-:Y:S02]  /*0450*/  IMAD.U32 R21, RZ, RZ, UR20 ;  /* 0x00000014ff157e24 */ /* 0x000fe4000f8e00ff */
[----:B------:R-:W-:Y:S02]  /*0460*/  IMAD.MOV.U32 R15, RZ, RZ, RZ ;  /* 0x000000ffff0f7224 */ /* 0x000fe400078e00ff */
[----:B------:R-:W0:Y:S01]  /*0470*/  I2F.U32.RP R0, R21 ;  /* 0x0000001500007306 */ /* 0x000e220000209000 */
[----:B------:R-:W-:-:S07]  /*0480*/  ISETP.NE.U32.AND P2, PT, R21, RZ, PT ;  /* 0x000000ff1500720c */ /* 0x000fce0003f45070 */
[----:B0-----:R-:W0:Y:S02]  /*0490*/  MUFU.RCP R0, R0 ;  /* 0x0000000000007308 */ /* 0x001e240000001000 */
[----:B0-----:R-:W-:-:S06]  /*04a0*/  VIADD R2, R0, 0xffffffe ;  /* 0x0ffffffe00027836 */ /* 0x001fcc0000000000 */
[----:B------:R0:W2:Y:S02]  /*04b0*/  F2I.FTZ.U32.TRUNC.NTZ R3, R2 ;  /* 0x0000000200037305 */ /* 0x0000a4000021f000 */
[----:B0-----:R-:W-:Y:S01]  /*04c0*/  MOV R2, RZ ;  /* 0x000000ff00027202 */ /* 0x001fe20000000f00 */
[----:B--2---:R-:W-:-:S04]  /*04d0*/  IMAD R4, R3, R21, RZ ;  /* 0x0000001503047224 */ /* 0x004fc800078e02ff */
[----:B------:R-:W-:Y:S02]  /*04e0*/  IMAD.MOV R13, RZ, RZ, -R4 ;  /* 0x000000ffff0d7224 */ /* 0x000fe400078e0a04 */
[----:B------:R-:W-:Y:S02]  /*04f0*/  IMAD.MOV.U32 R4, RZ, RZ, RZ ;  /* 0x000000ffff047224 */ /* 0x000fe400078e00ff */
[----:B------:R-:W-:-:S06]  /*0500*/  IMAD.HI.U32 R3, R3, R13, R2 ;  /* 0x0000000d03037227 */ /* 0x000fcc00078e0002 */
[----:B------:R-:W-:-:S04]  /*0510*/  IMAD.HI.U32 R14, R3, R8, RZ ;  /* 0x00000008030e7227 */ /* 0x000fc800078e00ff */
[----:B------:R-:W-:-:S04]  /*0520*/  IMAD.MOV R3, RZ, RZ, -R14 ;  /* 0x000000ffff037224 */ /* 0x000fc800078e0a0e */
        /* <DEDUP_REMOVED lines=9> */
.L_x_163:
[----:B------:R-:W-:Y:S05]  /*05c0*/  BSYNC B1 ;  /* 0x0000000000017941 */ /* 0x000fea0003800000 */
.L_x_161:
        /* <DEDUP_REMOVED lines=23> */
[----:B------:R-:W-:Y:S01]  /*0740*/  MOV R45, 0x3f56c16c ;  /* 0x3f56c16c002d7802 */ /* 0x000fe20000000f00 */
[----:B------:R-:W-:Y:S01]  /*0750*/  IMAD.MOV.U32 R62, RZ, RZ, -0x105c611 ;  /* 0xfefa39efff3e7424 */ /* 0x000fe200078e00ff */
[----:B------:R-:W-:Y:S01]  /*0760*/  BSSY B3, `(.L_x_168) ;  /* 0x0000037000037945 */ /* 0x000fe20003800000 */
[----:B------:R-:W-:Y:S02]  /*0770*/  IMAD.MOV.U32 R58, RZ, RZ, 0x3b39803f ;  /* 0x3b39803fff3a7424 */ /* 0x000fe400078e00ff */
[----:B------:R-:W-:Y:S01]  /*0780*/  DFMA R66, -R20, R64, 6.75539944105574400000e+15 ;  /* 0x433800001442742b */ /* 0x000fe20000000140 */
[----:B------:R-:W-:Y:S02]  /*0790*/  IMAD.MOV.U32 R59, RZ, RZ, 0x3c7abc9e ;  /* 0x3c7abc9eff3b7424 */ /* 0x000fe400078e00ff */
[----:B------:R-:W-:-:S02]  /*07a0*/  IMAD.MOV.U32 R56, RZ, RZ, 0x69ce2bdf ;  /* 0x69ce2bdfff387424 */ /* 0x000fc400078e00ff */
        /* <DEDUP_REMOVED lines=14> */
[----:B------:R-:W-:Y:S02]  /*0890*/  IMAD.MOV.U32 R24, RZ, RZ, -0x35dec16 ;  /* 0xfca213eaff187424 */ /* 0x000fe400078e00ff */
[----:B------:R-:W-:-:S02]  /*08a0*/  IMAD.MOV.U32 R25, RZ, RZ, 0x3e928af3 ;  /* 0x3e928af3ff197424 */ /* 0x000fc400078e00ff */
[----:B------:R-:W-:-:S04]  /*08b0*/  IMAD.MOV.U32 R53, RZ, RZ, 0x3fe00000 ;  /* 0x3fe00000ff357424 */ /* 0x000fc800078e00ff */
[----:B------:R-:W-:-:S08]  /*08c0*/  DFMA R40, R2, R56, R24 ;  /* 0x000000380228722b */ /* 0x000fd00000000018 */
[----:B------:R-:W-:Y:S01]  /*08d0*/  DFMA R42, R2, R40, R38 ;  /* 0x00000028022a722b */ /* 0x000fe20000000026 */
[----:B------:R-:W-:Y:S02]  /*08e0*/  IMAD.MOV.U32 R40, RZ, RZ, 0x7c89eb71 ;  /* 0x7c89eb71ff287424 */ /* 0x000fe400078e00ff */
[----:B------:R-:W-:-:S06]  /*08f0*/  IMAD.MOV.U32 R41, RZ, RZ, 0x3efa0199 ;  /* 0x3efa0199ff297424 */ /* 0x000fcc00078e00ff */
[----:B------:R-:W-:Y:S01]  /*0900*/  DFMA R54, R2, R42, R40 ;  /* 0x0000002a0236722b */ /* 0x000fe20000000028 */
[----:B------:R-:W-:Y:S02]  /*0910*/  IMAD.MOV.U32 R42, RZ, RZ, 0x14761f65 ;  /* 0x14761f65ff2a7424 */ /* 0x000fe400078e00ff */
[----:B------:R-:W-:-:S06]  /*0920*/  IMAD.MOV.U32 R43, RZ, RZ, 0x3f2a01a0 ;  /* 0x3f2a01a0ff2b7424 */ /* 0x000fcc00078e00ff */
[----:B------:R-:W-:-:S08]  /*0930*/  DFMA R54, R2, R54, R42 ;  /* 0x000000360236722b */ /* 0x000fd0000000002a */
        /* <DEDUP_REMOVED lines=14> */
[----:B------:R-:W-:-:S12]  /*0a20*/  DSETP.GT.AND P0, PT, R20, RZ, PT ;  /* 0x000000ff1400722a */ /* 0x000fd80003f04000 */
[----:B------:R-:W-:-:S04]  /*0a30*/  @!P1 LEA.HI R2, R66, R66, RZ, 0x1 ;  /* 0x0000004242029211 */ /* 0x000fc800078f08ff */
[----:B------:R-:W-:-:S05]  /*0a40*/  @!P1 SHF.R.S32.HI R3, RZ, 0x1, R2 ;  /* 0x00000001ff039819 */ /* 0x000fca0000011402 */
[----:B------:R-:W-:Y:S02]  /*0a50*/  @!P1 IMAD R55, R3, 0x100000, R55 ;  /* 0x0010000003379824 */ /* 0x000fe400078e0237 */
[----:B------:R-:W-:Y:S01]  /*0a60*/  @!P1 IMAD.IADD R66, R66, 0x1, -R3 ;  /* 0x0000000142429824 */ /* 0x000fe200078e0a03 */
[----:B------:R-:W-:-:S04]  /*0a70*/  DADD R2, -R20, +INF ;  /* 0x7ff0000014027429 */ /* 0x000fc80000000100 */
[----:B------:R-:W-:Y:S02]  /*0a80*/  @!P1 LEA R67, R66, 0x3ff00000, 0x14 ;  /* 0x3ff0000042439811 */ /* 0x000fe400078ea0ff */
[----:B------:R-:W-:-:S04]  /*0a90*/  @!P1 MOV R66, RZ ;  /* 0x000000ff00429202 */ /* 0x000fc80000000f00 */
[----:B------:R-:W-:Y:S02]  /*0aa0*/  FSEL R2, R2, RZ, !P0 ;  /* 0x000000ff02027208 */ /* 0x000fe40004000000 */
[----:B------:R-:W-:Y:S01]  /*0ab0*/  FSEL R3, R3, RZ, !P0 ;  /* 0x000000ff03037208 */ /* 0x000fe20004000000 */
[----:B------:R-:W-:-:S11]  /*0ac0*/  @!P1 DMUL R2, R54, R66 ;  /* 0x0000004236029228 */ /* 0x000fd60000000000 */
.L_x_169:
[----:B------:R-:W-:Y:S05]  /*0ad0*/  BSYNC B3 ;  /* 0x0000000000037941 */ /* 0x000fea0003800000 */
.L_x_168:
        /* <DEDUP_REMOVED lines=24> */
[----:B------:R-:W-:-:S04]  /*0c60*/  @!P0 LEA.HI R38, R64, R64, RZ, 0x1 ;  /* 0x0000004040268211 */ /* 0x000fc800078f08ff */
[----:B------:R-:W-:Y:S02]  /*0c70*/  @!P0 SHF.R.S32.HI R41, RZ, 0x1, R38 ;  /* 0x00000001ff298819 */ /* 0x000fe40000011426 */
[----:B------:R-:W-:-:S03]  /*0c80*/  FSEL R38, R42, RZ, P1 ;  /* 0x000000ff2a267208 */ /* 0x000fc60000800000 */
[----:B------:R-:W-:Y:S02]  /*0c90*/  @!P0 IMAD.IADD R40, R64, 0x1, -R41 ;  /* 0x0000000140288824 */ /* 0x000fe400078e0a29 */
[----:B------:R-:W-:-:S03]  /*0ca0*/  @!P0 IMAD R25, R41, 0x100000, R25 ;  /* 0x0010000029198824 */ /* 0x000fc600078e0219 */
[----:B------:R-:W-:Y:S01]  /*0cb0*/  @!P0 LEA R41, R40, 0x3ff00000, 0x14 ;  /* 0x3ff0000028298811 */ /* 0x000fe200078ea0ff */
[----:B------:R-:W-:-:S06]  /*0cc0*/  @!P0 IMAD.MOV.U32 R40, RZ, RZ, RZ ;  /* 0x000000ffff288224 */ /* 0x000fcc00078e00ff */
[----:B------:R-:W-:-:S11]  /*0cd0*/  @!P0 DMUL R38, R24, R40 ;  /* 0x0000002818268228 */ /* 0x000fd60000000000 */
.L_x_171:
[----:B------:R-:W-:Y:S05]  /*0ce0*/  BSYNC B3 ;  /* 0x0000000000037941 */ /* 0x000fea0003800000 */
.L_x_170:
[----:B------:R-:W-:Y:S01]  /*0cf0*/  DADD R44, R2, 1 ;  /* 0x3ff00000022c7429 */ /* 0x000fe20000000000 */
[----:B------:R-:W-:Y:S05]  /*0d00*/  BSSY B3, `(.L_x_172) ;  /* 0x0000012000037945 */ /* 0x000fea0003800000 */
[----:B------:R-:W0:Y:S04]  /*0d10*/  MUFU.RCP64H R25, R45 ;  /* 0x0000002d00197308 */ /* 0x000e280000001800 */
[----:B------:R-:W-:-:S05]  /*0d20*/  VIADD R24, R45, 0x300402 ;  /* 0x003004022d187836 */ /* 0x000fca0000000000 */
[----:B------:R-:W-:Y:S01]  /*0d30*/  FSETP.GEU.AND P0, PT, |R24|, 5.8789094863358348022e-39, PT ;  /* 0x004004021800780b */ /* 0x000fe20003f0e200 */
[----:B0-----:R-:W-:-:S08]  /*0d40*/  DFMA R40, -R44, R24, 1 ;  /* 0x3ff000002c28742b */ /* 0x001fd00000000118 */
        /* <DEDUP_REMOVED lines=10> */
[----:B-1---5:R-:W-:Y:S05]  /*0df0*/  CALL.REL.NOINC `($__internal_7_$__cuda_sm20_dblrcp_rn_slowpath_v3) ;  /* 0x0000002000f07944 */ /* 0x022fea0003c00000 */
[----:B------:R-:W-:Y:S02]  /*0e00*/  IMAD.MOV.U32 R24, RZ, RZ, R42 ;  /* 0x000000ffff187224 */ /* 0x000fe400078e002a */
[----:B------:R-:W-:-:S07]  /*0e10*/  IMAD.MOV.U32 R25, RZ, RZ, R43 ;  /* 0x000000ffff197224 */ /* 0x000fce00078e002b */
.L_x_173:
[----:B------:R-:W-:Y:S05]  /*0e20*/  BSYNC B3 ;  /* 0x0000000000037941 */ /* 0x000fea0003800000 */
.L_x_172:
        /* <DEDUP_REMOVED lines=9> */
[----:B------:R-:W-:-:S02]  /*0ec0*/  ISETP.GT.AND.EX P0, PT, R17, -0x1, !P4, P0 ;  /* 0xffffffff1100780c */ /* 0x000fc40006704300 */
[----:B-1----:R-:W-:Y:S02]  /*0ed0*/  LOP3.LUT R52, R33, 0x7ff00000, RZ, 0xc0, !PT ;  /* 0x7ff0000021347812 */ /* 0x002fe400078ec0ff */
[----:B------:R-:W-:Y:S01]  /*0ee0*/  DADD R46, R46, 1 ;  /* 0x3ff000002e2e7429 */ /* 0x000fe20000000000 */
[----:B------:R-:W-:Y:S02]  /*0ef0*/  FSEL R56, R54, R24, P0 ;  /* 0x0000001836387208 */ /* 0x000fe40000000000 */
[----:B------:R-:W-:Y:S02]  /*0f00*/  FSEL R57, R55, R25, P0 ;  /* 0x0000001937397208 */ /* 0x000fe40000000000 */
[----:B------:R-:W-:Y:S02]  /*0f10*/  FSEL R58, R44, RZ, !P1 ;  /* 0x000000ff2c3a7208 */ /* 0x000fe40004800000 */
[----:B------:R-:W-:Y:S02]  /*0f20*/  FSEL R59, R45, RZ, !P1 ;  /* 0x000000ff2d3b7208 */ /* 0x000fe40004800000 */
[----:B------:R-:W-:Y:S01]  /*0f30*/  DADD R40, -RZ, |R56| ;  /* 0x00000000ff287229 */ /* 0x000fe20000000538 */
[----:B------:R-:W-:Y:S01]  /*0f40*/  ISETP.GT.AND P3, PT, R47, 0xfffff, PT ;  /* 0x000fffff2f00780c */ /* 0x000fe20003f64270 */
[----:B------:R-:W-:-:S02]  /*0f50*/  IMAD.MOV.U32 R2, RZ, RZ, R46 ;  /* 0x000000ffff027224 */ /* 0x000fc400078e002e */
[----:B------:R-:W-:Y:S02]  /*0f60*/  IMAD.MOV.U32 R3, RZ, RZ, R47 ;  /* 0x000000ffff037224 */ /* 0x000fe400078e002f */
[----:B------:R-:W-:Y:S02]  /*0f70*/  IMAD.MOV.U32 R42, RZ, RZ, R46 ;  /* 0x000000ffff2a7224 */ /* 0x000fe400078e002e */
[----:B------:R-:W-:-:S06]  /*0f80*/  IMAD.MOV.U32 R46, RZ, RZ, -0x3ff ;  /* 0xfffffc01ff2e7424 */ /* 0x000fcc00078e00ff */
[----:B------:R-:W-:Y:S01]  /*0f90*/  @!P3 DMUL R2, R2, 1.80143985094819840000e+16 ;  /* 0x435000000202b828 */ /* 0x000fe20000000000 */
[----:B------:R-:W-:-:S09]  /*0fa0*/  @!P3 IMAD.MOV.U32 R46, RZ, RZ, -0x435 ;  /* 0xfffffbcbff2eb424 */ /* 0x000fd200078e00ff */
[----:B------:R-:W-:Y:S01]  /*0fb0*/  @!P3 MOV R47, R3 ;  /* 0x00000003002fb202 */ /* 0x000fe20000000f00 */
[----:B------:R-:W-:-:S04]  /*0fc0*/  @!P3 IMAD.MOV.U32 R42, RZ, RZ, R2 ;  /* 0x000000ffff2ab224 */ /* 0x000fc800078e0002 */
[----:B------:R-:W-:-:S05]  /*0fd0*/  VIADD R38, R47, 0xffffffff ;  /* 0xffffffff2f267836 */ /* 0x000fca0000000000 */
[----:B------:R-:W-:-:S13]  /*0fe0*/  ISETP.GE.U32.AND P2, PT, R38, 0x7fefffff, PT ;  /* 0x7fefffff2600780c */ /* 0x000fda0003f46070 */
        /* <DEDUP_REMOVED lines=9> */
[----:B------:R-:W-:Y:S01]  /*1080*/  UMOV UR8, 0x3ae80f1e ;  /* 0x3ae80f1e00087882 */ /* 0x000fe20000000000 */
[----:B------:R-:W-:Y:S01]  /*1090*/  IMAD.MOV.U32 R44, RZ, RZ, -0x748574fc ;  /* 0x8b7a8b04ff2c7424 */ /* 0x000fe200078e00ff */
[----:B------:R-:W-:Y:S01]  /*10a0*/  LOP3.LUT R3, R2, 0x3ff00000, RZ, 0xfc, !PT ;  /* 0x3ff0000002037812 */ /* 0x000fe200078efcff */
[----:B------:R-:W-:Y:S01]  /*10b0*/  IMAD.MOV.U32 R2, RZ, RZ, R42 ;  /* 0x000000ffff027224 */ /* 0x000fe200078e002a */
[----:B------:R-:W-:Y:S01]  /*10c0*/  UMOV UR9, 0x3eb1380b ;  /* 0x3eb1380b00097882 */ /* 0x000fe20000000000 */
[----:B------:R-:W-:Y:S01]  /*10d0*/  IMAD.MOV.U32 R45, RZ, RZ, 0x3ed0ee25 ;  /* 0x3ed0ee25ff2d7424 */ /* 0x000fe200078e00ff */
[----:B------:R-:W-:Y:S01]  /*10e0*/  ISETP.GE.AND P1, PT, R3, 0x3ff6a09f, PT ;  /* 0x3ff6a09f0300780c */ /* 0x000fe20003f26270 */
[----:B------:R-:W-:Y:S01]  /*10f0*/  UMOV UR22, 0x80000000 ;  /* 0x8000000000167882 */ /* 0x000fe20000000000 */
[----:B------:R-:W-:-:S11]  /*1100*/  UMOV UR23, 0x43300000 ;  /* 0x4330000000177882 */ /* 0x000fd60000000000 */
[----:B------:R-:W-:-:S04]  /*1110*/  @P1 VIADD R39, R3, 0xfff00000 ;  /* 0xfff0000003271836 */ /* 0x000fc80000000000 */
[----:B------:R-:W-:-:S06]  /*1120*/  @P1 IMAD.MOV.U32 R3, RZ, RZ, R39 ;  /* 0x000000ffff031224 */ /* 0x000fcc00078e0027 */
[C---:B------:R-:W-:Y:S02]  /*1130*/  DADD R48, R2.reuse, 1 ;  /* 0x3ff0000002307429 */ /* 0x040fe40000000000 */
[----:B------:R-:W-:-:S04]  /*1140*/  DADD R2, R2, -1 ;  /* 0xbff0000002027429 */ /* 0x000fc80000000000 */
[----:B------:R-:W0:Y:S02]  /*1150*/  MUFU.RCP64H R51, R49 ;  /* 0x0000003100337308 */ /* 0x000e240000001800 */
[----:B0-----:R-:W-:Y:S01]  /*1160*/  DFMA R38, -R48, R50, 1 ;  /* 0x3ff000003026742b */ /* 0x001fe20000000132 */
[----:B------:R-:W-:Y:S01]  /*1170*/  LEA.HI R48, R47, R46, RZ, 0xc ;  /* 0x0000002e2f307211 */ /* 0x000fe200078f60ff */
[----:B------:R-:W-:-:S03]  /*1180*/  IMAD.MOV.U32 R49, RZ, RZ, 0x43300000 ;  /* 0x43300000ff317424 */ /* 0x000fc600078e00ff */
[----:B------:R-:W-:-:S03]  /*1190*/  @P1 IADD3 R48, R48, 0x1, RZ ;  /* 0x0000000130301810 */ /* 0x000fc60007ffe0ff */
[----:B------:R-:W-:Y:S01]  /*11a0*/  DFMA R38, R38, R38, R38 ;  /* 0x000000262626722b */ /* 0x000fe20000000026 */
[----:B------:R-:W-:-:S07]  /*11b0*/  LOP3.LUT R48, R48, 0x80000000, RZ, 0x3c, !PT ;  /* 0x8000000030307812 */ /* 0x000fce00078e3cff */
[----:B------:R-:W-:Y:S02]  /*11c0*/  DFMA R50, R50, R38, R50 ;  /* 0x000000263232722b */ /* 0x000fe40000000032 */
[----:B------:R-:W-:Y:S01]  /*11d0*/  DADD R48, R48, -UR22 ;  /* 0x8000001630307e29 */ /* 0x000fe20008000000 */
[----:B------:R-:W-:Y:S01]  /*11e0*/  UMOV UR22, 0xfefa39ef ;  /* 0xfefa39ef00167882 */ /* 0x000fe20000000000 */
[----:B------:R-:W-:-:S04]  /*11f0*/  UMOV UR23, 0x3fe62e42 ;  /* 0x3fe62e4200177882 */ /* 0x000fc80000000000 */
        /* <DEDUP_REMOVED lines=11> */
[----:B------:R-:W-:Y:S02]  /*12b0*/  DFMA R46, R2, -R38, R46 ;  /* 0x80000026022e722b */ /* 0x000fe4000000002e */
        /* <DEDUP_REMOVED lines=24> */
.L_x_175:
[----:B------:R-:W-:Y:S05]  /*1440*/  BSYNC B3 ;  /* 0x0000000000037941 */ /* 0x000fea0003800000 */
.L_x_174:
[----:B------:R-:W-:Y:S01]  /*1450*/  LEA.HI R39, R52, 0xfffffc0c, RZ, 0xc ;  /* 0xfffffc0c34277811 */ /* 0x000fe200078f60ff */
[----:B------:R-:W-:Y:S01]  /*1460*/  BSSY B3, `(.L_x_176) ;  /* 0x0000008000037945 */ /* 0x000fe20003800000 */
[----:B------:R-:W-:Y:S01]  /*1470*/  DADD R58, R2, R58 ;  /* 0x00000000023a7229 */ /* 0x000fe2000000003a */
[----:B------:R-:W-:Y:S01]  /*1480*/  MOV R62, 0x14e0 ;  /* 0x000014e0003e7802 */ /* 0x000fe20000000f00 */
[----:B------:R-:W-:Y:S01]  /*1490*/  IMAD.MOV.U32 R2, RZ, RZ, R32 ;  /* 0x000000ffff027224 */ /* 0x000fe200078e0020 */
[CCC-:B------:R-:W-:Y:S01]  /*14a0*/  SHF.L.U64.HI R63, R32.reuse, R39.reuse, R33.reuse ;  /* 0x00000027203f7219 */ /* 0x1c0fe20000010221 */
[----:B------:R-:W-:Y:S01]  /*14b0*/  IMAD.MOV.U32 R3, RZ, RZ, R33 ;  /* 0x000000ffff037224 */ /* 0x000fe200078e0021 */
[----:B------:R-:W-:-:S07]  /*14c0*/  SHF.L.U32 R64, R32, R39, RZ ;  /* 0x0000002720407219 */ /* 0x000fce00000006ff */
[----:B-----5:R-:W-:Y:S05]  /*14d0*/  CALL.REL.NOINC `($_Z30focal_loss_forward_cuda_kernelILb0ELi2EdldfEvPT4_PT1_PKS2_PKT2_PKflllfff$__internal_accurate_pow) ;  /* 0x0000002400287944 */ /* 0x020fea0003c00000 */
[----:B------:R-:W-:Y:S05]  /*14e0*/  BSYNC B3 ;  /* 0x0000000000037941 */ /* 0x000fea0003800000 */
.L_x_176:
[----:B------:R-:W-:Y:S01]  /*14f0*/  DSETP.NEU.AND P1, PT, R56, RZ, PT ;  /* 0x000000ff3800722a */ /* 0x000fe20003f2d000 */
[----:B------:R-:W-:Y:S01]  /*1500*/  BSSY B3, `(.L_x_177) ;  /* 0x000001c000037945 */ /* 0x000fe20003800000 */
[----:B------:R-:W-:Y:S02]  /*1510*/  IMAD.MOV.U32 R2, RZ, RZ, R46 ;  /* 0x000000ffff027224 */ /* 0x000fe400078e002e */
[----:B------:R-:W-:-:S10]  /*1520*/  IMAD.MOV.U32 R3, RZ, RZ, R47 ;  /* 0x000000ffff037224 */ /* 0x000fd400078e002f */
        /* <DEDUP_REMOVED lines=18> */
.L_x_178:
[----:B------:R-:W-:Y:S01]  /*1650*/  DSETP.NEU.AND P1, PT, |R32|, 0.5, PT ;  /* 0x3fe000002000742a */ /* 0x000fe20003f2d200 */
[----:B------:R-:W-:Y:S01]  /*1660*/  ISETP.GE.AND P3, PT, R33, RZ, PT ;  /* 0x000000ff2100720c */ /* 0x000fe20003f66270 */
[----:B------:R-:W-:Y:S01]  /*1670*/  IMAD.MOV.U32 R2, RZ, RZ, RZ ;  /* 0x000000ffff027224 */ /* 0x000fe200078e00ff */
[----:B------:R-:W-:-:S04]  /*1680*/  ISETP.EQ.U32.AND P2, PT, R64, RZ, PT ;  /* 0x000000ff4000720c */ /* 0x000fc80003f42070 */
[----:B------:R-:W-:-:S04]  /*1690*/  ISETP.EQ.AND.EX P1, PT, R63, -0x80000000, P1, P2 ;  /* 0x800000003f00780c */ /* 0x000fc80000f22320 */
[----:B------:R-:W-:-:S04]  /*16a0*/  SEL R3, R57, RZ, P1 ;  /* 0x000000ff39037207 */ /* 0x000fc80000800000 */
[----:B------:R-:W-:-:S07]  /*16b0*/  @!P3 LOP3.LUT R3, R3, 0x7ff00000, RZ, 0xfc, !PT ;  /* 0x7ff000000303b812 */ /* 0x000fce00078efcff */
.L_x_179:
[----:B------:R-:W-:Y:S05]  /*16c0*/  BSYNC B3 ;  /* 0x0000000000037941 */ /* 0x000fea0003800000 */
.L_x_177:
[----:B------:R-:W-:Y:S01]  /*16d0*/  DADD R38, R32, R56 ;  /* 0x0000000020267229 */ /* 0x000fe20000000038 */
[----:B------:R-:W-:Y:S01]  /*16e0*/  BSSY B3, `(.L_x_180) ;  /* 0x0000023000037945 */ /* 0x000fe20003800000 */
[----:B------:R-:W-:Y:S01]  /*16f0*/  DADD R40, RZ, -R24 ;  /* 0x00000000ff287229 */ /* 0x000fe20000000818 */
[----:B------:R-:W-:Y:S02]  /*1700*/  FSEL R20, R20, RZ, !P0 ;  /* 0x000000ff14147208 */ /* 0x000fe40004000000 */
[----:B------:R-:W-:Y:S02]  /*1710*/  FSEL R24, R24, R54, P0 ;  /* 0x0000003618187208 */ /* 0x000fe40000000000 */
[----:B------:R-:W-:Y:S02]  /*1720*/  FSEL R25, R25, R55, P0 ;  /* 0x0000003719197208 */ /* 0x000fe40000000000 */
[----:B------:R-:W-:Y:S02]  /*1730*/  FSEL R21, R21, RZ, !P0 ;  /* 0x000000ff15157208 */ /* 0x000fe40004000000 */
        /* <DEDUP_REMOVED lines=12> */
[----:B------:R-:W-:Y:S02]  /*1800*/  ISETP.LT.AND P1, PT, R57, RZ, P1 ;  /* 0x000000ff3900720c */ /* 0x000fe40000f21270 */
[C---:B------:R-:W-:Y:S02]  /*1810*/  LOP3.LUT R2, R33.reuse, 0x7fffffff, RZ, 0xc0, !PT ;  /* 0x7fffffff21027812 */ /* 0x040fe400078ec0ff */
[----:B------:R-:W-:Y:S02]  /*1820*/  ISETP.GT.AND P2, PT, R33, -0x1, PT ;  /* 0xffffffff2100780c */ /* 0x000fe40003f44270 */
[----:B------:R-:W-:Y:S01]  /*1830*/  ISETP.NE.AND P1, PT, R2, 0x3fe00000, P1 ;  /* 0x3fe000000200780c */ /* 0x000fe20000f25270 */
[----:B------:R-:W-:Y:S01]  /*1840*/  IMAD.MOV.U32 R2, RZ, RZ, RZ ;  /* 0x000000ffff027224 */ /* 0x000fe200078e00ff */
[----:B------:R-:W-:-:S11]  /*1850*/  SEL R3, RZ, 0x7ff00000, !P2 ;  /* 0x7ff00000ff037807 */ /* 0x000fd60005000000 */
[----:B------:R-:W-:Y:S01]  /*1860*/  @P1 VIADD R3, R3, 0x80000000 ;  /* 0x8000000003031836 */ /* 0x000fe20000000000 */
[----:B------:R-:W-:Y:S06]  /*1870*/  BRA `(.L_x_181) ;  /* 0x0000000000247947 */ /* 0x000fec0003800000 */
.L_x_183:
[----:B------:R-:W-:Y:S01]  /*1880*/  ISETP.GE.AND P2, PT, R33, RZ, PT ;  /* 0x000000ff2100720c */ /* 0x000fe20003f46270 */
[----:B------:R-:W-:-:S06]  /*1890*/  DSETP.GT.AND P1, PT, |R56|, 1, PT ;  /* 0x3ff000003800742a */ /* 0x000fcc0003f24200 */
[----:B------:R-:W-:Y:S01]  /*18a0*/  SEL R2, RZ, 0x7ff00000, !P1 ;  /* 0x7ff00000ff027807 */ /* 0x000fe20004800000 */
[----:B------:R-:W-:-:S05]  /*18b0*/  DSETP.NEU.AND P1, PT, R56, -1, PT ;  /* 0xbff000003800742a */ /* 0x000fca0003f2d000 */
[----:B------:R-:W-:-:S04]  /*18c0*/  @!P2 LOP3.LUT R2, R2, 0x7ff00000, RZ, 0x3c, !PT ;  /* 0x7ff000000202a812 */ /* 0x000fc800078e3cff */
[----:B------:R-:W-:Y:S01]  /*18d0*/  SEL R3, R2, 0x3ff00000, P1 ;  /* 0x3ff0000002037807 */ /* 0x000fe20000800000 */
[----:B------:R-:W-:Y:S01]  /*18e0*/  IMAD.MOV.U32 R2, RZ, RZ, RZ ;  /* 0x000000ffff027224 */ /* 0x000fe200078e00ff */
[----:B------:R-:W-:Y:S06]  /*18f0*/  BRA `(.L_x_181) ;  /* 0x0000000000047947 */ /* 0x000fec0003800000 */
.L_x_182:
[----:B------:R-:W-:-:S11]  /*1900*/  DADD R2, R32, R56 ;  /* 0x0000000020027229 */ /* 0x000fd60000000038 */
.L_x_181:
[----:B------:R-:W-:Y:S05]  /*1910*/  BSYNC B3 ;  /* 0x0000000000037941 */ /* 0x000fea0003800000 */
.L_x_180:
[----:B------:R-:W-:Y:S01]  /*1920*/  FSEL R40, R7, UR7, P0 ;  /* 0x0000000707287c08 */ /* 0x000fe20008000000 */
[----:B------:R-:W-:Y:S01]  /*1930*/  DADD R20, R58, R20 ;  /* 0x000000003a147229 */ /* 0x000fe20000000014 */
[----:B------:R-:W-:-:S03]  /*1940*/  FSETP.NEU.FTZ.AND P1, PT, RZ, UR7, PT ;  /* 0x00000007ff007c0b */ /* 0x000fc6000bf3d000 */
[----:B------:R-:W-:-:S04]  /*1950*/  FMUL.FTZ R44, R40, 1 ;  /* 0x3f800000282c7820 */ /* 0x000fc80000410000 */
[----:B------:R-:W0:Y:S06]  /*1960*/  F2F.F64.F32 R40, R44 ;  /* 0x0000002c00287310 */ /* 0x000e2c0000201800 */
[----:B------:R-:W-:-:S06]  /*1970*/  DSETP.EQ.OR P1, PT, R56, 1, !P1 ;  /* 0x3ff000003800742a */ /* 0x000fcc0004f22400 */
[----:B------:R-:W-:Y:S02]  /*1980*/  FSEL R42, R2, RZ, !P1 ;  /* 0x000000ff022a7208 */ /* 0x000fe40004800000 */
[----:B------:R-:W-:Y:S01]  /*1990*/  FSEL R43, R3, 1.875, !P1 ;  /* 0x3ff00000032b7808 */ /* 0x000fe20004800000 */
[----:B0-----:R-:W-:Y:S01]  /*19a0*/  DMUL R40, R40, R24 ;  /* 0x0000001828287228 */ /* 0x001fe20000000000 */
[----:B------:R-:W-:Y:S02]  /*19b0*/  FSEL R2, R34, R30, P0 ;  /* 0x0000001e22027208 */ /* 0x000fe40000000000 */
[----:B------:R-:W-:-:S05]  /*19c0*/  FSEL R3, R35, R31, P0 ;  /* 0x0000001f23037208 */ /* 0x000fca0000000000 */
[----:B------:R-:W-:Y:S02]  /*19d0*/  DFMA R38, R20, R40, -R38 ;  /* 0x000000281426722b */ /* 0x000fe40000000826 */
[----:B------:R-:W-:-:S08]  /*19e0*/  DMUL R24, R2, R42 ;  /* 0x0000002a02187228 */ /* 0x000fd00000000000 */
[C---:B------:R-:W-:Y:S02]  /*19f0*/  DFMA R36, R24.reuse, R20, R36 ;  /* 0x000000141824722b */ /* 0x040fe40000000024 */
[----:B------:R-:W-:-:S11]  /*1a00*/  DMUL R24, R24, R38 ;  /* 0x0000002618187228 */ /* 0x000fd60000000000 */
.L_x_167:
[----:B------:R-:W-:Y:S05]  /*1a10*/  BSYNC B2 ;  /* 0x0000000000027941 */ /* 0x000fea0003800000 */
.L_x_166:
[----:B------:R-:W-:Y:S01]  /*1a20*/  IADD3 R6, P1, R6, 0x1, RZ ;  /* 0x0000000106067810 */ /* 0x000fe20007f3e0ff */
[----:B------:R-:W-:Y:S03]  /*1a30*/  BSSY B2, `(.L_x_184) ;  /* 0x0000139000027945 */ /* 0x000fe60003800000 */
[----:B------:R-:W-:Y:S02]  /*1a40*/  ISETP.GE.U32.AND P0, PT, R6, UR16, PT ;  /* 0x0000001006007c0c */ /* 0x000fe4000bf06070 */
[----:B------:R-:W-:-:S04]  /*1a50*/  IADD3.X R4, RZ, R4, RZ, P1, !PT ;  /* 0x00000004ff047210 */ /* 0x000fc80000ffe4ff */
[----:B------:R-:W-:-:S13]  /*1a60*/  ISETP.GE.AND.EX P0, PT, R4, UR17, PT, P0 ;  /* 0x0000001104007c0c */ /* 0x000fda000bf06300 */
[----:B------:R-:W-:Y:S05]  /*1a70*/  @P0 BRA `(.L_x_185) ;  /* 0x0000001000d00947 */ /* 0x000fea0003800000 */
[----:B------:R-:W-:Y:S01]  /*1a80*/  IMAD.MOV.U32 R20, RZ, RZ, 0x652b82fe ;  /* 0x652b82feff147424 */ /* 0x000fe200078e00ff */
[----:B------:R-:W-:Y:S01]  /*1a90*/  BSSY B3, `(.L_x_186) ;  /* 0x000004d000037945 */ /* 0x000fe20003800000 */
[----:B------:R-:W-:Y:S01]  /*1aa0*/  IMAD.MOV.U32 R21, RZ, RZ, 0x3ff71547 ;  /* 0x3ff71547ff157424 */ /* 0x000fe200078e00ff */
[----:B------:R-:W-:Y:S01]  /*1ab0*/  FSETP.GEU.FTZ.AND P2, PT, |R23|, 4.1917929649353027344, PT ;  /* 0x4086232b1700780b */ /* 0x000fe20003f5e200 */
[----:B------:R-:W-:Y:S02]  /*1ac0*/  IMAD.MOV.U32 R42, RZ, RZ, -0x105c611 ;  /* 0xfefa39efff2a7424 */ /* 0x000fe400078e00ff */
[----:B------:R-:W-:Y:S02]  /*1ad0*/  IMAD.MOV.U32 R43, RZ, RZ, 0x3fe62e42 ;  /* 0x3fe62e42ff2b7424 */ /* 0x000fe400078e00ff */
[CC--:B------:R-:W-:Y:S01]  /*1ae0*/  DFMA R2, -R12.reuse, R20.reuse, 6.75539944105574400000e+15 ;  /* 0x433800000c02742b */ /* 0x0c0fe20000000114 */
[----:B------:R-:W-:Y:S01]  /*1af0*/  IMAD.MOV.U32 R44, RZ, RZ, 0x3b39803f ;  /* 0x3b39803fff2c7424 */ /* 0x000fe200078e00ff */
[----:B------:R-:W-:Y:S01]  /*1b00*/  DFMA R20, R12, R20, 6.75539944105574400000e+15 ;  /* 0x433800000c14742b */ /* 0x000fe20000000014 */
[----:B------:R-:W-:-:S02]  /*1b10*/  IMAD.MOV.U32 R45, RZ, RZ, 0x3c7abc9e ;  /* 0x3c7abc9eff2d7424 */ /* 0x000fc400078e00ff */
[----:B------:R-:W-:Y:S02]  /*1b20*/  IMAD.MOV.U32 R46, RZ, RZ, 0x69ce2bdf ;  /* 0x69ce2bdfff2e7424 */ /* 0x000fe400078e00ff */
[----:B------:R-:W-:Y:S01]  /*1b30*/  IMAD.MOV.U32 R47, RZ, RZ, 0x3e5ade15 ;  /* 0x3e5ade15ff2f7424 */ /* 0x000fe200078e00ff */
        /* <DEDUP_REMOVED lines=15> */
[----:B------:R-:W-:Y:S01]  /*1c30*/  IMAD.MOV.U32 R44, RZ, RZ, 0x7c89eb71 ;  /* 0x7c89eb71ff2c7424 */ /* 0x000fe200078e00ff */
[----:B------:R-:W-:Y:S02]  /*1c40*/  MOV R45, 0x3efa0199 ;  /* 0x3efa0199002d7802 */ /* 0x000fe40000000f00 */
[----:B------:R-:W-:-:S04]  /*1c50*/  FSETP.GEU.FTZ.AND P0, PT, |R47|, 4.1917929649353027344, PT ;  /* 0x4086232b2f00780b */ /* 0x000fc80003f1e200 */
        /* <DEDUP_REMOVED lines=31> */
[----:B------:R-:W-:Y:S01]  /*1e50*/  LEA R39, R20, R41, 0x14 ;  /* 0x0000002914277211 */ /* 0x000fe200078ea0ff */
        /* <DEDUP_REMOVED lines=13> */
[----:B------:R-:W-:Y:S01]  /*1f30*/  @!P1 LEA R43, R2, 0x3ff00000, 0x14 ;  /* 0x3ff00000022b9811 */ /* 0x000fe200078ea0ff */
[----:B------:R-:W-:-:S06]  /*1f40*/  @!P1 IMAD.MOV.U32 R2, RZ, RZ, R44 ;  /* 0x000000ffff029224 */ /* 0x000fcc00078e002c */
[----:B------:R-:W-:-:S11]  /*1f50*/  @!P1 DMUL R26, R2, R42 ;  /* 0x0000002a021a9228 */ /* 0x000fd60000000000 */
.L_x_187:
[----:B------:R-:W-:Y:S05]  /*1f60*/  BSYNC B3 ;  /* 0x0000000000037941 */ /* 0x000fea0003800000 */
.L_x_186:
        /* <DEDUP_REMOVED lines=14> */
.L_x_189:
[----:B------:R-:W-:Y:S05]  /*2050*/  BSYNC B3 ;  /* 0x0000000000037941 */ /* 0x000fea0003800000 */
.L_x_188:
[----:B------:R-:W-:Y:S01]  /*2060*/  IMAD.MOV.U32 R2, RZ, RZ, R26 ;  /* 0x000000ffff027224 */ /* 0x000fe200078e001a */
[----:B------:R-:W-:Y:S01]  /*2070*/  BSSY B3, `(.L_x_190) ;  /* 0x0000014000037945 */ /* 0x000fe20003800000 */
[----:B------:R-:W-:-:S06]  /*2080*/  IMAD.MOV.U32 R3, RZ, RZ, R27 ;  /* 0x000000ffff037224 */ /* 0x000fcc00078e001b */
[----:B------:R-:W-:-:S06]  /*2090*/  DADD R42, R2, 1 ;  /* 0x3ff00000022a7429 */ /* 0x000fcc0000000000 */
        /* <DEDUP_REMOVED lines=11> */
[----:B------:R-:W-:Y:S02]  /*2150*/  MOV R41, R43 ;  /* 0x0000002b00297202 */ /* 0x000fe40000000f00 */
[----:B------:R-:W-:Y:S01]  /*2160*/  MOV R46, 0x2190 ;  /* 0x00002190002e7802 */ /* 0x000fe20000000f00 */
[----:B------:R-:W-:-:S07]  /*2170*/  VIADD R44, R2, 0xfff00000 ;  /* 0xfff00000022c7836 */ /* 0x000fce0000000000 */
[----:B-1---5:R-:W-:Y:S05]  /*2180*/  CALL.REL.NOINC `($__internal_7_$__cuda_sm20_dblrcp_rn_slowpath_v3) ;  /* 0x00000010000c7944 */ /* 0x022fea0003c00000 */
[----:B------:R-:W-:Y:S02]  /*2190*/  IMAD.MOV.U32 R20, RZ, RZ, R42 ;  /* 0x000000ffff147224 */ /* 0x000fe400078e002a */
[----:B------:R-:W-:-:S07]  /*21a0*/  IMAD.MOV.U32 R21, RZ, RZ, R43 ;  /* 0x000000ffff157224 */ /* 0x000fce00078e002b */
.L_x_191:
[----:B------:R-:W-:Y:S05]  /*21b0*/  BSYNC B3 ;  /* 0x0000000000037941 */ /* 0x000fea0003800000 */
.L_x_190:
[----:B------:R-:W-:Y:S01]  /*21c0*/  DSETP.GE.AND P1, PT, R12, RZ, PT ;  /* 0x000000ff0c00722a */ /* 0x000fe20003f26000 */
[----:B------:R-:W-:Y:S01]  /*21d0*/  IADD3 R15, P4, R8, 0x1, RZ ;  /* 0x00000001080f7810 */ /* 0x000fe20007f9e0ff */
[----:B------:R-:W-:Y:S03]  /*21e0*/  BSSY B3, `(.L_x_192) ;  /* 0x0000061000037945 */ /* 0x000fe60003800000 */
[----:B------:R-:W-:Y:S01]  /*21f0*/  ISETP.NE.U32.AND P0, PT, R15, R14, PT ;  /* 0x0000000e0f00720c */ /* 0x000fe20003f05070 */
[----:B------:R-:W-:Y:S01]  /*2200*/  DADD R14, -R20, 1 ;  /* 0x3ff00000140e7429 */ /* 0x000fe20000000100 */
[----:B------:R-:W-:Y:S02]  /*2210*/  FSEL R2, R26, R38, P1 ;  /* 0x000000261a027208 */ /* 0x000fe40000800000 */
[----:B------:R-:W-:Y:S01]  /*2220*/  FSEL R3, R27, R39, P1 ;  /* 0x000000271b037208 */ /* 0x000fe20000800000 */
[----:B------:R-:W-:Y:S01]  /*2230*/  IMAD.X R39, RZ, RZ, R9, P4 ;  /* 0x000000ffff277224 */ /* 0x000fe200020e0609 */
[----:B------:R-:W-:-:S04]  /*2240*/  ISETP.GT.U32.AND P4, PT, R16, -0x1, PT ;  /* 0xffffffff1000780c */ /* 0x000fc80003f84070 */
[----:B------:R-:W-:Y:S01]  /*2250*/  DADD R2, R2, 1 ;  /* 0x3ff0000002027429 */ /* 0x000fe20000000000 */
[----:B------:R-:W-:Y:S02]  /*2260*/  ISETP.NE.AND.EX P0, PT, R39, R0, PT, P0 ;  /* 0x000000002700720c */ /* 0x000fe40003f05300 */
[----:B-1----:R-:W-:Y:S02]  /*2270*/  LOP3.LUT R0, R33, 0x7ff00000, RZ, 0xc0, !PT ;  /* 0x7ff0000021007812 */ /* 0x002fe400078ec0ff */
[----:B------:R-:W-:Y:S01]  /*2280*/  ISETP.GT.AND.EX P0, PT, R17, -0x1, !P0, P4 ;  /* 0xffffffff1100780c */ /* 0x000fe20004704340 */
[----:B------:R-:W-:-:S03]  /*2290*/  DADD R16, -RZ, -R12 ;  /* 0x00000000ff107229 */ /* 0x000fc6000000090c */
[----:B------:R-:W-:Y:S01]  /*22a0*/  FSEL R12, R14, R20, P0 ;  /* 0x000000140e0c7208 */ /* 0x000fe20000000000 */
[----:B------:R-:W-:Y:S01]  /*22b0*/  IMAD.MOV.U32 R26, RZ, RZ, R2 ;  /* 0x000000ffff1a7224 */ /* 0x000fe200078e0002 */
[----:B------:R-:W-:Y:S01]  /*22c0*/  ISETP.GT.AND P3, PT, R3, 0xfffff, PT ;  /* 0x000fffff0300780c */ /* 0x000fe20003f64270 */
[----:B------:R-:W-:Y:S01]  /*22d0*/  IMAD.MOV.U32 R27, RZ, RZ, R3 ;  /* 0x000000ffff1b7224 */ /* 0x000fe200078e0003 */
[----:B------:R-:W-:-:S03]  /*22e0*/  FSEL R13, R15, R21, P0 ;  /* 0x000000150f0d7208 */ /* 0x000fc60000000000 */
[----:B------:R-:W-:Y:S02]  /*22f0*/  FSEL R16, R16, RZ, !P1 ;  /* 0x000000ff10107208 */ /* 0x000fe40004800000 */
[----:B------:R-:W-:Y:S01]  /*2300*/  FSEL R17, R17, RZ, !P1 ;  /* 0x000000ff11117208 */ /* 0x000fe20004800000 */
[----:B------:R-:W-:-:S05]  /*2310*/  DADD R40, -RZ, |R12| ;  /* 0x00000000ff287229 */ /* 0x000fca000000050c */
[----:B------:R-:W-:-:S10]  /*2320*/  @!P3 DMUL R26, R26, 1.80143985094819840000e+16 ;  /* 0x435000001a1ab828 */ /* 0x000fd40000000000 */
[----:B------:R-:W-:-:S04]  /*2330*/  @!P3 IMAD.MOV.U32 R3, RZ, RZ, R27 ;  /* 0x000000ffff03b224 */ /* 0x000fc800078e001b */
[----:B------:R-:W-:-:S05]  /*2340*/  VIADD R4, R3, 0xffffffff ;  /* 0xffffffff03047836 */ /* 0x000fca0000000000 */
[----:B------:R-:W-:Y:S01]  /*2350*/  ISETP.GE.U32.AND P2, PT, R4, 0x7fefffff, PT ;  /* 0x7fefffff0400780c */ /* 0x000fe20003f46070 */
[----:B------:R-:W-:Y:S02]  /*2360*/  IMAD.MOV.U32 R4, RZ, RZ, R2 ;  /* 0x000000ffff047224 */ /* 0x000fe400078e0002 */
[----:B------:R-:W-:Y:S02]  /*2370*/  @!P3 IMAD.MOV.U32 R4, RZ, RZ, R26 ;  /* 0x000000ffff04b224 */ /* 0x000fe400078e001a */
[----:B------:R-:W-:Y:S01]  /*2380*/  IMAD.MOV.U32 R2, RZ, RZ, -0x3ff ;  /* 0xfffffc01ff027424 */ /* 0x000fe200078e00ff */
[----:B------:R-:W-:-:S07]  /*2390*/  @!P3 MOV R2, 0xfffffbcb ;  /* 0xfffffbcb0002b802 */ /* 0x000fce0000000f00 */
        /* <DEDUP_REMOVED lines=9> */
[----:B------:R-:W-:Y:S01]  /*2430*/  UMOV UR8, 0x3ae80f1e ;  /* 0x3ae80f1e00087882 */ /* 0x000fe20000000000 */
[----:B------:R-:W-:Y:S01]  /*2440*/  IMAD.MOV.U32 R38, RZ, RZ, RZ ;  /* 0x000000ffff267224 */ /* 0x000fe200078e00ff */
[----:B------:R-:W-:Y:S01]  /*2450*/  LOP3.LUT R27, R6, 0x3ff00000, RZ, 0xfc, !PT ;  /* 0x3ff00000061b7812 */ /* 0x000fe200078efcff */
[----:B------:R-:W-:Y:S01]  /*2460*/  IMAD.MOV.U32 R48, RZ, RZ, -0x748574fc ;  /* 0x8b7a8b04ff307424 */ /* 0x000fe200078e00ff */
[----:B------:R-:W-:Y:S01]  /*2470*/  UMOV UR9, 0x3eb1380b ;  /* 0x3eb1380b00097882 */ /* 0x000fe20000000000 */
[----:B------:R-:W-:Y:S01]  /*2480*/  IMAD.MOV.U32 R49, RZ, RZ, 0x3ed0ee25 ;  /* 0x3ed0ee25ff317424 */ /* 0x000fe200078e00ff */
        /* <DEDUP_REMOVED lines=54> */
.L_x_193:
[----:B------:R-:W-:Y:S05]  /*27f0*/  BSYNC B3 ;  /* 0x0000000000037941 */ /* 0x000fea0003800000 */
.L_x_192:
        /* <DEDUP_REMOVED lines=8> */
[----:B-----5:R-:W-:Y:S05]  /*2880*/  CALL.REL.NOINC `($_Z30focal_loss_forward_cuda_kernelILb0ELi2EdldfEvPT4_PT1_PKS2_PKT2_PKflllfff$__internal_accurate_pow) ;  /* 0x00000010003c7944 */ /* 0x020fea0003c00000 */
[----:B------:R-:W-:Y:S05]  /*2890*/  BSYNC B3 ;  /* 0x0000000000037941 */ /* 0x000fea0003800000 */
.L_x_194:
        /* <DEDUP_REMOVED lines=16> */
[----:B------:R-:W-:Y:S01]  /*29a0*/  IMAD.MOV.U32 R2, RZ, RZ, R0 ;  /* 0x000000ffff027224 */ /* 0x000fe200078e0000 */
[----:B------:R-:W-:-:S12]  /*29b0*/  MOV R3, R27 ;  /* 0x0000001b00037202 */ /* 0x000fd80000000f00 */
[----:B------:R-:W-:Y:S05]  /*29c0*/  @!P2 BRA `(.L_x_197) ;  /* 0x000000000028a947 */ /* 0x000fea0003800000 */
[----:B------:R-:W-:Y:S02]  /*29d0*/  IMAD.MOV.U32 R2, RZ, RZ, 0x0 ;  /* 0x00000000ff027424 */ /* 0x000fe400078e00ff */
[----:B------:R-:W-:Y:S01]  /*29e0*/  IMAD.MOV.U32 R3, RZ, RZ, -0x80000 ;  /* 0xfff80000ff037424 */ /* 0x000fe200078e00ff */
[----:B------:R-:W-:Y:S06]  /*29f0*/  BRA `(.L_x_197) ;  /* 0x00000000001c7947 */ /* 0x000fec0003800000 */
.L_x_196:
[----:B------:R-:W-:Y:S01]  /*2a00*/  DSETP.NEU.AND P1, PT, |R32|, 0.5, PT ;  /* 0x3fe000002000742a */ /* 0x000fe20003f2d200 */
[----:B------:R-:W-:Y:S01]  /*2a10*/  ISETP.GE.AND P3, PT, R33, RZ, PT ;  /* 0x000000ff2100720c */ /* 0x000fe20003f66270 */
[----:B------:R-:W-:Y:S01]  /*2a20*/  IMAD.MOV.U32 R2, RZ, RZ, RZ ;  /* 0x000000ffff027224 */ /* 0x000fe200078e00ff */
[----:B------:R-:W-:-:S04]  /*2a30*/  ISETP.EQ.U32.AND P2, PT, R4, RZ, PT ;  /* 0x000000ff0400720c */ /* 0x000fc80003f42070 */
[----:B------:R-:W-:-:S04]  /*2a40*/  ISETP.EQ.AND.EX P1, PT, R0, -0x80000000, P1, P2 ;  /* 0x800000000000780c */ /* 0x000fc80000f22320 */
[----:B------:R-:W-:-:S04]  /*2a50*/  SEL R3, R13, RZ, P1 ;  /* 0x000000ff0d037207 */ /* 0x000fc80000800000 */
[----:B------:R-:W-:-:S07]  /*2a60*/  @!P3 LOP3.LUT R3, R3, 0x7ff00000, RZ, 0xfc, !PT ;  /* 0x7ff000000303b812 */ /* 0x000fce00078efcff */
.L_x_197:
[----:B------:R-:W-:Y:S05]  /*2a70*/  BSYNC B3 ;  /* 0x0000000000037941 */ /* 0x000fea0003800000 */
.L_x_195:
        /* <DEDUP_REMOVED lines=27> */
.L_x_201:
        /* <DEDUP_REMOVED lines=8> */
.L_x_200:
[----:B------:R-:W-:-:S11]  /*2cb0*/  DADD R2, R32, R12 ;  /* 0x0000000020027229 */ /* 0x000fd6000000000c */
.L_x_199:
[----:B------:R-:W-:Y:S05]  /*2cc0*/  BSYNC B3 ;  /* 0x0000000000037941 */ /* 0x000fea0003800000 */
.L_x_198:
[----:B------:R-:W-:Y:S01]  /*2cd0*/  FSEL R0, R7, UR7, P0 ;  /* 0x0000000707007c08 */ /* 0x000fe20008000000 */
[----:B------:R-:W-:Y:S01]  /*2ce0*/  DADD R16, R16, R22 ;  /* 0x0000000010107229 */ /* 0x000fe20000000016 */
[----:B------:R-:W-:Y:S02]  /*2cf0*/  FSETP.NEU.FTZ.AND P1, PT, RZ, UR7, PT ;  /* 0x00000007ff007c0b */ /* 0x000fe4000bf3d000 */
[----:B------:R-:W-:Y:S01]  /*2d00*/  FSEL R26, R34, R30, P0 ;  /* 0x0000001e221a7208 */ /* 0x000fe20000000000 */
[----:B------:R-:W-:Y:S01]  /*2d10*/  FMUL.FTZ R0, R0, 1 ;  /* 0x3f80000000007820 */ /* 0x000fe20000410000 */
[----:B------:R-:W-:-:S03]  /*2d20*/  FSEL R27, R35, R31, P0 ;  /* 0x0000001f231b7208 */ /* 0x000fc60000000000 */
[----:B------:R-:W0:Y:S06]  /*2d30*/  F2F.F64.F32 R14, R0 ;  /* 0x00000000000e7310 */ /* 0x000e2c0000201800 */
[----:B------:R-:W-:-:S06]  /*2d40*/  DSETP.EQ.OR P1, PT, R12, 1, !P1 ;  /* 0x3ff000000c00742a */ /* 0x000fcc0004f22400 */
[----:B------:R-:W-:Y:S02]  /*2d50*/  FSEL R2, R2, RZ, !P1 ;  /* 0x000000ff02027208 */ /* 0x000fe40004800000 */
[----:B------:R-:W-:Y:S01]  /*2d60*/  FSEL R3, R3, 1.875, !P1 ;  /* 0x3ff0000003037808 */ /* 0x000fe20004800000 */
[----:B0-----:R-:W-:-:S05]  /*2d70*/  DMUL R14, R14, R20 ;  /* 0x000000140e0e7228 */ /* 0x001fca0000000000 */
[----:B------:R-:W-:-:S03]  /*2d80*/  DMUL R26, R26, R2 ;  /* 0x000000021a1a7228 */ /* 0x000fc60000000000 */
[----:B------:R-:W-:-:S05]  /*2d90*/  DFMA R14, R16, R14, -R38 ;  /* 0x0000000e100e722b */ /* 0x000fca0000000826 */
[----:B------:R-:W-:-:S03]  /*2da0*/  DFMA R36, R26, R16, R36 ;  /* 0x000000101a24722b */ /* 0x000fc60000000024 */
[----:B------:R-:W-:-:S11]  /*2db0*/  DMUL R26, R26, R14 ;  /* 0x0000000e1a1a7228 */ /* 0x000fd60000000000 */
.L_x_185:
[----:B------:R-:W-:Y:S05]  /*2dc0*/  BSYNC B2 ;  /* 0x0000000000027941 */ /* 0x000fea0003800000 */
.L_x_184:
[----:B------:R0:W-:Y:S01]  /*2dd0*/  STG.E.128 desc[UR12][R18.64], R24 ;  /* 0x0000001812007986 */ /* 0x0001e2000c101d0c */
[----:B------:R-:W-:Y:S05]  /*2de0*/  BRA `(.L_x_202) ;  /* 0x0000000000047947 */ /* 0x000fea0003800000 */
.L_x_165:
[----:B------:R2:W-:Y:S02]  /*2df0*/  STG.E.128 desc[UR12][R18.64], RZ ;  /* 0x000000ff12007986 */ /* 0x0005e4000c101d0c */
.L_x_202:
[----:B------:R-:W-:Y:S05]  /*2e00*/  BSYNC B1 ;  /* 0x0000000000017941 */ /* 0x000fea0003800000 */
.L_x_164:
[C---:B------:R-:W-:Y:S01]  /*2e10*/  IADD3 R8, P0, R5.reuse, R8, RZ ;  /* 0x0000000805087210 */ /* 0x040fe20007f1e0ff */
[----:B------:R-:W-:-:S04]  /*2e20*/  IMAD.WIDE.U32 R28, R5, 0x8, R28 ;  /* 0x00000008051c7825 */ /* 0x000fc800078e001c */
[----:B------:R-:W-:Y:S01]  /*2e30*/  IMAD.X R9, RZ, RZ, R9, P0 ;  /* 0x000000ffff097224 */ /* 0x000fe200000e0609 */
[----:B------:R-:W-:Y:S01]  /*2e40*/  ISETP.GE.U32.AND P0, PT, R8, UR4, PT ;  /* 0x0000000408007c0c */ /* 0x000fe2000bf06070 */
[----:B0-2---:R-:W-:-:S03]  /*2e50*/  IMAD.WIDE.U32 R18, R5, 0x8, R18 ;  /* 0x0000000805127825 */ /* 0x005fc600078e0012 */
[----:B------:R-:W-:-:S13]  /*2e60*/  ISETP.GE.AND.EX P0, PT, R9, UR6, PT, P0 ;  /* 0x0000000609007c0c */ /* 0x000fda000bf06300 */
[----:B------:R-:W-:Y:S05]  /*2e70*/  @!P0 BRA `(.L_x_203) ;  /* 0xffffffd400308947 */ /* 0x000fea000383ffff */
.L_x_160:
[----:B------:R-:W-:Y:S05]  /*2e80*/  BSYNC B0 ;  /* 0x0000000000007941 */ /* 0x000fea0003800000 */
.L_x_159:
[----:B------:R-:W-:Y:S01]  /*2e90*/  ULDC UR4, c[0x0][0x0] ;  /* 0x0000000000047ab9 */ /* 0x000fe20000000800 */
[----:B------:R0:W-:Y:S01]  /*2ea0*/  STS.64 [R10], R36 ;  /* 0x000000240a007388 */ /* 0x0001e20000000a00 */
[----:B------:R-:W-:Y:S01]  /*2eb0*/  USHF.R.U32.HI UR4, URZ, 0x1, UR4 ;  /* 0x000000013f047899 */ /* 0x000fe20008011604 */
[----:B------:R-:W-:Y:S01]  /*2ec0*/  BAR.SYNC.DEFER_BLOCKING 0x0 ;  /* 0x0000000000007b1d */ /* 0x000fe20000010000 */
[----:B------:R-:W-:-:S04]  /*2ed0*/  ISETP.NE.AND P1, PT, R11, RZ, PT ;  /* 0x000000ff0b00720c */ /* 0x000fc80003f25270 */
[----:B------:R-:W-:-:S13]  /*2ee0*/  ISETP.NE.AND P0, PT, RZ, UR4, PT ;  /* 0x00000004ff007c0c */ /* 0x000fda000bf05270 */
[----:B0-----:R-:W-:Y:S05]  /*2ef0*/  @!P0 BRA `(.L_x_204) ;  /* 0x00000000002c8947 */ /* 0x001fea0003800000 */
[----:B------:R-:W-:-:S07]  /*2f00*/  IMAD.U32 R0, RZ, RZ, UR4 ;  /* 0x00000004ff007e24 */ /* 0x000fce000f8e00ff */
.L_x_205:
[----:B------:R-:W-:-:S13]  /*2f10*/  ISETP.GE.U32.AND P0, PT, R11, R0, PT ;  /* 0x000000000b00720c */ /* 0x000fda0003f06070 */
[----:B------:R-:W-:Y:S01]  /*2f20*/  @!P0 IMAD R4, R0, 0x8, R10 ;  /* 0x0000000800048824 */ /* 0x000fe200078e020a */
[----:B------:R-:W-:Y:S01]  /*2f30*/  @!P0 LDS.64 R2, [R10] ;  /* 0x000000000a028984 */ /* 0x000fe20000000a00 */
[----:B------:R-:W-:-:S04]  /*2f40*/  SHF.R.U32.HI R0, RZ, 0x1, R0 ;  /* 0x00000001ff007819 */ /* 0x000fc80000011600 */
[----:B------:R-:W0:Y:S02]  /*2f50*/  @!P0 LDS.64 R4, [R4] ;  /* 0x0000000004048984 */ /* 0x000e240000000a00 */
[----:B0-----:R-:W-:-:S07]  /*2f60*/  @!P0 DADD R2, R2, R4 ;  /* 0x0000000002028229 */ /* 0x001fce0000000004 */
[----:B------:R0:W-:Y:S01]  /*2f70*/  @!P0 STS.64 [R10], R2 ;  /* 0x000000020a008388 */ /* 0x0001e20000000a00 */
[----:B------:R-:W-:Y:S01]  /*2f80*/  BAR.SYNC.DEFER_BLOCKING 0x0 ;  /* 0x0000000000007b1d */ /* 0x000fe20000010000 */
[----:B------:R-:W-:-:S13]  /*2f90*/  ISETP.NE.AND P0, PT, R0, RZ, PT ;  /* 0x000000ff0000720c */ /* 0x000fda0003f05270 */
[----:B0-----:R-:W-:Y:S05]  /*2fa0*/  @P0 BRA `(.L_x_205) ;  /* 0xfffffffc00d80947 */ /* 0x001fea000383ffff */
.L_x_204:
[----:B------:R-:W-:Y:S05]  /*2fb0*/  @P1 EXIT ;  /* 0x000000000000194d */ /* 0x000fea0003800000 */
[----:B-----5:R-:W-:Y:S01]  /*2fc0*/  FMUL.FTZ R4, R60, 1 ;  /* 0x3f8000003c047820 */ /* 0x020fe20000410000 */
[----:B------:R-:W0:Y:S01]  /*2fd0*/  S2UR UR5, SR_CgaCtaId ;  /* 0x00000000000579c3 */ /* 0x000e220000008800 */
[----:B------:R-:W-:-:S04]  /*2fe0*/  UMOV UR4, 0x400 ;  /* 0x0000040000047882 */ /* 0x000fc80000000000 */
[----:B------:R-:W2:Y:S08]  /*2ff0*/  F2F.F64.F32 R4, R4 ;  /* 0x0000000400047310 */ /* 0x000eb00000201800 */
[----:B--2---:R-:W2:Y:S01]  /*3000*/  MUFU.RCP64H R7, R5 ;  /* 0x0000000500077308 */ /* 0x004ea20000001800 */
[----:B------:R-:W-:Y:S01]  /*3010*/  VIADD R6, R5, 0x300402 ;  /* 0x0030040205067836 */ /* 0x000fe20000000000 */
[----:B0-----:R-:W-:-:S04]  /*3020*/  ULEA UR4, UR5, UR4, 0x18 ;  /* 0x0000000405047291 */ /* 0x001fc8000f8ec03f */
[----:B------:R-:W-:-:S05]  /*3030*/  FSETP.GEU.AND P0, PT, |R6|, 5.8789094863358348022e-39, PT ;  /* 0x004004020600780b */ /* 0x000fca0003f0e200 */
[----:B------:R-:W0:Y:S01]  /*3040*/  LDS.64 R2, [UR4] ;  /* 0x00000004ff027984 */ /* 0x000e220008000a00 */
        /* <DEDUP_REMOVED lines=11> */
[----:B01----:R-:W-:Y:S05]  /*3100*/  CALL.REL.NOINC `($__internal_7_$__cuda_sm20_dblrcp_rn_slowpath_v3) ;  /* 0x00000000002c7944 */ /* 0x003fea0003c00000 */
[----:B------:R-:W-:Y:S01]  /*3110*/  MOV R8, R42 ;  /* 0x0000002a00087202 */ /* 0x000fe20000000f00 */
[----:B------:R-:W-:-:S07]  /*3120*/  IMAD.MOV.U32 R9, RZ, RZ, R43 ;  /* 0x000000ffff097224 */ /* 0x000fce00078e002b */
.L_x_206:
[----:B0-----:R-:W-:Y:S01]  /*3130*/  DMUL R2, R2, R8 ;  /* 0x0000000802027228 */ /* 0x001fe20000000000 */
[----:B------:R-:W0:Y:S01]  /*3140*/  LDC.64 R4, c[0x0][0x210] ;  /* 0x00008400ff047b82 */ /* 0x000e220000000a00 */
[----:B------:R-:W-:Y:S01]  /*3150*/  UMOV UR4, 0xf0000000 ;  /* 0xf000000000047882 */ /* 0x000fe20000000000 */
[----:B------:R-:W-:-:S03]  /*3160*/  UMOV UR5, 0x380fffff ;  /* 0x380fffff00057882 */ /* 0x000fc60000000000 */
[----:B------:R-:W2:Y:S02]  /*3170*/  F2F.F32.F64 R7, R2 ;  /* 0x0000000200077310 */ /* 0x000ea40000301000 */
[----:B------:R-:W-:-:S14]  /*3180*/  DSETP.GEU.AND P0, PT, |R2|, UR4, PT ;  /* 0x0000000402007e2a */ /* 0x000fdc000bf0e200 */
[----:B--2---:R-:W-:-:S05]  /*3190*/  @!P0 FMUL R7, R7, 1.175494350822287508e-38 ;  /* 0x0080000007078820 */ /* 0x004fca0000400000 */
[----:B0-----:R-:W-:Y:S01]  /*31a0*/  REDG.E.ADD.F32.FTZ.RN.STRONG.GPU desc[UR12][R4.64], R7 ;  /* 0x00000007040079a6 */ /* 0x001fe2000c10f38c */
[----:B------:R-:W-:Y:S05]  /*31b0*/  EXIT ;  /* 0x000000000000794d */ /* 0x000fea0003800000 */
        .weak           $__internal_7_$__cuda_sm20_dblrcp_rn_slowpath_v3
        .type           $__internal_7_$__cuda_sm20_dblrcp_rn_slowpath_v3,@function
        .size           $__internal_7_$__cuda_sm20_dblrcp_rn_slowpath_v3,($__internal_8_$__cuda_sm20_div_s64 - $__internal_7_$__cuda_sm20_dblrcp_rn_slowpath_v3)
$__internal_7_$__cuda_sm20_dblrcp_rn_slowpath_v3:
        /* <DEDUP_REMOVED lines=11> */
[----:B------:R-:W-:Y:S02]  /*3270*/  VIADD R43, R41, 0xc0200000 ;  /* 0xc0200000292b7836 */ /* 0x000fe40000000000 */
[----:B------:R-:W-:Y:S02]  /*3280*/  IMAD.MOV.U32 R42, RZ, RZ, R40 ;  /* 0x000000ffff2a7224 */ /* 0x000fe400078e0028 */
[----:B------:R-:W0:Y:S04]  /*3290*/  MUFU.RCP64H R45, R43 ;  /* 0x0000002b002d7308 */ /* 0x000e280000001800 */
        /* <DEDUP_REMOVED lines=10> */
.L_x_210:
        /* <DEDUP_REMOVED lines=10> */
.L_x_208:
[----:B------:R-:W-:Y:S01]  /*33e0*/  LOP3.LUT R43, R41, 0x80000, RZ, 0xfc, !PT ;  /* 0x00080000292b7812 */ /* 0x000fe200078efcff */
[----:B------:R-:W-:-:S07]  /*33f0*/  IMAD.MOV.U32 R42, RZ, RZ, R40 ;  /* 0x000000ffff2a7224 */ /* 0x000fce00078e0028 */
.L_x_209:
[----:B------:R-:W-:Y:S05]  /*3400*/  BSYNC B4 ;  /* 0x0000000000047941 */ /* 0x000fea0003800000 */
.L_x_207:
[----:B------:R-:W-:-:S04]  /*3410*/  IMAD.MOV.U32 R47, RZ, RZ, 0x0 ;  /* 0x00000000ff2f7424 */ /* 0x000fc800078e00ff */
[----:B------:R-:W-:Y:S05]  /*3420*/  RET.REL.NODEC R46 `(_Z30focal_loss_forward_cuda_kernelILb0ELi2EdldfEvPT4_PT1_PKS2_PKT2_PKflllfff) ;  /* 0xffffffc82ef47950 */ /* 0x000fea0003c3ffff */
        .weak           $__internal_8_$__cuda_sm20_div_s64
        .type           $__internal_8_$__cuda_sm20_div_s64,@function
        .size           $__internal_8_$__cuda_sm20_div_s64,($_Z30focal_loss_forward_cuda_kernelILb0ELi2EdldfEvPT4_PT1_PKS2_PKT2_PKflllfff$__internal_accurate_pow - $__internal_8_$__cuda_sm20_div_s64)
$__internal_8_$__cuda_sm20_div_s64:
        /* <DEDUP_REMOVED lines=36> */
[----:B------:R-:W-:Y:S01]  /*3670*/  IMAD.HI.U32 R13, P1, R15, R17, R12 ;  /* 0x000000110f0d7227 */ /* 0x000fe2000782000c */
[----:B------:R-:W-:-:S03]  /*3680*/  IADD3.X R12, RZ, ~R9, RZ, P4, !PT ;  /* 0x80000009ff0c7210 */ /* 0x000fc600027fe4ff */
[----:B------:R-:W-:Y:S01]  /*3690*/  IMAD.HI.U32 R4, R15, R4, RZ ;  /* 0x000000040f047227 */ /* 0x000fe200078e00ff */
[----:B------:R-:W-:Y:S02]  /*36a0*/  IADD3 R13, P2, R2, R13, RZ ;  /* 0x0000000d020d7210 */ /* 0x000fe40007f5e0ff */
[----:B------:R-:W-:Y:S01]  /*36b0*/  SEL R12, R12, R9, !P3 ;  /* 0x000000090c0c7207 */ /* 0x000fe20005800000 */
[----:B------:R-:W-:Y:S02]  /*36c0*/  IMAD.X R15, R4, 0x1, R15, P0 ;  /* 0x00000001040f7824 */ /* 0x000fe400000e060f */
[----:B------:R-:W-:-:S03]  /*36d0*/  IMAD.HI.U32 R2, R13, R6, RZ ;  /* 0x000000060d027227 */ /* 0x000fc600078e00ff */
[----:B------:R-:W-:Y:S01]  /*36e0*/  IADD3.X R15, RZ, RZ, R15, P2, P1 ;  /* 0x000000ffff0f7210 */ /* 0x000fe200017e240f */
[----:B------:R-:W-:-:S04]  /*36f0*/  IMAD.WIDE.U32 R2, R13, R12, R2 ;  /* 0x0000000c0d027225 */ /* 0x000fc800078e0002 */
[C---:B------:R-:W-:Y:S02]  /*3700*/  IMAD R13, R15.reuse, R12, RZ ;  /* 0x0000000c0f0d7224 */ /* 0x040fe400078e02ff */
[----:B------:R-:W-:-:S04]  /*3710*/  IMAD.HI.U32 R2, P0, R15, R6, R2 ;  /* 0x000000060f027227 */ /* 0x000fc80007800002 */
[----:B------:R-:W-:Y:S01]  /*3720*/  IMAD.HI.U32 R4, R15, R12, RZ ;  /* 0x0000000c0f047227 */ /* 0x000fe200078e00ff */
[----:B------:R-:W-:-:S03]  /*3730*/  IADD3 R13, P1, R13, R2, RZ ;  /* 0x000000020d0d7210 */ /* 0x000fc60007f3e0ff */
[----:B------:R-:W-:Y:S02]  /*3740*/  IMAD.X R4, RZ, RZ, R4, P0 ;  /* 0x000000ffff047224 */ /* 0x000fe400000e0604 */
        /* <DEDUP_REMOVED lines=15> */
[----:B------:R-:W-:-:S02]  /*3840*/  ISETP.GE.U32.AND P1, PT, R6, UR8, PT ;  /* 0x0000000806007c0c */ /* 0x000fc4000bf26070 */
[----:B------:R-:W-:Y:S02]  /*3850*/  SEL R4, R3, R4, P0 ;  /* 0x0000000403047207 */ /* 0x000fe40000000000 */
[----:B------:R-:W-:Y:S02]  /*3860*/  IADD3 R14, P2, R13, 0x1, RZ ;  /* 0x000000010d0e7810 */ /* 0x000fe40007f5e0ff */
[----:B------:R-:W-:Y:S02]  /*3870*/  ISETP.GE.U32.AND.EX P0, PT, R12, UR9, PT, P1 ;  /* 0x000000090c007c0c */ /* 0x000fe4000bf06110 */
[----:B------:R-:W-:Y:S01]  /*3880*/  LOP3.LUT R2, R9, UR23, RZ, 0x3c, !PT ;  /* 0x0000001709027c12 */ /* 0x000fe2000f8e3cff */
[----:B------:R-:W-:Y:S01]  /*3890*/  IMAD.X R15, RZ, RZ, R4, P2 ;  /* 0x000000ffff0f7224 */ /* 0x000fe200010e0604 */
[----:B------:R-:W-:Y:S02]  /*38a0*/  SEL R14, R14, R13, P0 ;  /* 0x0000000d0e0e7207 */ /* 0x000fe40000000000 */
[----:B------:R-:W-:-:S02]  /*38b0*/  ISETP.GE.AND P1, PT, R2, RZ, PT ;  /* 0x000000ff0200720c */ /* 0x000fc40003f26270 */
[----:B------:R-:W-:Y:S02]  /*38c0*/  SEL R15, R15, R4, P0 ;  /* 0x000000040f0f7207 */ /* 0x000fe40000000000 */
[-C--:B------:R-:W-:Y:S02]  /*38d0*/  IADD3 R3, P2, RZ, -R14.reuse, RZ ;  /* 0x8000000eff037210 */ /* 0x080fe40007f5e0ff */
[----:B------:R-:W-:Y:S02]  /*38e0*/  ISETP.NE.U32.AND P0, PT, RZ, UR22, PT ;  /* 0x00000016ff007c0c */ /* 0x000fe4000bf05070 */
[----:B------:R-:W-:Y:S01]  /*38f0*/  SEL R14, R3, R14, !P1 ;  /* 0x0000000e030e7207 */ /* 0x000fe20004800000 */
[----:B------:R-:W-:Y:S01]  /*3900*/  IMAD.X R2, RZ, RZ, ~R15, P2 ;  /* 0x000000ffff027224 */ /* 0x000fe200010e0e0f */
[----:B------:R-:W-:Y:S01]  /*3910*/  ISETP.NE.AND.EX P0, PT, RZ, UR23, PT, P0 ;  /* 0x00000017ff007c0c */ /* 0x000fe2000bf05300 */
[----:B------:R-:W-:-:S03]  /*3920*/  IMAD.MOV.U32 R3, RZ, RZ, 0x0 ;  /* 0x00000000ff037424 */ /* 0x000fc600078e00ff */
[----:B------:R-:W-:Y:S01]  /*3930*/  SEL R15, R2, R15, !P1 ;  /* 0x0000000f020f7207 */ /* 0x000fe20004800000 */
[----:B------:R-:W-:Y:S01]  /*3940*/  IMAD.MOV.U32 R2, RZ, RZ, R0 ;  /* 0x000000ffff027224 */ /* 0x000fe200078e0000 */
[----:B------:R-:W-:Y:S02]  /*3950*/  SEL R14, R14, 0xffffffff, P0 ;  /* 0xffffffff0e0e7807 */ /* 0x000fe40000000000 */
[----:B------:R-:W-:Y:S01]  /*3960*/  SEL R15, R15, 0xffffffff, P0 ;  /* 0xffffffff0f0f7807 */ /* 0x000fe20000000000 */
[----:B------:R-:W-:Y:S06]  /*3970*/  RET.REL.NODEC R2 `(_Z30focal_loss_forward_cuda_kernelILb0ELi2EdldfEvPT4_PT1_PKS2_PKT2_PKflllfff) ;  /* 0xffffffc402a07950 */ /* 0x000fec0003c3ffff */
        .type           $_Z30focal_loss_forward_cuda_kernelILb0ELi2EdldfEvPT4_PT1_PKS2_PKT2_PKflllfff$__internal_accurate_pow,@function
        .size           $_Z30focal_loss_forward_cuda_kernelILb0ELi2EdldfEvPT4_PT1_PKS2_PKT2_PKflllfff$__internal_accurate_pow,(.L_x_223 - $_Z30focal_loss_forward_cuda_kernelILb0ELi2EdldfEvPT4_PT1_PKS2_PKT2_PKflllfff$__internal_accurate_pow)
$_Z30focal_loss_forward_cuda_kernelILb0ELi2EdldfEvPT4_PT1_PKS2_PKT2_PKflllfff$__internal_accurate_pow:
        /* <DEDUP_REMOVED lines=10> */
[----:B------:R-:W-:Y:S02]  /*3a20*/  @!P1 MOV R40, R38 ;  /* 0x0000002600289202 */ /* 0x000fe40000000f00 */
[----:B------:R-:W-:Y:S02]  /*3a30*/  @!P1 LEA.HI R61, R39, 0xffffffca, RZ, 0xc ;  /* 0xffffffca273d9811 */ /* 0x000fe400078f60ff */
[----:B------:R-:W-:Y:S01]  /*3a40*/  LOP3.LUT R41, R41, 0x800fffff, RZ, 0xc0, !PT ;  /* 0x800fffff29297812 */ /* 0x000fe200078ec0ff */
[----:B------:R-:W-:Y:S02]  /*3a50*/  IMAD.MOV.U32 R42, RZ, RZ, R40 ;  /* 0x000000ffff2a7224 */ /* 0x000fe400078e0028 */
[----:B------:R-:W-:Y:S01]  /*3a60*/  IMAD.MOV.U32 R40, RZ, RZ, RZ ;  /* 0x000000ffff287224 */ /* 0x000fe200078e00ff */
[----:B------:R-:W-:-:S04]  /*3a70*/  LOP3.LUT R43, R41, 0x3ff00000, RZ, 0xfc, !PT ;  /* 0x3ff00000292b7812 */ /* 0x000fc800078efcff */
[----:B------:R-:W-:-:S13]  /*3a80*/  ISETP.GE.U32.AND P2, PT, R43, 0x3ff6a09f, PT ;  /* 0x3ff6a09f2b00780c */ /* 0x000fda0003f46070 */
        /* <DEDUP_REMOVED lines=23> */
[----:B------:R-:W-:Y:S02]  /*3c00*/  DMUL R46, R48, R46 ;  /* 0x0000002e302e7228 */ /* 0x000fe40000000000 */
[----:B------:R-:W-:-:S03]  /*3c10*/  DMUL R48, R40, R40 ;  /* 0x0000002828307228 */ /* 0x000fc60000000000 */
        /* <DEDUP_REMOVED lines=10> */
[----:B------:R-:W-:Y:S01]  /*3cc0*/  DADD R44, -R42, UR8 ;  /* 0x000000082a2c7e29 */ /* 0x000fe20008000100 */
[----:B------:R-:W-:Y:S01]  /*3cd0*/  UMOV UR8, 0xb9e7b0 ;  /* 0x00b9e7b000087882 */ /* 0x000fe20000000000 */
[----:B------:R-:W-:-:S06]  /*3ce0*/  UMOV UR9, 0x3c46a4cb ;  /* 0x3c46a4cb00097882 */ /* 0x000fcc0000000000 */
[----:B------:R-:W-:Y:S02]  /*3cf0*/  DFMA R44, R52, R50, R44 ;  /* 0x00000032342c722b */ /* 0x000fe4000000002c */
[----:B------:R-:W-:Y:S01]  /*3d00*/  DFMA R50, R40, R40, -R48 ;  /* 0x000000282832722b */ /* 0x000fe20000000830 */
[----:B------:R-:W-:Y:S02]  /*3d10*/  VIADD R53, R47, 0x100000 ;  /* 0x001000002f357836 */ /* 0x000fe40000000000 */
[----:B------:R-:W-:-:S06]  /*3d20*/  IMAD.MOV.U32 R52, RZ, RZ, R46 ;  /* 0x000000ffff347224 */ /* 0x000fcc00078e002e */
        /* <DEDUP_REMOVED lines=10> */
[----:B------:R-:W-:Y:S02]  /*3dd0*/  DADD R42, R42, -R48 ;  /* 0x000000002a2a7229 */ /* 0x000fe40000000830 */
[----:B------:R-:W-:-:S06]  /*3de0*/  DMUL R50, R48, R44 ;  /* 0x0000002c30327228 */ /* 0x000fcc0000000000 */
[----:B------:R-:W-:Y:S02]  /*3df0*/  DADD R52, R52, R42 ;  /* 0x0000000034347229 */ /* 0x000fe4000000002a */
[----:B------:R-:W-:-:S08]  /*3e00*/  DFMA R42, R48, R44, -R50 ;  /* 0x0000002c302a722b */ /* 0x000fd00000000832 */
[----:B------:R-:W-:-:S08]  /*3e10*/  DFMA R38, R48, R38, R42 ;  /* 0x000000263026722b */ /* 0x000fd0000000002a */
[----:B------:R-:W-:-:S08]  /*3e20*/  DFMA R52, R52, R44, R38 ;  /* 0x0000002c3434722b */ /* 0x000fd00000000026 */
[----:B------:R-:W-:-:S08]  /*3e30*/  DADD R42, R50, R52 ;  /* 0x00000000322a7229 */ /* 0x000fd00000000034 */
[--C-:B------:R-:W-:Y:S02]  /*3e40*/  DADD R38, R40, R42.reuse ;  /* 0x0000000028267229 */ /* 0x100fe4000000002a */
[----:B------:R-:W-:-:S06]  /*3e50*/  DADD R50, R50, -R42 ;  /* 0x0000000032327229 */ /* 0x000fcc000000082a */
[----:B------:R-:W-:Y:S02]  /*3e60*/  DADD R40, R40, -R38 ;  /* 0x0000000028287229 */ /* 0x000fe40000000826 */
[----:B------:R-:W-:-:S06]  /*3e70*/  DADD R50, R52, R50 ;  /* 0x0000000034327229 */ /* 0x000fcc0000000032 */
[----:B------:R-:W-:Y:S01]  /*3e80*/  DADD R40, R42, R40 ;  /* 0x000000002a287229 */ /* 0x000fe20000000028 */
[C---:B------:R-:W-:Y:S02]  /*3e90*/  VIADD R42, R61.reuse, 0xfffffc01 ;  /* 0xfffffc013d2a7836 */ /* 0x040fe40000000000 */
[----:B------:R-:W-:Y:S02]  /*3ea0*/  @P2 VIADD R42, R61, 0xfffffc02 ;  /* 0xfffffc023d2a2836 */ /* 0x000fe40000000000 */
[----:B------:R-:W-:-:S03]  /*3eb0*/  IMAD.MOV.U32 R43, RZ, RZ, 0x43300000 ;  /* 0x43300000ff2b7424 */ /* 0x000fc600078e00ff */
[----:B------:R-:W-:Y:S01]  /*3ec0*/  DADD R40, R50, R40 ;  /* 0x0000000032287229 */ /* 0x000fe20000000028 */
[----:B------:R-:W-:-:S06]  /*3ed0*/  LOP3.LUT R42, R42, 0x80000000, RZ, 0x3c, !PT ;  /* 0x800000002a2a7812 */ /* 0x000fcc00078e3cff */
[----:B------:R-:W-:Y:S01]  /*3ee0*/  DADD R42, R42, -UR8 ;  /* 0x800000082a2a7e29 */ /* 0x000fe20008000000 */
[----:B------:R-:W-:Y:S01]  /*3ef0*/  UMOV UR8, 0xfefa39ef ;  /* 0xfefa39ef00087882 */ /* 0x000fe20000000000 */
[----:B------:R-:W-:Y:S01]  /*3f00*/  DADD R46, R46, R40 ;  /* 0x000000002e2e7229 */ /* 0x000fe20000000028 */
[----:B------:R-:W-:-:S07]  /*3f10*/  UMOV UR9, 0x3fe62e42 ;  /* 0x3fe62e4200097882 */ /* 0x000fce0000000000 */
[----:B------:R-:W-:-:S08]  /*3f20*/  DADD R44, R38, R46 ;  /* 0x00000000262c7229 */ /* 0x000fd0000000002e */
[--C-:B------:R-:W-:Y:S02]  /*3f30*/  DFMA R40, R42, UR8, R44.reuse ;  /* 0x000000082a287c2b */ /* 0x100fe4000800002c */
[----:B------:R-:W-:-:S06]  /*3f40*/  DADD R48, R38, -R44 ;  /* 0x0000000026307229 */ /* 0x000fcc000000082c */
[----:B------:R-:W-:Y:S01]  /*3f50*/  DFMA R38, -R42, UR8, R40 ;  /* 0x000000082a267c2b */ /* 0x000fe20008000128 */
[----:B------:R-:W-:Y:S01]  /*3f60*/  UMOV UR8, 0x3b39803f ;  /* 0x3b39803f00087882 */ /* 0x000fe20000000000 */
[----:B------:R-:W-:Y:S01]  /*3f70*/  DADD R48, R46, R48 ;  /* 0x000000002e307229 */ /* 0x000fe20000000030 */
[----:B------:R-:W-:-:S05]  /*3f80*/  UMOV UR9, 0x3c7abc9e ;  /* 0x3c7abc9e00097882 */ /* 0x000fca0000000000 */
[----:B------:R-:W-:Y:S01]  /*3f90*/  DADD R38, -R44, R38 ;  /* 0x000000002c267229 */ /* 0x000fe20000000126 */
[----:B------:R-:W-:Y:S02]  /*3fa0*/  IMAD.MOV.U32 R45, RZ, RZ, R3 ;  /* 0x000000ffff2d7224 */ /* 0x000fe400078e0003 */
[----:B------:R-:W-:-:S03]  /*3fb0*/  IMAD.MOV.U32 R44, RZ, RZ, R2 ;  /* 0x000000ffff2c7224 */ /* 0x000fc600078e0002 */
[----:B------:R-:W-:Y:S02]  /*3fc0*/  SHF.L.U32 R2, R45, 0x1, RZ ;  /* 0x000000012d027819 */ /* 0x000fe400000006ff */
[----:B------:R-:W-:Y:S02]  /*3fd0*/  DADD R38, R48, -R38 ;  /* 0x0000000030267229 */ /* 0x000fe40000000826 */
[----:B------:R-:W-:-:S06]  /*3fe0*/  ISETP.GT.U32.AND P1, PT, R2, -0x2000001, PT ;  /* 0xfdffffff0200780c */ /* 0x000fcc0003f24070 */
[----:B------:R-:W-:Y:S01]  /*3ff0*/  DFMA R38, R42, UR8, R38 ;  /* 0x000000082a267c2b */ /* 0x000fe20008000026 */
[----:B------:R-:W-:Y:S01]  /*4000*/  UMOV UR8, 0xfefa39ef ;  /* 0xfefa39ef00087882 */ /* 0x000fe20000000000 */
[----:B------:R-:W-:Y:S01]  /*4010*/  LOP3.LUT R43, R45, 0xff0fffff, RZ, 0xc0, !PT ;  /* 0xff0fffff2d2b7812 */ /* 0x000fe200078ec0ff */
[----:B------:R-:W-:-:S03]  /*4020*/  UMOV UR9, 0x3fe62e42 ;  /* 0x3fe62e4200097882 */ /* 0x000fc60000000000 */
[----:B------:R-:W-:Y:S02]  /*4030*/  SEL R45, R43, R45, P1 ;  /* 0x0000002d2b2d7207 */ /* 0x000fe40000800000 */
[----:B------:R-:W-:-:S08]  /*4040*/  DADD R2, R40, R38 ;  /* 0x0000000028027229 */ /* 0x000fd00000000026 */
[----:B------:R-:W-:Y:S02]  /*4050*/  DADD R40, R40, -R2 ;  /* 0x0000000028287229 */ /* 0x000fe40000000802 */
[----:B------:R-:W-:-:S06]  /*4060*/  DMUL R42, R2, R44 ;  /* 0x0000002c022a7228 */ /* 0x000fcc0000000000 */
[----:B------:R-:W-:Y:S02]  /*4070*/  DADD R40, R38, R40 ;  /* 0x0000000026287229 */ /* 0x000fe40000000028 */
[----:B------:R-:W-:-:S08]  /*4080*/  DFMA R2, R2, R44, -R42 ;  /* 0x0000002c0202722b */ /* 0x000fd0000000082a */
[----:B------:R-:W-:Y:S01]  /*4090*/  DFMA R44, R40, R44, R2 ;  /* 0x0000002c282c722b */ /* 0x000fe20000000002 */
[----:B------:R-:W-:Y:S02]  /*40a0*/  IMAD.MOV.U32 R40, RZ, RZ, 0x652b82fe ;  /* 0x652b82feff287424 */ /* 0x000fe400078e00ff */
[----:B------:R-:W-:-:S05]  /*40b0*/  IMAD.MOV.U32 R41, RZ, RZ, 0x3ff71547 ;  /* 0x3ff71547ff297424 */ /* 0x000fca00078e00ff */
        /* <DEDUP_REMOVED lines=49> */
[----:B------:R-:W-:Y:S02]  /*43d0*/  @!P1 SHF.R.S32.HI R41, RZ, 0x1, R41 ;  /* 0x00000001ff299819 */ /* 0x000fe40000011429 */
[----:B------:R-:W-:-:S03]  /*43e0*/  FSEL R47, R39, RZ, P2 ;  /* 0x000000ff272f7208 */ /* 0x000fc60001000000 */
[----:B------:R-:W-:Y:S02]  /*43f0*/  @!P1 IMAD R3, R41, 0x100000, R3 ;  /* 0x0010000029039824 */ /* 0x000fe400078e0203 */
[----:B------:R-:W-:-:S05]  /*4400*/  @!P1 IMAD.IADD R41, R40, 0x1, -R41 ;  /* 0x0000000128299824 */ /* 0x000fca00078e0a29 */
[----:B------:R-:W-:-:S06]  /*4410*/  @!P1 LEA R39, R41, 0x3ff00000, 0x14 ;  /* 0x3ff0000029279811 */ /* 0x000fcc00078ea0ff */
[----:B------:R-:W-:-:S11]  /*4420*/  @!P1 DMUL R46, R2, R38 ;  /* 0x00000026022e9228 */ /* 0x000fd60000000000 */
.L_x_211:
[----:B------:R-:W-:Y:S01]  /*4430*/  DSETP.NEU.AND P1, PT, |R46|, +INF , PT ;  /* 0x7ff000002e00742a */ /* 0x000fe20003f2d200 */
[----:B------:R-:W-:Y:S01]  /*4440*/  IMAD.MOV.U32 R2, RZ, RZ, R62 ;  /* 0x000000ffff027224 */ /* 0x000fe200078e003e */
[----:B------:R-:W-:Y:S01]  /*4450*/  DADD R42, R44, R42 ;  /* 0x000000002c2a7229 */ /* 0x000fe2000000002a */
[----:B------:R-:W-:-:S11]  /*4460*/  IMAD.MOV.U32 R3, RZ, RZ, 0x0 ;  /* 0x00000000ff037424 */ /* 0x000fd600078e00ff */
[----:B------:R-:W-:Y:S01]  /*4470*/  @P1 DFMA R46, R42, R46, R46 ;  /* 0x0000002e2a2e122b */ /* 0x000fe2000000002e */
[----:B------:R-:W-:Y:S10]  /*4480*/  RET.REL.NODEC R2 `(_Z30focal_loss_forward_cuda_kernelILb0ELi2EdldfEvPT4_PT1_PKS2_PKT2_PKflllfff) ;  /* 0xffffffb802dc7950 */ /* 0x000ff40003c3ffff */
.L_x_212:
        /* <DEDUP_REMOVED lines=15> */
.L_x_223:


//--------------------- .nv.shared._Z31focal_loss_backward_cuda_kernelILi8EN3c104HalfEffEvPT0_PKT2_PKfm --------------------------
	.section	.nv.shared._Z31focal_loss_backward_cuda_kernelILi8EN3c104HalfEffEvPT0_PKT2_PKfm,"aw",@nobits
	.sectionflags	@""
	.align	16
	.zero		1024


//--------------------- .nv.shared.reserved.0     --------------------------
	.section	.nv.shared.reserved.0,"aw",@nobits
	.weak		__nv_reservedSMEM_offset_0_alias
	.size		__nv_reservedSMEM_offset_0_alias, 0, 0
	.other		__nv_reservedSMEM_offset_0_alias,@"STO_CUDA_RESERVED_SHARED STV_DEFAULT"
__nv_reservedSMEM_offset_0_alias:
	.zero		0


//--------------------- .nv.global                --------------------------
	.section	.nv.global,"aw",@nobits
.nv.global:
	.type		_ZN56_INTERNAL_4ee2d566_25_focal_loss_cuda_kernel_cu_665b2e694cuda3std3__48in_placeE,@object
	.size		_ZN56_INTERNAL_4ee2d566_25_focal_loss_cuda_kernel_cu_665b2e694cuda3std3__48in_placeE,(_ZN56_INTERNAL_4ee2d566_25_focal_loss_cuda_kernel_cu_665b2e694cuda3std6ranges3__45__cpo8distanceE - _ZN56_INTERNAL_4ee2d566_25_focal_loss_cuda_kernel_cu_665b2e694cuda3std3__48in_placeE)
_ZN56_INTERNAL_4ee2d566_25_focal_loss_cuda_kernel_cu_665b2e694cuda3std3__48in_placeE:
	.zero		1
	.type		_ZN56_INTERNAL_4ee2d566_25_focal_loss_cuda_kernel_cu_665b2e694cuda3std6ranges3__45__cpo8distanceE,@object
	.size		_ZN56_INTERNAL_4ee2d566_25_focal_loss_cuda_kernel_cu_665b2e694cuda3std6ranges3__45__cpo8distanceE,(_ZN56_INTERNAL_4ee2d566_25_focal_loss_cuda_kernel_cu_665b2e694cuda3std3__45__cpo6cbeginE - _ZN56_INTERNAL_4ee2d566_25_focal_loss_cuda_kernel_cu_665b2e694cuda3std6ranges3__45__cpo8distanceE)
_ZN56_INTERNAL_4ee2d566_25_focal_loss_cuda_kernel_cu_665b2e694cuda3std6ranges3__45__cpo8distanceE:
	.zero		1
	.type		_ZN56_INTERNAL_4ee2d566_25_focal_loss_cuda_kernel_cu_665b2e694cuda3std3__45__cpo6cbeginE,@object
	.size		_ZN56_INTERNAL_4ee2d566_25_focal_loss_cuda_kernel_cu_665b2e694cuda3std3__45__cpo6cbeginE,(_ZN56_INTERNAL_4ee2d566_25_focal_loss_cuda_kernel_cu_665b2e694cuda3std6ranges3__45__cpo7advanceE - _ZN56_INTERNAL_4ee2d566_25_focal_loss_cuda_kernel_cu_665b2e694cuda3std3__45__cpo6cbeginE)
_ZN56_INTERNAL_4ee2d566_25_focal_loss_cuda_kernel_cu_665b2e694cuda3std3__45__cpo6cbeginE:
	.zero		1
	.type		_ZN56_INTERNAL_4ee2d566_25_focal_loss_cuda_kernel_cu_665b2e694cuda3std6ranges3__45__cpo7advanceE,@object
	.size		_ZN56_INTERNAL_4ee2d566_25_focal_loss_cuda_kernel_cu_665b2e694cuda3std6ranges3__45__cpo7advanceE,(_ZN56_INTERNAL_4ee2d566_25_focal_loss_cuda_kernel_cu_665b2e694cuda3std3__45__cpo7crbeginE - _ZN56_INTERNAL_4ee2d566_25_focal_loss_cuda_kernel_cu_665b2e694cuda3std6ranges3__45__cpo7advanceE)
_ZN56_INTERNAL_4ee2d566_25_focal_loss_cuda_kernel_cu_665b2e694cuda3std6ranges3__45__cpo7advanceE:
	.zero		1
	.type		_ZN56_INTERNAL_4ee2d566_25_focal_loss_cuda_kernel_cu_665b2e694cuda3std3__45__cpo7crbeginE,@object
	.size		_ZN56_INTERNAL_4ee2d566_25_focal_loss_cuda_kernel_cu_665b2e694cuda3std3__45__cpo7crbeginE,(_ZN56_INTERNAL_4ee2d566_25_focal_loss_cuda_kernel_cu_665b2e694cuda3std6ranges3__45__cpo4dataE - _ZN56_INTERNAL_4ee2d566_25_focal_loss_cuda_kernel_cu_665b2e694cuda3std3__45__cpo7crbeginE)
_ZN56_INTERNAL_4ee2d566_25_focal_loss_cuda_kernel_cu_665b2e694cuda3std3__45__cpo7crbeginE:
	.zero		1
	.type		_ZN56_INTERNAL_4ee2d566_25_focal_loss_cuda_kernel_cu_665b2e694cuda3std6ranges3__45__cpo4dataE,@object
	.size		_ZN56_INTERNAL_4ee2d566_25_focal_loss_cuda_kernel_cu_665b2e694cuda3std6ranges3__45__cpo4dataE,(_ZN56_INTERNAL_4ee2d566_25_focal_loss_cuda_kernel_cu_665b2e694cuda3std6ranges3__45__cpo5beginE - _ZN56_INTERNAL_4ee2d566_25_focal_loss_cuda_kernel_cu_665b2e694cuda3std6ranges3__45__cpo4dataE)
_ZN56_INTERNAL_4ee2d566_25_focal_loss_cuda_kernel_cu_665b2e694cuda3std6ranges3__45__cpo4dataE:
	.zero		1
	.type		_ZN56_INTERNAL_4ee2d566_25_focal_loss_cuda_kernel_cu_665b2e694cuda3std6ranges3__45__cpo5beginE,@object
	.size		_ZN56_INTERNAL_4ee2d566_25_focal_loss_cuda_kernel_cu_665b2e694cuda3std6ranges3__45__cpo5beginE,(_ZN56_INTERNAL_4ee2d566_25_focal_loss_cuda_kernel_cu_665b2e694cuda3std3__458_GLOBAL__N__4ee2d566_25_focal_loss_cuda_kernel_cu_665b2e696ignoreE - _ZN56_INTERNAL_4ee2d566_25_focal_loss_cuda_kernel_cu_665b2e694cuda3std6ranges3__45__cpo5beginE)
_ZN56_INTERNAL_4ee2d566_25_focal_loss_cuda_kernel_cu_665b2e694cuda3std6ranges3__45__cpo5beginE:
	.zero		1
	.type		_ZN56_INTERNAL_4ee2d566_25_focal_loss_cuda_kernel_cu_665b2e694cuda3std3__458_GLOBAL__N__4ee2d566_25_focal_loss_cuda_kernel_cu_665b2e696ignoreE,@object
	.size		_ZN56_INTERNAL_4ee2d566_25_focal_loss_cuda_kernel_cu_665b2e694cuda3std3__458_GLOBAL__N__4ee2d566_25_focal_loss_cuda_kernel_cu_665b2e696ignoreE,(_ZN56_INTERNAL_4ee2d566_25_focal_loss_cuda_kernel_cu_665b2e694cuda3std6ranges3__45__cpo4sizeE - _ZN56_INTERNAL_4ee2d566_25_focal_loss_cuda_kernel_cu_665b2e694cuda3std3__458_GLOBAL__N__4ee2d566_25_focal_loss_cuda_kernel_cu_665b2e696ignoreE)
_ZN56_INTERNAL_4ee2d566_25_focal_loss_cuda_kernel_cu_665b2e694cuda3std3__458_GLOBAL__N__4ee2d566_25_focal_loss_cuda_kernel_cu_665b2e696ignoreE:
	.zero		1
	.type		_ZN56_INTERNAL_4ee2d566_25_focal_loss_cuda_kernel_cu_665b2e694cuda3std6ranges3__45__cpo4sizeE,@object
	.size		_ZN56_INTERNAL_4ee2d566_25_focal_loss_cuda_kernel_cu_665b2e694cuda3std6ranges3__45__cpo4sizeE,(_ZN56_INTERNAL_4ee2d566_25_focal_loss_cuda_kernel_cu_665b2e694cuda3std3__45__cpo5beginE - _ZN56_INTERNAL_4ee2d566_25_focal_loss_cuda_kernel_cu_665b2e694cuda3std6ranges3__45__cpo4sizeE)
_ZN56_INTERNAL_4ee2d566_25_focal_loss_cuda_kernel_cu_665b2e694cuda3std6ranges3__45__cpo4sizeE:
	.zero		1
	.type		_ZN56_INTERNAL_4ee2d566_25_focal_loss_cuda_kernel_cu_665b2e694cuda3std3__45__cpo5beginE,@object
	.size		_ZN56_INTERNAL_4ee2d566_25_focal_loss_cuda_kernel_cu_665b2e694cuda3std3__45__cpo5beginE,(_ZN56_INTERNAL_4ee2d566_25_focal_loss_cuda_kernel_cu_665b2e694cuda3std6ranges3__45__cpo6cbeginE - _ZN56_INTERNAL_4ee2d566_25_focal_loss_cuda_kernel_cu_665b2e694cuda3std3__45__cpo5beginE)
_ZN56_INTERNAL_4ee2d566_25_focal_loss_cuda_kernel_cu_665b2e694cuda3std3__45__cpo5beginE:
	.zero		1
	.type		_ZN56_INTERNAL_4ee2d566_25_focal_loss_cuda_kernel_cu_665b2e694cuda3std6ranges3__45__cpo6cbeginE,@object
	.size		_ZN56_INTERNAL_4ee2d566_25_focal_loss_cuda_kernel_cu_665b2e694cuda3std6ranges3__45__cpo6cbeginE,(_ZN56_INTERNAL_4ee2d566_25_focal_loss_cuda_kernel_cu_665b2e694cuda3std3__45__cpo6rbeginE - _ZN56_INTERNAL_4ee2d566_25_focal_loss_cuda_kernel_cu_665b2e694cuda3std6ranges3__45__cpo6cbeginE)
_ZN56_INTERNAL_4ee2d566_25_focal_loss_cuda_kernel_cu_665b2e694cuda3std6ranges3__45__cpo6cbeginE:
	.zero		1
	.type		_ZN56_INTERNAL_4ee2d566_25_focal_loss_cuda_kernel_cu_665b2e694cuda3std3__45__cpo6rbeginE,@object
	.size		_ZN56_INTERNAL_4ee2d566_25_focal_loss_cuda_kernel_cu_665b2e694cuda3std3__45__cpo6rbeginE,(_ZN56_INTERNAL_4ee2d566_25_focal_loss_cuda_kernel_cu_665b2e694cuda3std6ranges3__45__cpo4nextE - _ZN56_INTERNAL_4ee2d566_25_focal_loss_cuda_kernel_cu_665b2e694cuda3std3__45__cpo6rbeginE)
_ZN56_INTERNAL_4ee2d566_25_focal_loss_cuda_kernel_cu_665b2e694cuda3std3__45__cpo6rbeginE:
	.zero		1
	.type		_ZN56_INTERNAL_4ee2d566_25_focal_loss_cuda_kernel_cu_665b2e694cuda3std6ranges3__45__cpo4nextE,@object
	.size		_ZN56_INTERNAL_4ee2d566_25_focal_loss_cuda_kernel_cu_665b2e694cuda3std6ranges3__45__cpo4nextE,(_ZN56_INTERNAL_4ee2d566_25_focal_loss_cuda_kernel_cu_665b2e694cuda3std6ranges3__45__cpo4swapE - _ZN56_INTERNAL_4ee2d566_25_focal_loss_cuda_kernel_cu_665b2e694cuda3std6ranges3__45__cpo4nextE)
_ZN56_INTERNAL_4ee2d566_25_focal_loss_cuda_kernel_cu_665b2e694cuda3std6ranges3__45__cpo4nextE:
	.zero		1
	.type		_ZN56_INTERNAL_4ee2d566_25_focal_loss_cuda_kernel_cu_665b2e694cuda3std6ranges3__45__cpo4swapE,@object
	.size		_ZN56_INTERNAL_4ee2d566_25_focal_loss_cuda_kernel_cu_665b2e694cuda3std6ranges3__45__cpo4swapE,(_ZN56_INTERNAL_4ee2d566_25_focal_loss_cuda_kernel_cu_665b2e694cuda3std3__420unreachable_sentinelE - _ZN56_INTERNAL_4ee2d566_25_focal_loss_cuda_kernel_cu_665b2e694cuda3std6ranges3__45__cpo4swapE)
_ZN56_INTERNAL_4ee2d566_25_focal_loss_cuda_kernel_cu_665b2e694cuda3std6ranges3__45__cpo4swapE:
	.zero		1
	.type		_ZN56_INTERNAL_4ee2d566_25_focal_loss_cuda_kernel_cu_665b2e694cuda3std3__420unreachable_sentinelE,@object
	.size		_ZN56_INTERNAL_4ee2d566_25_focal_loss_cuda_kernel_cu_665b2e694cuda3std3__420unreachable_sentinelE,(_ZN56_INTERNAL_4ee2d566_25_focal_loss_cuda_kernel_cu_665b2e696thrust23THRUST_300001_SM_900_NS6system6detail10sequential3seqE - _ZN56_INTERNAL_4ee2d566_25_focal_loss_cuda_kernel_cu_665b2e694cuda3std3__420unreachable_sentinelE)
_ZN56_INTERNAL_4ee2d566_25_focal_loss_cuda_kernel_cu_665b2e694cuda3std3__420unreachable_sentinelE:
	.zero		1
	.type		_ZN56_INTERNAL_4ee2d566_25_focal_loss_cuda_kernel_cu_665b2e696thrust23THRUST_300001_SM_900_NS6system6detail10sequential3seqE,@object
	.size		_ZN56_INTERNAL_4ee2d566_25_focal_loss_cuda_kernel_cu_665b2e696thrust23THRUST_300001_SM_900_NS6system6detail10sequential3seqE,(_ZN56_INTERNAL_4ee2d566_25_focal_loss_cuda_kernel_cu_665b2e694cuda3std3__45__cpo4cendE - _ZN56_INTERNAL_4ee2d566_25_focal_loss_cuda_kernel_cu_665b2e696thrust23THRUST_300001_SM_900_NS6system6detail10sequential3seqE)
_ZN56_INTERNAL_4ee2d566_25_focal_loss_cuda_kernel_cu_665b2e696thrust23THRUST_300001_SM_900_NS6system6detail10sequential3seqE:
	.zero		1
	.type		_ZN56_INTERNAL_4ee2d566_25_focal_loss_cuda_kernel_cu_665b2e694cuda3std3__45__cpo4cendE,@object
	.size		_ZN56_INTERNAL_4ee2d566_25_focal_loss_cuda_kernel_cu_665b2e694cuda3std3__45__cpo4cendE,(_ZN56_INTERNAL_4ee2d566_25_focal_loss_cuda_kernel_cu_665b2e694cuda3std6ranges3__45__cpo9iter_swapE - _ZN56_INTERNAL_4ee2d566_25_focal_loss_cuda_kernel_cu_665b2e694cuda3std3__45__cpo4cendE)
_ZN56_INTERNAL_4ee2d566_25_focal_loss_cuda_kernel_cu_665b2e694cuda3std3__45__cpo4cendE:
	.zero		1
	.type		_ZN56_INTERNAL_4ee2d566_25_focal_loss_cuda_kernel_cu_665b2e694cuda3std6ranges3__45__cpo9iter_swapE,@object
	.size		_ZN56_INTERNAL_4ee2d566_25_focal_loss_cuda_kernel_cu_665b2e694cuda3std6ranges3__45__cpo9iter_swapE,(_ZN56_INTERNAL_4ee2d566_25_focal_loss_cuda_kernel_cu_665b2e694cuda3std3__45__cpo5crendE - _ZN56_INTERNAL_4ee2d566_25_focal_loss_cuda_kernel_cu_665b2e694cuda3std6ranges3__45__cpo9iter_swapE)
_ZN56_INTERNAL_4ee2d566_25_focal_loss_cuda_kernel_cu_665b2e694cuda3std6ranges3__45__cpo9iter_swapE:
	.zero		1
	.type		_ZN56_INTERNAL_4ee2d566_25_focal_loss_cuda_kernel_cu_665b2e694cuda3std3__45__cpo5crendE,@object
	.size		_ZN56_INTERNAL_4ee2d566_25_focal_loss_cuda_kernel_cu_665b2e694cuda3std3__45__cpo5crendE,(_ZN56_INTERNAL_4ee2d566_25_focal_loss_cuda_kernel_cu_665b2e694cuda3std6ranges3__45__cpo5cdataE - _ZN56_INTERNAL_4ee2d566_25_focal_loss_cuda_kernel_cu_665b2e694cuda3std3__45__cpo5crendE)
_ZN56_INTERNAL_4ee2d566_25_focal_loss_cuda_kernel_cu_665b2e694cuda3std3__45__cpo5crendE:
	.zero		1
	.type		_ZN56_INTERNAL_4ee2d566_25_focal_loss_cuda_kernel_cu_665b2e694cuda3std6ranges3__45__cpo5cdataE,@object
	.size		_ZN56_INTERNAL_4ee2d566_25_focal_loss_cuda_kernel_cu_665b2e694cuda3std6ranges3__45__cpo5cdataE,(_ZN56_INTERNAL_4ee2d566_25_focal_loss_cuda_kernel_cu_665b2e694cuda3std6ranges3__45__cpo3endE - _ZN56_INTERNAL_4ee2d566_25_focal_loss_cuda_kernel_cu_665b2e694cuda3std6ranges3__45__cpo5cdataE)
_ZN56_INTERNAL_4ee2d566_25_focal_loss_cuda_kernel_cu_665b2e694cuda3std6ranges3__45__cpo5cdataE:
	.zero		1
	.type		_ZN56_INTERNAL_4ee2d566_25_focal_loss_cuda_kernel_cu_665b2e694cuda3std6ranges3__45__cpo3endE,@object
	.size		_ZN56_INTERNAL_4ee2d566_25_focal_loss_cuda_kernel_cu_665b2e694cuda3std6ranges3__45__cpo3endE,(_ZN56_INTERNAL_4ee2d566_25_focal_loss_cuda_kernel_cu_665b2e694cuda3std3__419piecewise_constructE - _ZN56_INTERNAL_4ee2d566_25_focal_loss_cuda_kernel_cu_665b2e694cuda3std6ranges3__45__cpo3endE)
_ZN56_INTERNAL_4ee2d566_25_focal_loss_cuda_kernel_cu_665b2e694cuda3std6ranges3__45__cpo3endE:
	.zero		1
	.type		_ZN56_INTERNAL_4ee2d566_25_focal_loss_cuda_kernel_cu_665b2e694cuda3std3__419piecewise_constructE,@object
	.size		_ZN56_INTERNAL_4ee2d566_25_focal_loss_cuda_kernel_cu_665b2e694cuda3std3__419piecewise_constructE,(_ZN56_INTERNAL_4ee2d566_25_focal_loss_cuda_kernel_cu_665b2e694cuda3std6ranges3__45__cpo5ssizeE - _ZN56_INTERNAL_4ee2d566_25_focal_loss_cuda_kernel_cu_665b2e694cuda3std3__419piecewise_constructE)
_ZN56_INTERNAL_4ee2d566_25_focal_loss_cuda_kernel_cu_665b2e694cuda3std3__419piecewise_constructE:
	.zero		1
	.type		_ZN56_INTERNAL_4ee2d566_25_focal_loss_cuda_kernel_cu_665b2e694cuda3std6ranges3__45__cpo5ssizeE,@object
	.size		_ZN56_INTERNAL_4ee2d566_25_focal_loss_cuda_kernel_cu_665b2e694cuda3std6ranges3__45__cpo5ssizeE,(_ZN56_INTERNAL_4ee2d566_25_focal_loss_cuda_kernel_cu_665b2e694cuda3std3__45__cpo3endE - _ZN56_INTERNAL_4ee2d566_25_focal_loss_cuda_kernel_cu_665b2e694cuda3std6ranges3__45__cpo5ssizeE)
_ZN56_INTERNAL_4ee2d566_25_focal_loss_cuda_kernel_cu_665b2e694cuda3std6ranges3__45__cpo5ssizeE:
	.zero		1
	.type		_ZN56_INTERNAL_4ee2d566_25_focal_loss_cuda_kernel_cu_665b2e694cuda3std3__45__cpo3endE,@object
	.size		_ZN56_INTERNAL_4ee2d566_25_focal_loss_cuda_kernel_cu_665b2e694cuda3std3__45__cpo3endE,(_ZN56_INTERNAL_4ee2d566_25_focal_loss_cuda_kernel_cu_665b2e694cuda3std6ranges3__45__cpo4cendE - _ZN56_INTERNAL_4ee2d566_25_focal_loss_cuda_kernel_cu_665b2e694cuda3std3__45__cpo3endE)
_ZN56_INTERNAL_4ee2d566_25_focal_loss_cuda_kernel_cu_665b2e694cuda3std3__45__cpo3endE:
	.zero		1
	.type		_ZN56_INTERNAL_4ee2d566_25_focal_loss_cuda_kernel_cu_665b2e694cuda3std6ranges3__45__cpo4cendE,@object
	.size		_ZN56_INTERNAL_4ee2d566_25_focal_loss_cuda_kernel_cu_665b2e694cuda3std6ranges3__45__cpo4cendE,(_ZN56_INTERNAL_4ee2d566_25_focal_loss_cuda_kernel_cu_665b2e694cuda3std3__45__cpo4rendE - _ZN56_INTERNAL_4ee2d566_25_focal_loss_cuda_kernel_cu_665b2e694cuda3std6ranges3__45__cpo4cendE)
_ZN56_INTERNAL_4ee2d566_25_focal_loss_cuda_kernel_cu_665b2e694cuda3std6ranges3__45__cpo4cendE:
	.zero		1
	.type		_ZN56_INTERNAL_4ee2d566_25_focal_loss_cuda_kernel_cu_665b2e694cuda3std3__45__cpo4rendE,@object
	.size		_ZN56_INTERNAL_4ee2d566_25_focal_loss_cuda_kernel_cu_665b2e694cuda3std3__45__cpo4rendE,(_ZN56_INTERNAL_4ee2d566_25_focal_loss_cuda_kernel_cu_665b2e694cuda3std6ranges3__45__cpo4prevE - _ZN56_INTERNAL_4ee2d566_25_focal_loss_cuda_kernel_cu_665b2e694cuda3std3__45__cpo4rendE)
_ZN56_INTERNAL_4ee2d566_25_focal_loss_cuda_kernel_cu_665b2e694cuda3std3__45__cpo4rendE:
	.zero		1
	.type		_ZN56_INTERNAL_4ee2d566_25_focal_loss_cuda_kernel_cu_665b2e694cuda3std6ranges3__45__cpo4prevE,@object
	.size		_ZN56_INTERNAL_4ee2d566_25_focal_loss_cuda_kernel_cu_665b2e694cuda3std6ranges3__45__cpo4prevE,(_ZN56_INTERNAL_4ee2d566_25_focal_loss_cuda_kernel_cu_665b2e694cuda3std6ranges3__45__cpo9iter_moveE - _ZN56_INTERNAL_4ee2d566_25_focal_loss_cuda_kernel_cu_665b2e694cuda3std6ranges3__45__cpo4prevE)
_ZN56_INTERNAL_4ee2d566_25_focal_loss_cuda_kernel_cu_665b2e694cuda3std6ranges3__45__cpo4prevE:
	.zero		1
	.type		_ZN56_INTERNAL_4ee2d566_25_focal_loss_cuda_kernel_cu_665b2e694cuda3std6ranges3__45__cpo9iter_moveE,@object
	.size		_ZN56_INTERNAL_4ee2d566_25_focal_loss_cuda_kernel_cu_665b2e694cuda3std6ranges3__45__cpo9iter_moveE,(.L_13 - _ZN56_INTERNAL_4ee2d566_25_focal_loss_cuda_kernel_cu_665b2e694cuda3std6ranges3__45__cpo9iter_moveE)
_ZN56_INTERNAL_4ee2d566_25_focal_loss_cuda_kernel_cu_665b2e694cuda3std6ranges3__45__cpo9iter_moveE:
	.zero		1
.L_13:


//--------------------- .nv.shared._Z31focal_loss_backward_cuda_kernelILi4EfffEvPT0_PKT2_PKfm --------------------------
	.section	.nv.shared._Z31focal_loss_backward_cuda_kernelILi4EfffEvPT0_PKT2_PKfm,"aw",@nobits
	.sectionflags	@""
	.align	16
	.zero		1024


//--------------------- .nv.shared._Z31focal_loss_backward_cuda_kernelILi2EddfEvPT0_PKT2_PKfm --------------------------
	.section	.nv.shared._Z31focal_loss_backward_cuda_kernelILi2EddfEvPT0_PKT2_PKfm,"aw",@nobits
	.sectionflags	@""
	.align	16
	.zero		1024


//--------------------- .nv.shared._Z30focal_loss_forward_cuda_kernelILb1ELi8EN3c104HalfElffEvPT4_PT1_PKS4_PKT2_PKflllfff --------------------------
	.section	.nv.shared._Z30focal_loss_forward_cuda_kernelILb1ELi8EN3c104HalfElffEvPT4_PT1_PKS4_PKT2_PKflllfff,"aw",@nobits
	.sectionflags	@""
	.align	16
	.zero		1024


//--------------------- .nv.shared._Z30focal_loss_forward_cuda_kernelILb1ELi4EflffEvPT4_PT1_PKS2_PKT2_PKflllfff --------------------------
	.section	.nv.shared._Z30focal_loss_forward_cuda_kernelILb1ELi4EflffEvPT4_PT1_PKS2_PKT2_PKflllfff,"aw",@nobits
	.sectionflags	@""
	.align	16
	.zero		1024


//--------------------- .nv.shared._Z30focal_loss_forward_cuda_kernelILb1ELi2EdldfEvPT4_PT1_PKS2_PKT2_PKflllfff --------------------------
	.section	.nv.shared._Z30focal_loss_forward_cuda_kernelILb1ELi2EdldfEvPT4_PT1_PKS2_PKT2_PKflllfff,"aw",@nobits
	.sectionflags	@""
	.align	16
	.zero		1024


//--------------------- .nv.shared._Z30focal_loss_forward_cuda_kernelILb0ELi8EN3c104HalfElffEvPT4_PT1_PKS4_PKT2_PKflllfff --------------------------
	.section	.nv.shared._Z30focal_loss_forward_cuda_kernelILb0ELi8EN3c104HalfElffEvPT4_PT1_PKS4_PKT2_PKflllfff,"aw",@nobits
	.sectionflags	@""
	.align	16
	.zero		1024


//--------------------- .nv.shared._Z30focal_loss_forward_cuda_kernelILb0ELi4EflffEvPT4_PT1_PKS2_PKT2_PKflllfff --------------------------
	.section	.nv.shared._Z30focal_loss_forward_cuda_kernelILb0ELi4EflffEvPT4_PT1_PKS2_PKT2_PKflllfff,"aw",@nobits
	.sectionflags	@""
	.align	16
	.zero		1024


//--------------------- .nv.shared._Z30focal_loss_forward_cuda_kernelILb0ELi2EdldfEvPT4_PT1_PKS2_PKT2_PKflllfff --------------------------
	.section	.nv.shared._Z30focal_loss_forward_cuda_kernelILb0ELi2EdldfEvPT4_PT1_PKS2_PKT2_PKflllfff,"aw",@nobits
	.sectionflags	@""
	.align	16
	.zero		1024


//--------------------- .nv.constant0._Z31focal_loss_backward_cuda_kernelILi8EN3c104HalfEffEvPT0_PKT2_PKfm --------------------------
	.section	.nv.constant0._Z31focal_loss_backward_cuda_kernelILi8EN3c104HalfEffEvPT0_PKT2_PKfm,"a",@progbits
	.sectionflags	@""
	.align	4
.nv.constant0._Z31focal_loss_backward_cuda_kernelILi8EN3c104HalfEffEvPT0_PKT2_PKfm:
	.zero		560


//--------------------- .nv.constant0._Z31focal_loss_backward_cuda_kernelILi4EfffEvPT0_PKT2_PKfm --------------------------
	.section	.nv.constant0._Z31focal_loss_backward_cuda_kernelILi4EfffEvPT0_PKT2_PKfm,"a",@progbits
	.sectionflags	@""
	.align	4
.nv.constant0._Z31focal_loss_backward_cuda_kernelILi4EfffEvPT0_PKT2_PKfm:
	.zero		560


//--------------------- .nv.constant0._Z31focal_loss_backward_cuda_kernelILi2EddfEvPT0_PKT2_PKfm --------------------------
	.section	.nv.constant0._Z31focal_loss_backward_cuda_kernelILi2EddfEvPT0_PKT2_PKfm,"a",@progbits
	.sectionflags	@""
	.align	4
.nv.constant0._Z31focal_loss_backward_cuda_kernelILi2EddfEvPT0_PKT2_PKfm:
	.zero		560


//--------------------- .nv.constant0._Z30focal_loss_forward_cuda_kernelILb1ELi8EN3c104HalfElffEvPT4_PT1_PKS4_PKT2_PKflllfff --------------------------
	.section	.nv.constant0._Z30focal_loss_forward_cuda_kernelILb1ELi8EN3c104HalfElffEvPT4_PT1_PKS4_PKT2_PKflllfff,"a",@progbits
	.sectionflags	@""
	.align	4
.nv.constant0._Z30focal_loss_forward_cuda_kernelILb1ELi8EN3c104HalfElffEvPT4_PT1_PKS4_PKT2_PKflllfff:
	.zero		604


//--------------------- .nv.constant0._Z30focal_loss_forward_cuda_kernelILb1ELi4EflffEvPT4_PT1_PKS2_PKT2_PKflllfff --------------------------
	.section	.nv.constant0._Z30focal_loss_forward_cuda_kernelILb1ELi4EflffEvPT4_PT1_PKS2_PKT2_PKflllfff,"a",@progbits
	.sectionflags	@""
	.align	4
.nv.constant0._Z30focal_loss_forward_cuda_kernelILb1ELi4EflffEvPT4_PT1_PKS2_PKT2_PKflllfff:
	.zero		604


//--------------------- .nv.constant0._Z30focal_loss_forward_cuda_kernelILb1ELi2EdldfEvPT4_PT1_PKS2_PKT2_PKflllfff --------------------------
	.section	.nv.constant0._Z30focal_loss_forward_cuda_kernelILb1ELi2EdldfEvPT4_PT1_PKS2_PKT2_PKflllfff,"a",@progbits
	.sectionflags	@""
	.align	4
.nv.constant0._Z30focal_loss_forward_cuda_kernelILb1ELi2EdldfEvPT4_PT1_PKS2_PKT2_PKflllfff:
	.zero		604


//--------------------- .nv.constant0._Z30focal_loss_forward_cuda_kernelILb0ELi8EN3c104HalfElffEvPT4_PT1_PKS4_PKT2_PKflllfff --------------------------
	.section	.nv.constant0._Z30focal_loss_forward_cuda_kernelILb0ELi8EN3c104HalfElffEvPT4_PT1_PKS4_PKT2_PKflllfff,"a",@progbits
	.sectionflags	@""
	.align	4
.nv.constant0._Z30focal_loss_forward_cuda_kernelILb0ELi8EN3c104HalfElffEvPT4_PT1_PKS4_PKT2_PKflllfff:
	.zero		604


//--------------------- .nv.constant0._Z30focal_loss_forward_cuda_kernelILb0ELi4EflffEvPT4_PT1_PKS2_PKT2_PKflllfff --------------------------
	.section	.nv.constant0._Z30focal_loss_forward_cuda_kernelILb0ELi4EflffEvPT4_PT1_PKS2_PKT2_PKflllfff,"a",@progbits
	.sectionflags	@""
	.align	4
.nv.constant0._Z30focal_loss_forward_cuda_kernelILb0ELi4EflffEvPT4_PT1_PKS2_PKT2_PKflllfff:
	.zero		604


//--------------------- .nv.constant0._Z30focal_loss_forward_cuda_kernelILb0ELi2EdldfEvPT4_PT1_PKS2_PKT2_PKflllfff --------------------------
	.section	.nv.constant0._Z30focal_loss_forward_cuda_kernelILb0ELi2EdldfEvPT4_PT1_PKS2_PKT2_PKflllfff,"a",@progbits
	.sectionflags	@""
	.align	4
.nv.constant0._Z30focal_loss_forward_cuda_kernelILb0ELi2EdldfEvPT4_PT1_PKS2_PKT2_PKflllfff:
	.zero		604


//--------------------- SYMBOLS --------------------------

	.type		.nv.reservedSmem.offset0,@object
	.size		.nv.reservedSmem.offset0,0x4
